	.target	sm_100a

	.elftype	@"ET_EXEC"


//--------------------- .note.nv.tkinfo           --------------------------
	.section	.note.nv.tkinfo,"",@"SHT_NOTE"
	.sectionflags	@"SHF_NOTE_NV_TKINFO"
	.tkinfo
        /*0018*/ 	.word	0x00000002
        /*0030*/ 	.string	""
        /*0030*/ 	.string	"ptxas"
        /*0030*/ 	.string	"Cuda compilation tools, release 13.0, V13.0.88"
        /*0030*/ 	.string	"Build cuda_13.0.r13.0/compiler.36424714_0"
        /*0030*/ 	.string	"-arch sm_100a -m 64 "



//--------------------- .note.nv.cuinfo           --------------------------
	.section	.note.nv.cuinfo,"",@"SHT_NOTE"
	.sectionflags	@"SHF_NOTE_NV_CUINFO"
        /*0018*/ 	.short	0x0002
        /*001a*/ 	.short	0x0064
        /*001c*/ 	.short	0x0082
	.zero		2


//--------------------- .nv.info                  --------------------------
	.section	.nv.info,"",@"SHT_CUDA_INFO"
	.align	4


	//----- nvinfo : EIATTR_REGCOUNT
	.align		4
        /*0000*/ 	.byte	0x04, 0x2f
        /*0002*/ 	.short	(.L_21 - .L_20)
	.align		4
.L_20:
        /*0004*/ 	.word	index@(_ZN7cutlass13device_kernelINS_4fmha6kernel36Sm100FmhaBwdKernelTmaWarpSpecializedIN4cute5tupleIJiiiiNS5_IJNS5_IJiiEEEiEEEEEENS_6half_tEfNS5_IJNS4_1CILi128EEESB_NSA_ILi48EEESC_EEENS1_10collective12ResidualMaskEEEEEvNT_6ParamsE)
        /*0008*/ 	.word	0x00000080


	//----- nvinfo : EIATTR_FRAME_SIZE
	.align		4
.L_21:
        /*000c*/ 	.byte	0x04, 0x11
        /*000e*/ 	.short	(.L_23 - .L_22)
	.align		4
.L_22:
        /*0010*/ 	.word	index@($__internal_3_$__cuda_sm20_div_u16)
        /*0014*/ 	.word	0x00000058


	//----- nvinfo : EIATTR_FRAME_SIZE
	.align		4
.L_23:
        /*0018*/ 	.byte	0x04, 0x11
        /*001a*/ 	.short	(.L_25 - .L_24)
	.align		4
.L_24:
        /*001c*/ 	.word	index@($__internal_2_$__cuda_sm10x_tcgen05_guardrail_trap_unallocated_columns_being_dealloced)
        /*0020*/ 	.word	0x00000058


	//----- nvinfo : EIATTR_FRAME_SIZE
	.align		4
.L_25:
        /*0024*/ 	.byte	0x04, 0x11
        /*0026*/ 	.short	(.L_27 - .L_26)
	.align		4
.L_26:
        /*0028*/ 	.word	index@($__internal_1_$__cuda_sm10x_tcgen05_guardrail_trap_phase_invalid_during_alloc)
        /*002c*/ 	.word	0x00000058


	//----- nvinfo : EIATTR_FRAME_SIZE
	.align		4
.L_27:
        /*0030*/ 	.byte	0x04, 0x11
        /*0032*/ 	.short	(.L_29 - .L_28)
	.align		4
.L_28:
        /*0034*/ 	.word	index@($__internal_0_$__cuda_sm10x_tcgen05_guardrail_trap_col_being_dealloced_not_returned_by_alloc)
        /*0038*/ 	.word	0x00000058


	//----- nvinfo : EIATTR_FRAME_SIZE
	.align		4
.L_29:
        /*003c*/ 	.byte	0x04, 0x11
        /*003e*/ 	.short	(.L_31 - .L_30)
	.align		4
.L_30:
        /*0040*/ 	.word	index@(_ZN7cutlass13device_kernelINS_4fmha6kernel36Sm100FmhaBwdKernelTmaWarpSpecializedIN4cute5tupleIJiiiiNS5_IJNS5_IJiiEEEiEEEEEENS_6half_tEfNS5_IJNS4_1CILi128EEESB_NSA_ILi48EEESC_EEENS1_10collective12ResidualMaskEEEEEvNT_6ParamsE)
        /*0044*/ 	.word	0x00000058


	//----- nvinfo : EIATTR_MIN_STACK_SIZE
	.align		4
.L_31:
        /*0048*/ 	.byte	0x04, 0x12
        /*004a*/ 	.short	(.L_33 - .L_32)
	.align		4
.L_32:
        /*004c*/ 	.word	index@(_ZN7cutlass13device_kernelINS_4fmha6kernel36Sm100FmhaBwdKernelTmaWarpSpecializedIN4cute5tupleIJiiiiNS5_IJNS5_IJiiEEEiEEEEEENS_6half_tEfNS5_IJNS4_1CILi128EEESB_NSA_ILi48EEESC_EEENS1_10collective12ResidualMaskEEEEEvNT_6ParamsE)
        /*0050*/ 	.word	0x00000058
.L_33:


//--------------------- .nv.compat                --------------------------
	.section	.nv.compat,"",@"SHT_CUDA_COMPAT_INFO"
	.align	4
        /*0000*/ 	.byte	0x02, 0x09, 0x01, 0x00, 0x02, 0x02, 0x02, 0x00, 0x02, 0x05, 0x05, 0x00, 0x03, 0x07, 0x01, 0x01
        /*0010*/ 	.byte	0x02, 0x03, 0x01, 0x00, 0x02, 0x06, 0x01, 0x00, 0x04, 0x0b, 0x08, 0x00, 0x01, 0x00, 0x00, 0x00
        /*0020*/ 	.byte	0x00, 0x00, 0x00, 0x00


//--------------------- .nv.info._ZN7cutlass13device_kernelINS_4fmha6kernel36Sm100FmhaBwdKernelTmaWarpSpecializedIN4cute5tupleIJiiiiNS5_IJNS5_IJiiEEEiEEEEEENS_6half_tEfNS5_IJNS4_1CILi128EEESB_NSA_ILi48EEESC_EEENS1_10collective12ResidualMaskEEEEEvNT_6ParamsE --------------------------
	.section	.nv.info._ZN7cutlass13device_kernelINS_4fmha6kernel36Sm100FmhaBwdKernelTmaWarpSpecializedIN4cute5tupleIJiiiiNS5_IJNS5_IJiiEEEiEEEEEENS_6half_tEfNS5_IJNS4_1CILi128EEESB_NSA_ILi48EEESC_EEENS1_10collective12ResidualMaskEEEEEvNT_6ParamsE,"",@"SHT_CUDA_INFO"
	.sectionflags	@""
	.align	4


	//----- nvinfo : EIATTR_CUDA_API_VERSION
	.align		4
        /*0000*/ 	.byte	0x04, 0x37
        /*0002*/ 	.short	(.L_35 - .L_34)
.L_34:
        /*0004*/ 	.word	0x00000082


	//----- nvinfo : EIATTR_KPARAM_INFO
	.align		4
.L_35:
        /*0008*/ 	.byte	0x04, 0x17
        /*000a*/ 	.short	(.L_37 - .L_36)
.L_36:
        /*000c*/ 	.word	0x00000000
        /*0010*/ 	.short	0x0000
        /*0012*/ 	.short	0x0000
        /*0014*/ 	.byte	0x00, 0xf0, 0x01, 0x1a


	//----- nvinfo : EIATTR_AT_ENTRY_FRAGMENTS
	.align		4
.L_37:
        /*0018*/ 	.byte	0x04, 0x4f
        /*001a*/ 	.short	(.L_39 - .L_38)


	//   ....[0]....
.L_38:
        /*001c*/ 	.word	0x00000006


	//----- nvinfo : EIATTR_RESERVED_SMEM_USED
	.align		4
.L_39:
        /*0020*/ 	.byte	0x01, 0x41
	.zero		2


	//----- nvinfo : EIATTR_SPARSE_MMA_MASK
	.align		4
        /*0024*/ 	.byte	0x03, 0x50
        /*0026*/ 	.short	0x0000


	//----- nvinfo : EIATTR_TCGEN05_1CTA_USED
	.align		4
        /*0028*/ 	.byte	0x01, 0x51
	.zero		2


	//----- nvinfo : EIATTR_MAXREG_COUNT
	.align		4
        /*002c*/ 	.byte	0x03, 0x1b
        /*002e*/ 	.short	0x0080


	//----- nvinfo : EIATTR_NUM_BARRIERS
	.align		4
        /*0030*/ 	.byte	0x02, 0x4c
        /*0032*/ 	.byte	0x04
	.zero		1


	//----- nvinfo : EIATTR_EXTERNS
	.align		4
        /*0034*/ 	.byte	0x04, 0x0f
        /*0036*/ 	.short	(.L_41 - .L_40)


	//   ....[0]....
	.align		4
.L_40:
        /*0038*/ 	.word	index@(__assertfail)


	//----- nvinfo : EIATTR_ANNOTATIONS
	.align		4
.L_41:
        /*003c*/ 	.byte	0x04, 0x55
        /*003e*/ 	.short	(.L_43 - .L_42)


	//   ....[0]....
.L_42:
        /*0040*/ 	.word	0x00000001
        /*0044*/ 	.byte	0x80, 0x00, 0x00, 0x00, 0x01, 0x00, 0x00, 0x00, 0xf0, 0x75, 0x00, 0x00, 0x01, 0x00, 0x00, 0x00
        /* <DEDUP_REMOVED lines=24> */
        /*01d4*/ 	.byte	0x00, 0xd0, 0x00, 0x00


	//----- nvinfo : EIATTR_MERCURY_ISA_VERSION
	.align		4
.L_43:
        /*01d8*/ 	.byte	0x03, 0x5f
        /*01da*/ 	.short	0x0101


	//----- nvinfo : EIATTR_INT_WARP_WIDE_INSTR_OFFSETS
	.align		4
        /*01dc*/ 	.byte	0x04, 0x31
        /*01de*/ 	.short	(.L_45 - .L_44)


	//   ....[0]....
.L_44:
        /*01e0*/ 	.word	0x0000d1f0


	//   ....[1]....
        /*01e4*/ 	.word	0x0000d210


	//   ....[2]....
        /*01e8*/ 	.word	0x0000d240


	//----- nvinfo : EIATTR_COOP_GROUP_MASK_REGIDS
	.align		4
.L_45:
        /*01ec*/ 	.byte	0x04, 0x29
        /*01ee*/ 	.short	(.L_47 - .L_46)


	//   ....[0]....
.L_46:
        /*01f0*/ 	.word	0xffffffff


	//   ....[1]....
        /*01f4*/ 	.word	0xffffffff


	//   ....[2]....
        /*01f8*/ 	.word	0xffffffff


	//   ....[3]....
        /*01fc*/ 	.word	0xffffffff


	//   ....[4]....
        /*0200*/ 	.word	0xffffffff


	//   ....[5]....
        /*0204*/ 	.word	0xffffffff


	//   ....[6]....
        /*0208*/ 	.word	0xffffffff


	//   ....[7]....
        /*020c*/ 	.word	0xffffffff


	//   ....[8]....
        /*0210*/ 	.word	0xffffffff


	//   ....[9]....
        /*0214*/ 	.word	0xffffffff


	//   ....[10]....
        /*0218*/ 	.word	0xffffffff


	//   ....[11]....
        /*021c*/ 	.word	0xffffffff


	//   ....[12]....
        /*0220*/ 	.word	0xffffffff


	//   ....[13]....
        /*0224*/ 	.word	0xffffffff


	//   ....[14]....
        /*0228*/ 	.word	0xffffffff


	//   ....[15]....
        /*022c*/ 	.word	0xffffffff


	//----- nvinfo : EIATTR_COOP_GROUP_INSTR_OFFSETS
	.align		4
.L_47:
        /*0230*/ 	.byte	0x04, 0x28
        /*0232*/ 	.short	(.L_49 - .L_48)


	//   ....[0]....
.L_48:
        /*0234*/ 	.word	0x00000070


	//   ....[1]....
        /*0238*/ 	.word	0x00000330


	//   ....[2]....
        /*023c*/ 	.word	0x00000550


	//   ....[3]....
        /*0240*/ 	.word	0x00000640


	//   ....[4]....
        /*0244*/ 	.word	0x00000780


	//   ....[5]....
        /*0248*/ 	.word	0x000008c0


	//   ....[6]....
        /*024c*/ 	.word	0x00000a00


	//   ....[7]....
        /*0250*/ 	.word	0x00000b40


	//   ....[8]....
        /*0254*/ 	.word	0x00000c80


	//   ....[9]....
        /*0258*/ 	.word	0x00000dc0


	//   ....[10]....
        /*025c*/ 	.word	0x00000f00


	//   ....[11]....
        /*0260*/ 	.word	0x00003cd0


	//   ....[12]....
        /*0264*/ 	.word	0x00003ed0


	//   ....[13]....
        /*0268*/ 	.word	0x00003ef0


	//   ....[14]....
        /*026c*/ 	.word	0x0000d0e0


	//   ....[15]....
        /*0270*/ 	.word	0x0000d310


	//----- nvinfo : EIATTR_REG_RECONFIG
	.align		4
.L_49:
        /*0274*/ 	.byte	0x01, 0x54
	.zero		2


	//----- nvinfo : EIATTR_VRC_CTA_INIT_COUNT
	.align		4
        /*0278*/ 	.byte	0x02, 0x4a
        /*027a*/ 	.byte	0x80
	.zero		1


	//----- nvinfo : EIATTR_SYSCALL_OFFSETS
	.align		4
        /*027c*/ 	.byte	0x04, 0x46
        /*027e*/ 	.short	(.L_51 - .L_50)


	//   ....[0]....
.L_50:
        /*0280*/ 	.word	0x00007ac0


	//   ....[1]....
        /*0284*/ 	.word	0x00007c50


	//   ....[2]....
        /*0288*/ 	.word	0x00007dc0


	//   ....[3]....
        /*028c*/ 	.word	0x00007f40


	//   ....[4]....
        /*0290*/ 	.word	0x00009740


	//   ....[5]....
        /*0294*/ 	.word	0x000098b0


	//   ....[6]....
        /*0298*/ 	.word	0x00009a20


	//   ....[7]....
        /*029c*/ 	.word	0x00009b90


	//   ....[8]....
        /*02a0*/ 	.word	0x0000a090


	//   ....[9]....
        /*02a4*/ 	.word	0x0000a220


	//   ....[10]....
        /*02a8*/ 	.word	0x0000a3b0


	//   ....[11]....
        /*02ac*/ 	.word	0x0000a560


	//   ....[12]....
        /*02b0*/ 	.word	0x0000b340


	//   ....[13]....
        /*02b4*/ 	.word	0x0000c330


	//   ....[14]....
        /*02b8*/ 	.word	0x0000c9f0


	//----- nvinfo : EIATTR_MBARRIER_INSTR_OFFSETS
	.align		4
.L_51:
        /*02bc*/ 	.byte	0x04, 0x39
        /*02be*/ 	.short	(.L_53 - .L_52)


	//   ....[0]....
.L_52:
        /*02c0*/ 	.word	0x00000400
        /*02c4*/ 	.word	0x000000ff
        /*02c8*/ 	.word	0x0001f800
        /*02cc*/ 	.short	0x0100
        /*02ce*/ 	.byte	0x04
	.zero		1


	//   ....[1]....
        /*02d0*/ 	.word	0x00000410
        /*02d4*/ 	.word	0x000000ff
        /*02d8*/ 	.word	0x0001f810
        /*02dc*/ 	.short	0x0100
        /*02de*/ 	.byte	0x04
	.zero		1


	//   ....[2]....
        /*02e0*/ 	.word	0x00000420
        /*02e4*/ 	.word	0x000000ff
        /*02e8*/ 	.word	0x0001f808
        /*02ec*/ 	.short	0x0100
        /*02ee*/ 	.byte	0x04
	.zero		1


	//   ....[3]....
        /*02f0*/ 	.word	0x00000430
        /*02f4*/ 	.word	0x000000ff
        /*02f8*/ 	.word	0x0001f818
        /*02fc*/ 	.short	0x0100
        /*02fe*/ 	.byte	0x04
	.zero		1


	//   ....[4]....
        /*0300*/ 	.word	0x00000610
        /*0304*/ 	.word	0x000000ff
        /*0308*/ 	.word	0x0001f820
        /*030c*/ 	.short	0x0100
        /*030e*/ 	.byte	0x06
	.zero		1


	//   ....[5]....
        /*0310*/ 	.word	0x00000620
        /*0314*/ 	.word	0x000000ff
        /*0318*/ 	.word	0x0001f828
        /*031c*/ 	.short	0x0100
        /*031e*/ 	.byte	0x06
	.zero		1


	//   ....[6]....
        /*0320*/ 	.word	0x00000750
        /*0324*/ 	.word	0x000000ff
        /*0328*/ 	.word	0x0001f830
        /*032c*/ 	.short	0x0100
        /*032e*/ 	.byte	0x04
	.zero		1


	//   ....[7]....
        /*0330*/ 	.word	0x00000760
        /*0334*/ 	.word	0x000000ff
        /*0338*/ 	.word	0x0001f838
        /*033c*/ 	.short	0x0100
        /*033e*/ 	.byte	0x04
	.zero		1


	//   ....[8]....
        /*0340*/ 	.word	0x00000890
        /*0344*/ 	.word	0x000000ff
        /*0348*/ 	.word	0x0001f840
        /*034c*/ 	.short	0x0100
        /*034e*/ 	.byte	0x04
	.zero		1


	//   ....[9]....
        /*0350*/ 	.word	0x000008a0
        /*0354*/ 	.word	0x000000ff
        /*0358*/ 	.word	0x0001f848
        /*035c*/ 	.short	0x0100
        /*035e*/ 	.byte	0x04
	.zero		1


	//   ....[10]....
        /*0360*/ 	.word	0x000009d0
        /*0364*/ 	.word	0x000000ff
        /*0368*/ 	.word	0x0001f850
        /*036c*/ 	.short	0x0100
        /*036e*/ 	.byte	0x04
	.zero		1


	//   ....[11]....
        /*0370*/ 	.word	0x000009e0
        /*0374*/ 	.word	0x000000ff
        /*0378*/ 	.word	0x0001f858
        /*037c*/ 	.short	0x0100
        /*037e*/ 	.byte	0x04
	.zero		1


	//   ....[12]....
        /*0380*/ 	.word	0x00000b10
        /*0384*/ 	.word	0x000000ff
        /*0388*/ 	.word	0x0001f860
        /*038c*/ 	.short	0x0100
        /*038e*/ 	.byte	0x04
	.zero		1


	//   ....[13]....
        /*0390*/ 	.word	0x00000b20
        /*0394*/ 	.word	0x000000ff
        /*0398*/ 	.word	0x0001f868
        /*039c*/ 	.short	0x0100
        /*039e*/ 	.byte	0x04
	.zero		1


	//   ....[14]....
        /*03a0*/ 	.word	0x00000c50
        /*03a4*/ 	.word	0x000000ff
        /*03a8*/ 	.word	0x0001f870
        /*03ac*/ 	.short	0x0100
        /*03ae*/ 	.byte	0x04
	.zero		1


	//   ....[15]....
        /*03b0*/ 	.word	0x00000c60
        /*03b4*/ 	.word	0x000000ff
        /*03b8*/ 	.word	0x0001f878
        /*03bc*/ 	.short	0x0100
        /*03be*/ 	.byte	0x04
	.zero		1


	//   ....[16]....
        /*03c0*/ 	.word	0x00000d90
        /*03c4*/ 	.word	0x000000ff
        /*03c8*/ 	.word	0x0001f880
        /*03cc*/ 	.short	0x0100
        /*03ce*/ 	.byte	0x04
	.zero		1


	//   ....[17]....
        /*03d0*/ 	.word	0x00000da0
        /*03d4*/ 	.word	0x000000ff
        /*03d8*/ 	.word	0x0001f888
        /*03dc*/ 	.short	0x0100
        /*03de*/ 	.byte	0x04
	.zero		1


	//   ....[18]....
        /*03e0*/ 	.word	0x00000ed0
        /*03e4*/ 	.word	0x000000ff
        /*03e8*/ 	.word	0x0001f890
        /*03ec*/ 	.short	0x0100
        /*03ee*/ 	.byte	0x04
	.zero		1


	//   ....[19]....
        /*03f0*/ 	.word	0x00000ee0
        /*03f4*/ 	.word	0x000000ff
        /*03f8*/ 	.word	0x0001f898
        /*03fc*/ 	.short	0x0100
        /*03fe*/ 	.byte	0x04
	.zero		1


	//   ....[20]....
        /*0400*/ 	.word	0x00001010
        /*0404*/ 	.word	0x000000ff
        /*0408*/ 	.word	0x0001f8a0
        /*040c*/ 	.short	0x0100
        /*040e*/ 	.byte	0x04
	.zero		1


	//   ....[21]....
        /*0410*/ 	.word	0x00001020
        /*0414*/ 	.word	0x000000ff
        /*0418*/ 	.word	0x0001f8b0
        /*041c*/ 	.short	0x0100
        /*041e*/ 	.byte	0x04
	.zero		1


	//   ....[22]....
        /*0420*/ 	.word	0x00001030
        /*0424*/ 	.word	0x000000ff
        /*0428*/ 	.word	0x0001f8a8
        /*042c*/ 	.short	0x0100
        /*042e*/ 	.byte	0x04
	.zero		1


	//   ....[23]....
        /*0430*/ 	.word	0x00001040
        /*0434*/ 	.word	0x000000ff
        /*0438*/ 	.word	0x0001f8b8
        /*043c*/ 	.short	0x0100
        /*043e*/ 	.byte	0x04
	.zero		1


	//   ....[24]....
        /*0440*/ 	.word	0x00002270
        /*0444*/ 	.word	0x000000ff
        /*0448*/ 	.word	0x0001f810
        /*044c*/ 	.short	0x010a
        /*044e*/ 	.byte	0x20
	.zero		1


	//   ....[25]....
        /*0450*/ 	.word	0x000023f0
        /*0454*/ 	.word	0x000000ff
        /*0458*/ 	.word	0x0001f800
        /*045c*/ 	.short	0x010b
        /*045e*/ 	.byte	0x20
	.zero		1


	//   ....[26]....
        /*0460*/ 	.word	0x00002710
        /*0464*/ 	.word	0x000000ff
        /*0468*/ 	.word	0x0001f838
        /*046c*/ 	.short	0x010a
        /*046e*/ 	.byte	0x20
	.zero		1


	//   ....[27]....
        /*0470*/ 	.word	0x00002900
        /*0474*/ 	.word	0x000000ff
        /*0478*/ 	.word	0x0001f830
        /*047c*/ 	.short	0x0107
        /*047e*/ 	.byte	0x20
	.zero		1


	//   ....[28]....
        /*0480*/ 	.word	0x00002960
        /*0484*/ 	.word	0x000000ff
        /*0488*/ 	.word	0x0001f830
        /*048c*/ 	.short	0x0101
        /*048e*/ 	.byte	0x20
	.zero		1


	//   ....[29]....
        /*0490*/ 	.word	0x000029b0
        /*0494*/ 	.word	0x000000ff
        /*0498*/ 	.word	0x0001f828
        /*049c*/ 	.short	0x010a
        /*049e*/ 	.byte	0x20
	.zero		1


	//   ....[30]....
        /*04a0*/ 	.word	0x00002b80
        /*04a4*/ 	.word	0x000000ff
        /*04a8*/ 	.word	0x0001f820
        /*04ac*/ 	.short	0x010b
        /*04ae*/ 	.byte	0x20
	.zero		1


	//   ....[31]....
        /*04b0*/ 	.word	0x00002e50
        /*04b4*/ 	.word	0x000000ff
        /*04b8*/ 	.word	0x0001f848
        /*04bc*/ 	.short	0x010a
        /*04be*/ 	.byte	0x20
	.zero		1


	//   ....[32]....
        /*04c0*/ 	.word	0x00002fb0
        /*04c4*/ 	.word	0x000000ff
        /*04c8*/ 	.word	0x0001f840
        /*04cc*/ 	.short	0x0107
        /*04ce*/ 	.byte	0x20
	.zero		1


	//   ....[33]....
        /*04d0*/ 	.word	0x00003010
        /*04d4*/ 	.word	0x000000ff
        /*04d8*/ 	.word	0x0001f840
        /*04dc*/ 	.short	0x0101
        /*04de*/ 	.byte	0x20
	.zero		1


	//   ....[34]....
        /*04e0*/ 	.word	0x000031f0
        /*04e4*/ 	.word	0x000000ff
        /*04e8*/ 	.word	0x0001f810
        /*04ec*/ 	.short	0x010a
        /*04ee*/ 	.byte	0x19
	.zero		1


	//   ....[35]....
        /*04f0*/ 	.word	0x000034e0
        /*04f4*/ 	.word	0x000000ff
        /*04f8*/ 	.word	0x0001f838
        /*04fc*/ 	.short	0x010a
        /*04fe*/ 	.byte	0x20
	.zero		1


	//   ....[36]....
        /*0500*/ 	.word	0x000036d0
        /*0504*/ 	.word	0x000000ff
        /*0508*/ 	.word	0x0001f830
        /*050c*/ 	.short	0x0107
        /*050e*/ 	.byte	0x20
	.zero		1


	//   ....[37]....
        /*0510*/ 	.word	0x00003730
        /*0514*/ 	.word	0x000000ff
        /*0518*/ 	.word	0x0001f830
        /*051c*/ 	.short	0x0101
        /*051e*/ 	.byte	0x20
	.zero		1


	//   ....[38]....
        /*0520*/ 	.word	0x00003790
        /*0524*/ 	.word	0x000000ff
        /*0528*/ 	.word	0x0001f828
        /*052c*/ 	.short	0x010a
        /*052e*/ 	.byte	0x20
	.zero		1


	//   ....[39]....
        /*0530*/ 	.word	0x00003a10
        /*0534*/ 	.word	0x000000ff
        /*0538*/ 	.word	0x0001f848
        /*053c*/ 	.short	0x010a
        /*053e*/ 	.byte	0x20
	.zero		1


	//   ....[40]....
        /*0540*/ 	.word	0x00003b70
        /*0544*/ 	.word	0x000000ff
        /*0548*/ 	.word	0x0001f840
        /*054c*/ 	.short	0x0107
        /*054e*/ 	.byte	0x20
	.zero		1


	//   ....[41]....
        /*0550*/ 	.word	0x00003be0
        /*0554*/ 	.word	0x000000ff
        /*0558*/ 	.word	0x0001f840
        /*055c*/ 	.short	0x0101
        /*055e*/ 	.byte	0x20
	.zero		1


	//   ....[42]....
        /*0560*/ 	.word	0x00004130
        /*0564*/ 	.word	0x000000ff
        /*0568*/ 	.word	0x0001f800
        /*056c*/ 	.short	0x010a
        /*056e*/ 	.byte	0x10
	.zero		1


	//   ....[43]....
        /*0570*/ 	.word	0x00004160
        /*0574*/ 	.word	0x000000ff
        /*0578*/ 	.word	0x0001f858
        /*057c*/ 	.short	0x010a
        /*057e*/ 	.byte	0x10
	.zero		1


	//   ....[44]....
        /*0580*/ 	.word	0x00004380
        /*0584*/ 	.word	0x000000ff
        /*0588*/ 	.word	0x0001f820
        /*058c*/ 	.short	0x010a
        /*058e*/ 	.byte	0x10
	.zero		1


	//   ....[45]....
        /*0590*/ 	.word	0x000043c0
        /*0594*/ 	.word	0x000000ff
        /*0598*/ 	.word	0x0001f868
        /*059c*/ 	.short	0x010a
        /*059e*/ 	.byte	0x10
	.zero		1


	//   ....[46]....
        /*05a0*/ 	.word	0x00004400
        /*05a4*/ 	.word	0x000000ff
        /*05a8*/ 	.word	0x0001f878
        /*05ac*/ 	.short	0x010a
        /*05ae*/ 	.byte	0x10
	.zero		1


	//   ....[47]....
        /*05b0*/ 	.word	0x000045f0
        /*05b4*/ 	.word	0x000000ff
        /*05b8*/ 	.word	0x0001f880
        /*05bc*/ 	.short	0x010a
        /*05be*/ 	.byte	0x10
	.zero		1


	//   ....[48]....
        /*05c0*/ 	.word	0x00004e80
        /*05c4*/ 	.word	0x000000ff
        /*05c8*/ 	.word	0x0001f800
        /*05cc*/ 	.short	0x010a
        /*05ce*/ 	.byte	0x06
	.zero		1


	//   ....[49]....
        /*05d0*/ 	.word	0x00004ee0
        /*05d4*/ 	.word	0x000000ff
        /*05d8*/ 	.word	0x0001f858
        /*05dc*/ 	.short	0x010a
        /*05de*/ 	.byte	0x10
	.zero		1


	//   ....[50]....
        /*05e0*/ 	.word	0x000050f0
        /*05e4*/ 	.word	0x000000ff
        /*05e8*/ 	.word	0x0001f890
        /*05ec*/ 	.short	0x010a
        /*05ee*/ 	.byte	0x10
	.zero		1


	//   ....[51]....
        /*05f0*/ 	.word	0x00005160
        /*05f4*/ 	.word	0x000000ff
        /*05f8*/ 	.word	0x0001f868
        /*05fc*/ 	.short	0x010a
        /*05fe*/ 	.byte	0x10
	.zero		1


	//   ....[52]....
        /*0600*/ 	.word	0x000057d0
        /*0604*/ 	.word	0x000000ff
        /*0608*/ 	.word	0x0001f878
        /*060c*/ 	.short	0x010a
        /*060e*/ 	.byte	0x10
	.zero		1


	//   ....[53]....
        /*0610*/ 	.word	0x00005840
        /*0614*/ 	.word	0x000000ff
        /*0618*/ 	.word	0x0001f820
        /*061c*/ 	.short	0x010a
        /*061e*/ 	.byte	0x10
	.zero		1


	//   ....[54]....
        /*0620*/ 	.word	0x00005a50
        /*0624*/ 	.word	0x000000ff
        /*0628*/ 	.word	0x0001f880
        /*062c*/ 	.short	0x010a
        /*062e*/ 	.byte	0x10
	.zero		1


	//   ....[55]....
        /*0630*/ 	.word	0x00005e70
        /*0634*/ 	.word	0x000000ff
        /*0638*/ 	.word	0x0001f8b0
        /*063c*/ 	.short	0x010a
        /*063e*/ 	.byte	0x10
	.zero		1


	//   ....[56]....
        /*0640*/ 	.word	0x00005ef0
        /*0644*/ 	.word	0x000000ff
        /*0648*/ 	.word	0x0001f8b8
        /*064c*/ 	.short	0x010a
        /*064e*/ 	.byte	0x10
	.zero		1


	//   ....[57]....
        /*0650*/ 	.word	0x00005f60
        /*0654*/ 	.word	0x000000ff
        /*0658*/ 	.word	0x0001f890
        /*065c*/ 	.short	0x010a
        /*065e*/ 	.byte	0x10
	.zero		1


	//   ....[58]....
        /*0660*/ 	.word	0x00006ac0
        /*0664*/ 	.word	0x000000ff
        /*0668*/ 	.word	0x0001f870
        /*066c*/ 	.short	0x010a
        /*066e*/ 	.byte	0x06
	.zero		1


	//   ....[59]....
        /*0670*/ 	.word	0x00006bb0
        /*0674*/ 	.word	0x000000ff
        /*0678*/ 	.word	0x00000000
        /*067c*/ 	.short	0x0101
        /*067e*/ 	.byte	0x04
	.zero		1


	//   ....[60]....
        /*0680*/ 	.word	0x000077a0
        /*0684*/ 	.word	0x00000049
        /*0688*/ 	.word	0x0001f850
        /*068c*/ 	.short	0x010a
        /*068e*/ 	.byte	0xff
	.zero		1


	//   ....[61]....
        /*0690*/ 	.word	0x00007840
        /*0694*/ 	.word	0x00000049
        /*0698*/ 	.word	0x0001f888
        /*069c*/ 	.short	0x010a
        /*069e*/ 	.byte	0xff
	.zero		1


	//   ....[62]....
        /*06a0*/ 	.word	0x00007910
        /*06a4*/ 	.word	0x00000049
        /*06a8*/ 	.word	0x0001f830
        /*06ac*/ 	.short	0x010a
        /*06ae*/ 	.byte	0xff
	.zero		1


	//   ....[63]....
        /*06b0*/ 	.word	0x00009c60
        /*06b4*/ 	.word	0x00000049
        /*06b8*/ 	.word	0x0001f880
        /*06bc*/ 	.short	0x0101
        /*06be*/ 	.byte	0xff
	.zero		1


	//   ....[64]....
        /*06c0*/ 	.word	0x00009cf0
        /*06c4*/ 	.word	0x00000000
        /*06c8*/ 	.word	0x00000000
        /*06cc*/ 	.short	0x0101
        /*06ce*/ 	.byte	0xff
	.zero		1


	//   ....[65]....
        /*06d0*/ 	.word	0x00009d60
        /*06d4*/ 	.word	0x00000000
        /*06d8*/ 	.word	0x00000000
        /*06dc*/ 	.short	0x0101
        /*06de*/ 	.byte	0xff
	.zero		1


	//   ....[66]....
        /*06e0*/ 	.word	0x00009dd0
        /*06e4*/ 	.word	0x00000049
        /*06e8*/ 	.word	0x0001f840
        /*06ec*/ 	.short	0x010a
        /*06ee*/ 	.byte	0xff
	.zero		1


	//   ....[67]....
        /*06f0*/ 	.word	0x00009e70
        /*06f4*/ 	.word	0x00000049
        /*06f8*/ 	.word	0x0001f860
        /*06fc*/ 	.short	0x010a
        /*06fe*/ 	.byte	0xff
	.zero		1


	//   ....[68]....
        /*0700*/ 	.word	0x00009f60
        /*0704*/ 	.word	0x00000049
        /*0708*/ 	.word	0x0001f898
        /*070c*/ 	.short	0x010a
        /*070e*/ 	.byte	0xff
	.zero		1


	//   ....[69]....
        /*0710*/ 	.word	0x0000b210
        /*0714*/ 	.word	0x000000ff
        /*0718*/ 	.word	0x00000000
        /*071c*/ 	.short	0x0101
        /*071e*/ 	.byte	0x04
	.zero		1


	//   ....[70]....
        /*0720*/ 	.word	0x0000be20
        /*0724*/ 	.word	0x000000ff
        /*0728*/ 	.word	0x0001f890
        /*072c*/ 	.short	0x0101
        /*072e*/ 	.byte	0x24
	.zero		1


	//   ....[71]....
        /*0730*/ 	.word	0x0000bed0
        /*0734*/ 	.word	0x000000ff
        /*0738*/ 	.word	0x00000000
        /*073c*/ 	.short	0x0101
        /*073e*/ 	.byte	0x04
	.zero		1


	//   ....[72]....
        /*0740*/ 	.word	0x0000c1e0
        /*0744*/ 	.word	0x000000ff
        /*0748*/ 	.word	0x0001f8a0
        /*074c*/ 	.short	0x010a
        /*074e*/ 	.byte	0x24
	.zero		1


	//   ....[73]....
        /*0750*/ 	.word	0x0000c870
        /*0754*/ 	.word	0x000000ff
        /*0758*/ 	.word	0x00000000
        /*075c*/ 	.short	0x0101
        /*075e*/ 	.byte	0x04
	.zero		1


	//   ....[74]....
        /*0760*/ 	.word	0x0000c8c0
        /*0764*/ 	.word	0x000000ff
        /*0768*/ 	.word	0x0001f8a8
        /*076c*/ 	.short	0x010a
        /*076e*/ 	.byte	0x24
	.zero		1


	//   ....[75]....
        /*0770*/ 	.word	0x0000d030
        /*0774*/ 	.word	0x000000ff
        /*0778*/ 	.word	0x00000000
        /*077c*/ 	.short	0x0101
        /*077e*/ 	.byte	0x04
	.zero		1


	//   ....[76]....
        /*0780*/ 	.word	0x0000d340
        /*0784*/ 	.word	0x00000005
        /*0788*/ 	.word	0x0001f810
        /*078c*/ 	.short	0x010a
        /*078e*/ 	.byte	0xff
	.zero		1


	//   ....[77]....
        /*0790*/ 	.word	0x0000d3a0
        /*0794*/ 	.word	0x00000005
        /*0798*/ 	.word	0x0001f838
        /*079c*/ 	.short	0x010a
        /*079e*/ 	.byte	0xff
	.zero		1


	//   ....[78]....
        /*07a0*/ 	.word	0x0000d400
        /*07a4*/ 	.word	0x00000004
        /*07a8*/ 	.word	0x0001f828
        /*07ac*/ 	.short	0x010a
        /*07ae*/ 	.byte	0xff
	.zero		1


	//   ....[79]....
        /*07b0*/ 	.word	0x0000d460
        /*07b4*/ 	.word	0x00000004
        /*07b8*/ 	.word	0x0001f848
        /*07bc*/ 	.short	0x010a
        /*07be*/ 	.byte	0xff
	.zero		1


	//   ....[80]....
        /*07c0*/ 	.word	0x0000d4c0
        /*07c4*/ 	.word	0x00000004
        /*07c8*/ 	.word	0x0001f810
        /*07cc*/ 	.short	0x010a
        /*07ce*/ 	.byte	0xff
	.zero		1


	//   ....[81]....
        /*07d0*/ 	.word	0x0000d520
        /*07d4*/ 	.word	0x00000004
        /*07d8*/ 	.word	0x0001f838
        /*07dc*/ 	.short	0x010a
        /*07de*/ 	.byte	0xff
	.zero		1


	//   ....[82]....
        /*07e0*/ 	.word	0x0000d580
        /*07e4*/ 	.word	0x00000008
        /*07e8*/ 	.word	0x0001f828
        /*07ec*/ 	.short	0x010a
        /*07ee*/ 	.byte	0xff
	.zero		1


	//   ....[83]....
        /*07f0*/ 	.word	0x0000d5e0
        /*07f4*/ 	.word	0x00000008
        /*07f8*/ 	.word	0x0001f848
        /*07fc*/ 	.short	0x010a
        /*07fe*/ 	.byte	0xff
	.zero		1


	//   ....[84]....
        /*0800*/ 	.word	0x0000d640
        /*0804*/ 	.word	0x00000000
        /*0808*/ 	.word	0x0001f800
        /*080c*/ 	.short	0x010a
        /*080e*/ 	.byte	0xff
	.zero		1


	//   ....[85]....
        /*0810*/ 	.word	0x0000d6a0
        /*0814*/ 	.word	0x00000005
        /*0818*/ 	.word	0x0001f858
        /*081c*/ 	.short	0x010a
        /*081e*/ 	.byte	0xff
	.zero		1


	//   ....[86]....
        /*0820*/ 	.word	0x0000d700
        /*0824*/ 	.word	0x00000000
        /*0828*/ 	.word	0x0001f820
        /*082c*/ 	.short	0x010a
        /*082e*/ 	.byte	0xff
	.zero		1


	//   ....[87]....
        /*0830*/ 	.word	0x0000d760
        /*0834*/ 	.word	0x00000000
        /*0838*/ 	.word	0x0001f868
        /*083c*/ 	.short	0x010a
        /*083e*/ 	.byte	0xff
	.zero		1


	//   ....[88]....
        /*0840*/ 	.word	0x0000d7c0
        /*0844*/ 	.word	0x00000004
        /*0848*/ 	.word	0x0001f878
        /*084c*/ 	.short	0x010a
        /*084e*/ 	.byte	0xff
	.zero		1


	//   ....[89]....
        /*0850*/ 	.word	0x0000d820
        /*0854*/ 	.word	0x00000004
        /*0858*/ 	.word	0x0001f880
        /*085c*/ 	.short	0x010a
        /*085e*/ 	.byte	0xff
	.zero		1


	//   ....[90]....
        /*0860*/ 	.word	0x0000d880
        /*0864*/ 	.word	0x00000000
        /*0868*/ 	.word	0x0001f800
        /*086c*/ 	.short	0x010a
        /*086e*/ 	.byte	0xff
	.zero		1


	//   ....[91]....
        /*0870*/ 	.word	0x0000d8e0
        /*0874*/ 	.word	0x00000002
        /*0878*/ 	.word	0x0001f858
        /*087c*/ 	.short	0x010a
        /*087e*/ 	.byte	0xff
	.zero		1


	//   ....[92]....
        /*0880*/ 	.word	0x0000d940
        /*0884*/ 	.word	0x00000000
        /*0888*/ 	.word	0x0001f890
        /*088c*/ 	.short	0x010a
        /*088e*/ 	.byte	0xff
	.zero		1


	//   ....[93]....
        /*0890*/ 	.word	0x0000d9a0
        /*0894*/ 	.word	0x00000004
        /*0898*/ 	.word	0x0001f868
        /*089c*/ 	.short	0x010a
        /*089e*/ 	.byte	0xff
	.zero		1


	//   ....[94]....
        /*08a0*/ 	.word	0x0000da00
        /*08a4*/ 	.word	0x00000000
        /*08a8*/ 	.word	0x0001f878
        /*08ac*/ 	.short	0x010a
        /*08ae*/ 	.byte	0xff
	.zero		1


	//   ....[95]....
        /*08b0*/ 	.word	0x0000da60
        /*08b4*/ 	.word	0x00000004
        /*08b8*/ 	.word	0x0001f820
        /*08bc*/ 	.short	0x010a
        /*08be*/ 	.byte	0xff
	.zero		1


	//   ....[96]....
        /*08c0*/ 	.word	0x0000dac0
        /*08c4*/ 	.word	0x00000004
        /*08c8*/ 	.word	0x0001f880
        /*08cc*/ 	.short	0x010a
        /*08ce*/ 	.byte	0xff
	.zero		1


	//   ....[97]....
        /*08d0*/ 	.word	0x0000db20
        /*08d4*/ 	.word	0x00000000
        /*08d8*/ 	.word	0x0001f8b0
        /*08dc*/ 	.short	0x010a
        /*08de*/ 	.byte	0xff
	.zero		1


	//   ....[98]....
        /*08e0*/ 	.word	0x0000db80
        /*08e4*/ 	.word	0x00000000
        /*08e8*/ 	.word	0x0001f8b8
        /*08ec*/ 	.short	0x010a
        /*08ee*/ 	.byte	0xff
	.zero		1


	//   ....[99]....
        /*08f0*/ 	.word	0x0000dbe0
        /*08f4*/ 	.word	0x00000000
        /*08f8*/ 	.word	0x0001f890
        /*08fc*/ 	.short	0x010a
        /*08fe*/ 	.byte	0xff
	.zero		1


	//   ....[100]....
        /*0900*/ 	.word	0x0000dc40
        /*0904*/ 	.word	0x00000004
        /*0908*/ 	.word	0x0001f870
        /*090c*/ 	.short	0x010a
        /*090e*/ 	.byte	0xff
	.zero		1


	//   ....[101]....
        /*0910*/ 	.word	0x0000dc90
        /*0914*/ 	.word	0x00000049
        /*0918*/ 	.word	0x0001f850
        /*091c*/ 	.short	0x010a
        /*091e*/ 	.byte	0xff
	.zero		1


	//   ....[102]....
        /*0920*/ 	.word	0x0000dce0
        /*0924*/ 	.word	0x00000049
        /*0928*/ 	.word	0x0001f888
        /*092c*/ 	.short	0x010a
        /*092e*/ 	.byte	0xff
	.zero		1


	//   ....[103]....
        /*0930*/ 	.word	0x0000dd30
        /*0934*/ 	.word	0x00000049
        /*0938*/ 	.word	0x0001f830
        /*093c*/ 	.short	0x010a
        /*093e*/ 	.byte	0xff
	.zero		1


	//   ....[104]....
        /*0940*/ 	.word	0x0000dd80
        /*0944*/ 	.word	0x00000049
        /*0948*/ 	.word	0x0001f840
        /*094c*/ 	.short	0x010a
        /*094e*/ 	.byte	0xff
	.zero		1


	//   ....[105]....
        /*0950*/ 	.word	0x0000ddd0
        /*0954*/ 	.word	0x00000049
        /*0958*/ 	.word	0x0001f860
        /*095c*/ 	.short	0x010a
        /*095e*/ 	.byte	0xff
	.zero		1


	//   ....[106]....
        /*0960*/ 	.word	0x0000de20
        /*0964*/ 	.word	0x00000049
        /*0968*/ 	.word	0x0001f898
        /*096c*/ 	.short	0x010a
        /*096e*/ 	.byte	0xff
	.zero		1


	//   ....[107]....
        /*0970*/ 	.word	0x0000de80
        /*0974*/ 	.word	0x00000003
        /*0978*/ 	.word	0x0001f8a0
        /*097c*/ 	.short	0x010a
        /*097e*/ 	.byte	0xff
	.zero		1


	//   ....[108]....
        /*0980*/ 	.word	0x0000dee0
        /*0984*/ 	.word	0x00000002
        /*0988*/ 	.word	0x0001f8a8
        /*098c*/ 	.short	0x010a
        /*098e*/ 	.byte	0xff
	.zero		1


	//----- nvinfo : EIATTR_NUM_MBARRIERS
	.align		4
.L_53:
        /*0990*/ 	.byte	0x03, 0x38
        /*0992*/ 	.short	0x0018


	//----- nvinfo : EIATTR_EXIT_INSTR_OFFSETS
	.align		4
        /*0994*/ 	.byte	0x04, 0x1c
        /*0996*/ 	.short	(.L_55 - .L_54)


	//   ....[0]....
.L_54:
        /*0998*/ 	.word	0x00001130


	//   ....[1]....
        /*099c*/ 	.word	0x00002100


	//   ....[2]....
        /*09a0*/ 	.word	0x00003030


	//   ....[3]....
        /*09a4*/ 	.word	0x00003c80


	//   ....[4]....
        /*09a8*/ 	.word	0x000068b0


	//   ....[5]....
        /*09ac*/ 	.word	0x000068f0


	//   ....[6]....
        /*09b0*/ 	.word	0x00007580


	//   ....[7]....
        /*09b4*/ 	.word	0x000075b0


	//   ....[8]....
        /*09b8*/ 	.word	0x0000d060


	//   ....[9]....
        /*09bc*/ 	.word	0x0000d320


	//----- nvinfo : EIATTR_INDIRECT_BRANCH_TARGETS
	.align		4
.L_55:
        /*09c0*/ 	.byte	0x04, 0x34
        /*09c2*/ 	.short	(.L_57 - .L_56)


	//   ....[0]....
.L_56:
        /*09c4*/ 	.word	.L_x_290@srel
        /*09c8*/ 	.short	0x0
        /*09ca*/ 	.short	0x0
        /*09cc*/ 	.word	0x3
        /*09d0*/ 	.word	.L_x_291@srel
        /*09d4*/ 	.word	.L_x_292@srel
        /*09d8*/ 	.word	.L_x_293@srel


	//   ....[1]....
        /*09dc*/ 	.word	.L_x_294@srel
        /*09e0*/ 	.short	0x0
        /*09e2*/ 	.short	0x0
        /*09e4*/ 	.word	0x3
        /*09e8*/ 	.word	.L_x_161@srel
        /*09ec*/ 	.word	.L_x_146@srel
        /*09f0*/ 	.word	.L_x_293@srel


	//----- nvinfo : EIATTR_MAX_THREADS
	.align		4
.L_57:
        /*09f4*/ 	.byte	0x04, 0x05
        /*09f6*/ 	.short	(.L_59 - .L_58)
.L_58:
        /*09f8*/ 	.word	0x00000200
        /*09fc*/ 	.word	0x00000001
        /*0a00*/ 	.word	0x00000001


	//----- nvinfo : EIATTR_CRS_STACK_SIZE
	.align		4
.L_59:
        /*0a04*/ 	.byte	0x04, 0x1e
        /*0a06*/ 	.short	(.L_61 - .L_60)
.L_60:
        /*0a08*/ 	.word	0x00000000


	//----- nvinfo : EIATTR_CBANK_PARAM_SIZE
	.align		4
.L_61:
        /*0a0c*/ 	.byte	0x03, 0x19
        /*0a0e*/ 	.short	0x0680


	//----- nvinfo : EIATTR_PARAM_CBANK
	.align		4
        /*0a10*/ 	.byte	0x04, 0x0a
        /*0a12*/ 	.short	(.L_63 - .L_62)
	.align		4
.L_62:
        /*0a14*/ 	.word	index@(.nv.constant0._ZN7cutlass13device_kernelINS_4fmha6kernel36Sm100FmhaBwdKernelTmaWarpSpecializedIN4cute5tupleIJiiiiNS5_IJNS5_IJiiEEEiEEEEEENS_6half_tEfNS5_IJNS4_1CILi128EEESB_NSA_ILi48EEESC_EEENS1_10collective12ResidualMaskEEEEEvNT_6ParamsE)
        /*0a18*/ 	.short	0x0380
        /*0a1a*/ 	.short	0x0680


	//----- nvinfo : EIATTR_SW_WAR
	.align		4
.L_63:
        /*0a1c*/ 	.byte	0x04, 0x36
        /*0a1e*/ 	.short	(.L_65 - .L_64)
.L_64:
        /*0a20*/ 	.word	0x00000008
.L_65:


//--------------------- .nv.callgraph             --------------------------
	.section	.nv.callgraph,"",@"SHT_CUDA_CALLGRAPH"
	.align	4
	.sectionentsize	8
	.align		4
        /*0000*/ 	.word	0x00000000
	.align		4
        /*0004*/ 	.word	0xffffffff
	.align		4
        /*0008*/ 	.word	index@(_ZN7cutlass13device_kernelINS_4fmha6kernel36Sm100FmhaBwdKernelTmaWarpSpecializedIN4cute5tupleIJiiiiNS5_IJNS5_IJiiEEEiEEEEEENS_6half_tEfNS5_IJNS4_1CILi128EEESB_NSA_ILi48EEESC_EEENS1_10collective12ResidualMaskEEEEEvNT_6ParamsE)
	.align		4
        /*000c*/ 	.word	index@(__assertfail)
	.align		4
        /*0010*/ 	.word	0x00000000
	.align		4
        /*0014*/ 	.word	0xfffffffe
	.align		4
        /*0018*/ 	.word	0x00000000
	.align		4
        /*001c*/ 	.word	0xfffffffd
	.align		4
        /*0020*/ 	.word	0x00000000
	.align		4
        /*0024*/ 	.word	0xfffffffc


//--------------------- .nv.constant4             --------------------------
	.section	.nv.constant4,"a",@progbits
	.align	8
	.align		8
.nv.constant4:
        /*0000*/ 	.dword	__assertfail
	.align		8
        /*0008*/ 	.dword	__unnamed_1
	.align		8
        /*0010*/ 	.dword	__unnamed_2
	.align		8
        /*0018*/ 	.dword	__unnamed_3
	.align		8
        /*0020*/ 	.dword	__unnamed_4
	.align		8
        /*0028*/ 	.dword	_ZN39_INTERNAL_c090f714_4_k_cu_96677051_41504cuda3std3__45__cpo5beginE
	.align		8
        /*0030*/ 	.dword	_ZN39_INTERNAL_c090f714_4_k_cu_96677051_41504cuda3std3__45__cpo3endE
	.align		8
        /*0038*/ 	.dword	_ZN39_INTERNAL_c090f714_4_k_cu_96677051_41504cuda3std3__45__cpo6cbeginE
	.align		8
        /*0040*/ 	.dword	_ZN39_INTERNAL_c090f714_4_k_cu_96677051_41504cuda3std3__45__cpo4cendE
	.align		8
        /*0048*/ 	.dword	_ZN39_INTERNAL_c090f714_4_k_cu_96677051_41504cuda3std3__441_GLOBAL__N__c090f714_4_k_cu_96677051_41506ignoreE
	.align		8
        /*0050*/ 	.dword	_ZN39_INTERNAL_c090f714_4_k_cu_96677051_41504cuda3std3__419piecewise_constructE
	.align		8
        /*0058*/ 	.dword	_ZN39_INTERNAL_c090f714_4_k_cu_96677051_41504cuda3std3__48in_placeE
	.align		8
        /*0060*/ 	.dword	_ZN39_INTERNAL_c090f714_4_k_cu_96677051_41504cuda3std6ranges3__45__cpo4swapE
	.align		8
        /*0068*/ 	.dword	_ZN39_INTERNAL_c090f714_4_k_cu_96677051_41504cuda3std6ranges3__45__cpo9iter_moveE
	.align		8
        /*0070*/ 	.dword	_ZN39_INTERNAL_c090f714_4_k_cu_96677051_41504cute7productE
	.align		8
        /*0078*/ 	.dword	_ZN39_INTERNAL_c090f714_4_k_cu_96677051_41504cute1_E
	.align		8
        /*0080*/ 	.dword	$str$23
	.align		8
        /*0088*/ 	.dword	$str$24
	.align		8
        /*0090*/ 	.dword	$str$25
	.align		8
        /*0098*/ 	.dword	$str$26


//--------------------- .nv.constant2._ZN7cutlass13device_kernelINS_4fmha6kernel36Sm100FmhaBwdKernelTmaWarpSpecializedIN4cute5tupleIJiiiiNS5_IJNS5_IJiiEEEiEEEEEENS_6half_tEfNS5_IJNS4_1CILi128EEESB_NSA_ILi48EEESC_EEENS1_10collective12ResidualMaskEEEEEvNT_6ParamsE --------------------------
	.section	.nv.constant2._ZN7cutlass13device_kernelINS_4fmha6kernel36Sm100FmhaBwdKernelTmaWarpSpecializedIN4cute5tupleIJiiiiNS5_IJNS5_IJiiEEEiEEEEEENS_6half_tEfNS5_IJNS4_1CILi128EEESB_NSA_ILi48EEESC_EEENS1_10collective12ResidualMaskEEEEEvNT_6ParamsE,"a",@progbits
	.sectionflags	@""
	.align	4
.nv.constant2._ZN7cutlass13device_kernelINS_4fmha6kernel36Sm100FmhaBwdKernelTmaWarpSpecializedIN4cute5tupleIJiiiiNS5_IJNS5_IJiiEEEiEEEEEENS_6half_tEfNS5_IJNS4_1CILi128EEESB_NSA_ILi48EEESC_EEENS1_10collective12ResidualMaskEEEEEvNT_6ParamsE:
        /*0000*/ 	.byte	0x90, 0x21, 0x00, 0x00, 0x90, 0x3c, 0x00, 0x00, 0x90, 0x75, 0x00, 0x00, 0xc0, 0x75, 0x00, 0x00
        /*0010*/ 	.byte	0x60, 0x69, 0x00, 0x00, 0x90, 0x75, 0x00, 0x00


//--------------------- .text._ZN7cutlass13device_kernelINS_4fmha6kernel36Sm100FmhaBwdKernelTmaWarpSpecializedIN4cute5tupleIJiiiiNS5_IJNS5_IJiiEEEiEEEEEENS_6half_tEfNS5_IJNS4_1CILi128EEESB_NSA_ILi48EEESC_EEENS1_10collective12ResidualMaskEEEEEvNT_6ParamsE --------------------------
	.section	.text._ZN7cutlass13device_kernelINS_4fmha6kernel36Sm100FmhaBwdKernelTmaWarpSpecializedIN4cute5tupleIJiiiiNS5_IJNS5_IJiiEEEiEEEEEENS_6half_tEfNS5_IJNS4_1CILi128EEESB_NSA_ILi48EEESC_EEENS1_10collective12ResidualMaskEEEEEvNT_6ParamsE,"ax",@progbits
	.align	128
.text._ZN7cutlass13device_kernelINS_4fmha6kernel36Sm100FmhaBwdKernelTmaWarpSpecializedIN4cute5tupleIJiiiiNS5_IJNS5_IJiiEEEiEEEEEENS_6half_tEfNS5_IJNS4_1CILi128EEESB_NSA_ILi48EEESC_EEENS1_10collective12ResidualMaskEEEEEvNT_6ParamsE:
        .type           _ZN7cutlass13device_kernelINS_4fmha6kernel36Sm100FmhaBwdKernelTmaWarpSpecializedIN4cute5tupleIJiiiiNS5_IJNS5_IJiiEEEiEEEEEENS_6half_tEfNS5_IJNS4_1CILi128EEESB_NSA_ILi48EEESC_EEENS1_10collective12ResidualMaskEEEEEvNT_6ParamsE,@function
        .size           _ZN7cutlass13device_kernelINS_4fmha6kernel36Sm100FmhaBwdKernelTmaWarpSpecializedIN4cute5tupleIJiiiiNS5_IJNS5_IJiiEEEiEEEEEENS_6half_tEfNS5_IJNS4_1CILi128EEESB_NSA_ILi48EEESC_EEENS1_10collective12ResidualMaskEEEEEvNT_6ParamsE,(.L_x_298 - _ZN7cutlass13device_kernelINS_4fmha6kernel36Sm100FmhaBwdKernelTmaWarpSpecializedIN4cute5tupleIJiiiiNS5_IJNS5_IJiiEEEiEEEEEENS_6half_tEfNS5_IJNS4_1CILi128EEESB_NSA_ILi48EEESC_EEENS1_10collective12ResidualMaskEEEEEvNT_6ParamsE)
        .other          _ZN7cutlass13device_kernelINS_4fmha6kernel36Sm100FmhaBwdKernelTmaWarpSpecializedIN4cute5tupleIJiiiiNS5_IJNS5_IJiiEEEiEEEEEENS_6half_tEfNS5_IJNS4_1CILi128EEESB_NSA_ILi48EEESC_EEENS1_10collective12ResidualMaskEEEEEvNT_6ParamsE,@"STO_CUDA_ENTRY STV_DEFAULT"
_ZN7cutlass13device_kernelINS_4fmha6kernel36Sm100FmhaBwdKernelTmaWarpSpecializedIN4cute5tupleIJiiiiNS5_IJNS5_IJiiEEEiEEEEEENS_6half_tEfNS5_IJNS4_1CILi128EEESB_NSA_ILi48EEESC_EEENS1_10collective12ResidualMaskEEEEEvNT_6ParamsE:
[----:B------:R-:W1:Y:S02]  /*0000*/  LDC R1, c[0x0][0x37c] ;  /* 0x0000df00ff017b82 */ /* 0x000e640000000800 */
[----:B-1----:R-:W-:Y:S01]  /*0010*/  IADD3 R1, PT, PT, R1, -0x58, RZ ;  /* 0xffffffa801017810 */ /* 0x002fe20007ffe0ff */
[----:B------:R-:W1:Y:S01]  /*0020*/  S2R R16, SR_TID.X ;  /* 0x0000000000107919 */ /* 0x000e620000002100 */
[----:B------:R-:W-:Y:S01]  /*0030*/  IMAD.MOV.U32 R0, RZ, RZ, 0x33334444 ;  /* 0x33334444ff007424 */ /* 0x000fe200078e00ff */
[----:B------:R-:W-:Y:S01]  /*0040*/  ELECT P0, URZ, PT ;  /* 0x0000000000ff782f */ /* 0x000fe20003800000 */
[----:B------:R-:W-:Y:S01]  /*0050*/  BSSY.RECONVERGENT B0, `(.L_x_0) ;  /* 0x000002d000007945 */ /* 0x000fe20003800200 */
[----:B-1----:R-:W-:-:S05]  /*0060*/  SHF.R.U32.HI R4, RZ, 0x5, R16 ;  /* 0x00000005ff047819 */ /* 0x002fca0000011610 */
[----:B------:R-:W1:Y:S04]  /*0070*/  SHFL.IDX PT, R2, R4, RZ, 0x1f ;  /* 0x00001fff04027589 */ /* 0x000e6800000e0000 */
[----:B-1----:R1:W-:Y:S02]  /*0080*/  STL [R1+0x18], R2 ;  /* 0x0000180201007387 */ /* 0x0023e40000100800 */
[----:B-1----:R-:W-:-:S05]  /*0090*/  IMAD.SHL.U32 R2, R2, 0x4, RZ ;  /* 0x0000000402027824 */ /* 0x002fca00078e00ff */
[----:B------:R-:W-:Y:S01]  /*00a0*/  SHF.R.U64 R0, R0, R2, 0x123333 ;  /* 0x0012333300007419 */ /* 0x000fe20000001202 */
[----:B------:R-:W-:-:S03]  /*00b0*/  IMAD.MOV.U32 R2, RZ, RZ, R16 ;  /* 0x000000ffff027224 */ /* 0x000fc600078e0010 */
[----:B------:R-:W-:-:S04]  /*00c0*/  LOP3.LUT R3, R0, 0x7, RZ, 0xc0, !PT ;  /* 0x0000000700037812 */ /* 0x000fc800078ec0ff */
[----:B------:R-:W-:-:S04]  /*00d0*/  ISETP.NE.OR P1, PT, R3, 0x1, !P0 ;  /* 0x000000010300780c */ /* 0x000fc80004725670 */
[----:B------:R-:W-:-:S09]  /*00e0*/  P2R R7, PR, RZ, 0x2 ;  /* 0x00000002ff077803 */ /* 0x000fd20000000000 */
[----:B------:R-:W-:Y:S05]  /*00f0*/  @P1 BRA `(.L_x_1) ;  /* 0x0000000000381947 */ /* 0x000fea0003800000 */
[----:B------:R-:W1:Y:S02]  /*0100*/  LDCU.64 UR4, c[0x0][0x348] ;  /* 0x00006900ff0477ac */ /* 0x000e640008000a00 */
[----:B-1----:R-:W-:Y:S02]  /*0110*/  UIADD3 UR10, UP3, UPT, UR4, 0x300, URZ ;  /* 0x00000300040a7890 */ /* 0x002fe4000ff7e0ff */
[----:B------:R-:W-:Y:S02]  /*0120*/  UIADD3 UR8, UP2, UPT, UR4, 0x100, URZ ;  /* 0x0000010004087890 */ /* 0x000fe4000ff5e0ff */
[----:B------:R-:W-:Y:S02]  /*0130*/  UIADD3 UR6, UP1, UPT, UR4, 0x200, URZ ;  /* 0x0000020004067890 */ /* 0x000fe4000ff3e0ff */
[----:B------:R-:W-:Y:S02]  /*0140*/  UIADD3 UR4, UP0, UPT, UR4, 0x400, URZ ;  /* 0x0000040004047890 */ /* 0x000fe4000ff1e0ff */
[----:B------:R-:W-:-:S02]  /*0150*/  UIADD3.X UR11, UPT, UPT, URZ, UR5, URZ, UP3, !UPT ;  /* 0x00000005ff0b7290 */ /* 0x000fc40009ffe4ff */
[----:B------:R-:W-:Y:S02]  /*0160*/  UIADD3.X UR9, UPT, UPT, URZ, UR5, URZ, UP2, !UPT ;  /* 0x00000005ff097290 */ /* 0x000fe400097fe4ff */
[----:B------:R-:W-:Y:S02]  /*0170*/  UIADD3.X UR7, UPT, UPT, URZ, UR5, URZ, UP1, !UPT ;  /* 0x00000005ff077290 */ /* 0x000fe40008ffe4ff */
[----:B------:R-:W-:-:S03]  /*0180*/  UIADD3.X UR5, UPT, UPT, URZ, UR5, URZ, UP0, !UPT ;  /* 0x00000005ff057290 */ /* 0x000fc600087fe4ff */
[----:B------:R1:W-:Y:S02]  /*0190*/  UTMACCTL.PF [UR10] ;  /* 0x000000000a0079b9 */ /* 0x0003e40008040000 */
[----:B------:R1:W-:Y:S02]  /*01a0*/  UTMACCTL.PF [UR8] ;  /* 0x00000000080079b9 */ /* 0x0003e40008040000 */
[----:B------:R1:W-:Y:S02]  /*01b0*/  UTMACCTL.PF [UR6] ;  /* 0x00000000060079b9 */ /* 0x0003e40008040000 */
[----:B------:R1:W-:Y:S02]  /*01c0*/  UTMACCTL.PF [UR4] ;  /* 0x00000000040079b9 */ /* 0x0003e40008040000 */
[----:B-1----:R-:W-:Y:S05]  /*01d0*/  BRA `(.L_x_2) ;  /* 0x0000000000247947 */ /* 0x002fea0003800000 */
.L_x_1:
[----:B------:R-:W-:-:S13]  /*01e0*/  ISETP.NE.AND P0, PT, R3, 0x2, PT ;  /* 0x000000020300780c */ /* 0x000fda0003f05270 */
[----:B------:R-:W-:Y:S05]  /*01f0*/  @!P0 BRA `(.L_x_3) ;  /* 0x0000000000348947 */ /* 0x000fea0003800000 */
[----:B------:R-:W-:Y:S02]  /*0200*/  ISETP.NE.AND P0, PT, R3, 0x1, PT ;  /* 0x000000010300780c */ /* 0x000fe40003f05270 */
[----:B------:R-:W-:Y:S02]  /*0210*/  PLOP3.LUT P1, PT, PT, PT, PT, 0x80, 0x8 ;  /* 0x000000000008781c */ /* 0x000fe40003f2f070 */
[----:B------:R-:W-:Y:S02]  /*0220*/  PLOP3.LUT P3, PT, PT, PT, PT, 0x80, 0x8 ;  /* 0x000000000008781c */ /* 0x000fe40003f6f070 */
[----:B------:R-:W-:Y:S02]  /*0230*/  PLOP3.LUT P2, PT, PT, PT, PT, 0x8, 0x80 ;  /* 0x000000000080781c */ /* 0x000fe40003f4e170 */
[----:B------:R-:W-:Y:S02]  /*0240*/  PLOP3.LUT P5, PT, PT, PT, PT, 0x80, 0x8 ;  /* 0x000000000008781c */ /* 0x000fe40003faf070 */
[----:B------:R-:W-:-:S03]  /*0250*/  P2R R6, PR, RZ, 0x2 ;  /* 0x00000002ff067803 */ /* 0x000fc60000000000 */
[----:B------:R-:W-:Y:S08]  /*0260*/  @P0 BRA `(.L_x_4) ;  /* 0x00000000002c0947 */ /* 0x000ff00003800000 */
.L_x_2:
[----:B------:R-:W-:Y:S02]  /*0270*/  PLOP3.LUT P0, PT, PT, PT, PT, 0x8, 0x80 ;  /* 0x000000000080781c */ /* 0x000fe40003f0e170 */
[----:B------:R-:W-:Y:S02]  /*0280*/  PLOP3.LUT P3, PT, PT, PT, PT, 0x80, 0x8 ;  /* 0x000000000008781c */ /* 0x000fe40003f6f070 */
[----:B------:R-:W-:Y:S02]  /*0290*/  PLOP3.LUT P2, PT, PT, PT, PT, 0x8, 0x80 ;  /* 0x000000000080781c */ /* 0x000fe40003f4e170 */
[----:B------:R-:W-:Y:S02]  /*02a0*/  PLOP3.LUT P5, PT, PT, PT, PT, 0x8, 0x80 ;  /* 0x000000000080781c */ /* 0x000fe40003fae170 */
[----:B------:R-:W-:Y:S01]  /*02b0*/  P2R R6, PR, RZ, 0x1 ;  /* 0x00000001ff067803 */ /* 0x000fe20000000000 */
[----:B------:R-:W-:Y:S05]  /*02c0*/  BRA `(.L_x_4) ;  /* 0x0000000000147947 */ /* 0x000fea0003800000 */
.L_x_3:
[----:B------:R-:W-:Y:S02]  /*02d0*/  PLOP3.LUT P0, PT, PT, PT, PT, 0x80, 0x8 ;  /* 0x000000000008781c */ /* 0x000fe40003f0f070 */
[----:B------:R-:W-:Y:S02]  /*02e0*/  PLOP3.LUT P3, PT, PT, PT, PT, 0x8, 0x80 ;  /* 0x000000000080781c */ /* 0x000fe40003f6e170 */
[----:B------:R-:W-:Y:S02]  /*02f0*/  PLOP3.LUT P2, PT, PT, PT, PT, 0x80, 0x8 ;  /* 0x000000000008781c */ /* 0x000fe40003f4f070 */
[----:B------:R-:W-:Y:S02]  /*0300*/  PLOP3.LUT P5, PT, PT, PT, PT, 0x8, 0x80 ;  /* 0x000000000080781c */ /* 0x000fe40003fae170 */
[----:B------:R-:W-:-:S11]  /*0310*/  P2R R6, PR, RZ, 0x1 ;  /* 0x00000001ff067803 */ /* 0x000fd60000000000 */
.L_x_4:
[----:B------:R-:W-:Y:S05]  /*0320*/  BSYNC.RECONVERGENT B0 ;  /* 0x0000000000007941 */ /* 0x000fea0003800200 */
.L_x_0:
[----:B------:R-:W1:Y:S01]  /*0330*/  SHFL.IDX PT, R0, R4, RZ, 0x1f ;  /* 0x00001fff04007589 */ /* 0x000e6200000e0000 */
[----:B------:R-:W-:Y:S02]  /*0340*/  ISETP.NE.AND P0, PT, R3, 0x2, PT ;  /* 0x000000020300780c */ /* 0x000fe40003f05270 */
[----:B-1----:R-:W-:-:S13]  /*0350*/  ISETP.NE.AND P1, PT, R0, RZ, PT ;  /* 0x000000ff0000720c */ /* 0x002fda0003f25270 */
[----:B------:R-:W-:Y:S05]  /*0360*/  @P1 BRA `(.L_x_5) ;  /* 0x0000000000381947 */ /* 0x000fea0003800000 */
[----:B------:R-:W1:Y:S01]  /*0370*/  S2UR UR4, SR_CgaCtaId ;  /* 0x00000000000479c3 */ /* 0x000e620000008800 */
[----:B------:R-:W-:Y:S01]  /*0380*/  UMOV UR5, 0x400 ;  /* 0x0000040000057882 */ /* 0x000fe20000000000 */
[----:B------:R-:W-:Y:S01]  /*0390*/  UMOV UR6, 0x1 ;  /* 0x0000000100067882 */ /* 0x000fe20000000000 */
[----:B------:R-:W-:Y:S01]  /*03a0*/  ELECT P1, URZ, PT ;  /* 0x0000000000ff782f */ /* 0x000fe20003820000 */
[----:B------:R-:W-:-:S04]  /*03b0*/  UIADD3 UR6, UPT, UPT, -UR6, 0x100000, URZ ;  /* 0x0010000006067890 */ /* 0x000fc8000fffe1ff */
[----:B------:R-:W-:Y:S02]  /*03c0*/  USHF.L.U32 UR7, UR6, 0xb, URZ ;  /* 0x0000000b06077899 */ /* 0x000fe400080006ff */
[----:B------:R-:W-:Y:S02]  /*03d0*/  USHF.L.U32 UR6, UR6, 0x1, URZ ;  /* 0x0000000106067899 */ /* 0x000fe400080006ff */
[----:B-1----:R-:W-:Y:S01]  /*03e0*/  ULEA UR4, UR4, UR5, 0x18 ;  /* 0x0000000504047291 */ /* 0x002fe2000f8ec0ff */
[----:B------:R-:W1:Y:S11]  /*03f0*/  FENCE.VIEW.ASYNC.S ;  /* 0x00000000000073c6 */ /* 0x000e760000000000 */
[----:B-1----:R1:W2:Y:S01]  /*0400*/  SYNCS.EXCH.64 URZ, [UR4+0x1f800], UR6 ;  /* 0x01f8000604ff75b2 */ /* 0x0022a20008000100 */
[----:B------:R1:W3:Y:S01]  /*0410*/  SYNCS.EXCH.64 URZ, [UR4+0x1f810], UR6 ;  /* 0x01f8100604ff75b2 */ /* 0x0002e20008000100 */
[----:B------:R1:W4:Y:S01]  /*0420*/  SYNCS.EXCH.64 URZ, [UR4+0x1f808], UR6 ;  /* 0x01f8080604ff75b2 */ /* 0x0003220008000100 */
[----:B------:R1:W1:Y:S01]  /*0430*/  SYNCS.EXCH.64 URZ, [UR4+0x1f818], UR6 ;  /* 0x01f8180604ff75b2 */ /* 0x0002620008000100 */
[----:B------:R-:W-:Y:S01]  /*0440*/  NOP ;  /* 0x0000000000007918 */ /* 0x000fe20000000000 */
.L_x_5:
[----:B------:R-:W-:Y:S01]  /*0450*/  NOP ;  /* 0x0000000000007918 */ /* 0x000fe20000000000 */
[----:B------:R-:W-:Y:S05]  /*0460*/  @!P0 BRA `(.L_x_6) ;  /* 0x0000000000288947 */ /* 0x000fea0003800000 */
[----:B------:R-:W-:Y:S01]  /*0470*/  ISETP.NE.AND P0, PT, R3, 0x1, PT ;  /* 0x000000010300780c */ /* 0x000fe20003f05270 */
[----:B------:R-:W-:Y:S02]  /*0480*/  UPLOP3.LUT UP0, UPT, UPT, UPT, UPT, 0x80, 0x8 ;  /* 0x000000000008789c */ /* 0x000fe40003f0f070 */
[----:B------:R-:W-:Y:S02]  /*0490*/  UPLOP3.LUT UP3, UPT, UPT, UPT, UPT, 0x40, 0x4 ;  /* 0x000000000004789c */ /* 0x000fe40003f6e870 */
[----:B------:R-:W-:Y:S02]  /*04a0*/  UPLOP3.LUT UP2, UPT, UPT, UPT, UPT, 0x80, 0x8 ;  /* 0x000000000008789c */ /* 0x000fe40003f4f070 */
[----:B------:R-:W-:-:S06]  /*04b0*/  UPLOP3.LUT UP1, UPT, UPT, UPT, UPT, 0x80, 0x8 ;  /* 0x000000000008789c */ /* 0x000fcc0003f2f070 */
[----:B------:R-:W-:Y:S05]  /*04c0*/  @P0 BRA `(.L_x_7) ;  /* 0x0000000000200947 */ /* 0x000fea0003800000 */
[----:B------:R-:W-:Y:S02]  /*04d0*/  UPLOP3.LUT UP3, UPT, UPT, UPT, UPT, 0x40, 0x4 ;  /* 0x000000000004789c */ /* 0x000fe40003f6e870 */
[----:B------:R-:W-:Y:S02]  /*04e0*/  UPLOP3.LUT UP2, UPT, UPT, UPT, UPT, 0x40, 0x4 ;  /* 0x000000000004789c */ /* 0x000fe40003f4e870 */
[----:B------:R-:W-:Y:S01]  /*04f0*/  UPLOP3.LUT UP1, UPT, UPT, UPT, UPT, 0x40, 0x4 ;  /* 0x000000000004789c */ /* 0x000fe20003f2e870 */
[----:B------:R-:W-:Y:S05]  /*0500*/  BRA `(.L_x_7) ;  /* 0x0000000000107947 */ /* 0x000fea0003800000 */
.L_x_6:
[----:B------:R-:W-:Y:S02]  /*0510*/  UPLOP3.LUT UP0, UPT, UPT, UPT, UPT, 0x40, 0x4 ;  /* 0x000000000004789c */ /* 0x000fe40003f0e870 */
[----:B------:R-:W-:Y:S02]  /*0520*/  UPLOP3.LUT UP3, UPT, UPT, UPT, UPT, 0x80, 0x8 ;  /* 0x000000000008789c */ /* 0x000fe40003f6f070 */
[----:B------:R-:W-:Y:S02]  /*0530*/  UPLOP3.LUT UP2, UPT, UPT, UPT, UPT, 0x40, 0x4 ;  /* 0x000000000004789c */ /* 0x000fe40003f4e870 */
[----:B------:R-:W-:Y:S02]  /*0540*/  UPLOP3.LUT UP1, UPT, UPT, UPT, UPT, 0x80, 0x8 ;  /* 0x000000000008789c */ /* 0x000fe40003f2f070 */
.L_x_7:
[----:B------:R-:W5:Y:S02]  /*0550*/  SHFL.IDX PT, R0, R4, RZ, 0x1f ;  /* 0x00001fff04007589 */ /* 0x000f6400000e0000 */
[----:B-----5:R-:W-:-:S13]  /*0560*/  ISETP.NE.AND P0, PT, R0, 0x1, PT ;  /* 0x000000010000780c */ /* 0x020fda0003f05270 */
[----:B------:R-:W-:Y:S05]  /*0570*/  @P0 BRA `(.L_x_8) ;  /* 0x0000000000300947 */ /* 0x000fea0003800000 */
[----:B-1----:R-:W1:Y:S01]  /*0580*/  S2UR UR4, SR_CgaCtaId ;  /* 0x00000000000479c3 */ /* 0x002e620000008800 */
[----:B------:R-:W-:Y:S01]  /*0590*/  UMOV UR6, 0x400 ;  /* 0x0000040000067882 */ /* 0x000fe20000000000 */
[----:B------:R-:W-:Y:S01]  /*05a0*/  UMOV UR5, 0x1 ;  /* 0x0000000100057882 */ /* 0x000fe20000000000 */
[----:B------:R-:W-:Y:S01]  /*05b0*/  ELECT P0, URZ, PT ;  /* 0x0000000000ff782f */ /* 0x000fe20003800000 */
[----:B-1----:R-:W-:Y:S02]  /*05c0*/  ULEA UR6, UR4, UR6, 0x18 ;  /* 0x0000000604067291 */ /* 0x002fe4000f8ec0ff */
[----:B------:R-:W-:-:S04]  /*05d0*/  UIADD3 UR4, UPT, UPT, -UR5, 0x100000, URZ ;  /* 0x0010000005047890 */ /* 0x000fc8000fffe1ff */
[----:B------:R-:W-:Y:S02]  /*05e0*/  USHF.L.U32 UR5, UR4, 0xb, URZ ;  /* 0x0000000b04057899 */ /* 0x000fe400080006ff */
[----:B------:R-:W-:Y:S01]  /*05f0*/  USHF.L.U32 UR4, UR4, 0x1, URZ ;  /* 0x0000000104047899 */ /* 0x000fe200080006ff */
[----:B------:R-:W1:Y:S11]  /*0600*/  FENCE.VIEW.ASYNC.S ;  /* 0x00000000000073c6 */ /* 0x000e760000000000 */
[----:B-1----:R1:W1:Y:S01]  /*0610*/  SYNCS.EXCH.64 URZ, [UR6+0x1f820], UR4 ;  /* 0x01f8200406ff75b2 */ /* 0x0022620008000100 */
[----:B------:R1:W1:Y:S01]  /*0620*/  SYNCS.EXCH.64 URZ, [UR6+0x1f828], UR4 ;  /* 0x01f8280406ff75b2 */ /* 0x0002620008000100 */
[----:B------:R-:W-:Y:S01]  /*0630*/  NOP ;  /* 0x0000000000007918 */ /* 0x000fe20000000000 */
.L_x_8:
[----:B------:R-:W5:Y:S01]  /*0640*/  SHFL.IDX PT, R0, R4, RZ, 0x1f ;  /* 0x00001fff04007589 */ /* 0x000f6200000e0000 */
[----:B------:R-:W-:Y:S01]  /*0650*/  NOP ;  /* 0x0000000000007918 */ /* 0x000fe20000000000 */
[----:B-----5:R-:W-:-:S13]  /*0660*/  ISETP.NE.AND P0, PT, R0, 0x2, PT ;  /* 0x000000020000780c */ /* 0x020fda0003f05270 */
[----:B------:R-:W-:Y:S05]  /*0670*/  @P0 BRA `(.L_x_9) ;  /* 0x0000000000400947 */ /* 0x000fea0003800000 */
[----:B-1----:R-:W1:Y:S01]  /*0680*/  S2UR UR4, SR_CgaCtaId ;  /* 0x00000000000479c3 */ /* 0x002e620000008800 */
[----:B------:R-:W-:Y:S01]  /*0690*/  UMOV UR5, 0x400 ;  /* 0x0000040000057882 */ /* 0x000fe20000000000 */
[----:B------:R-:W-:Y:S01]  /*06a0*/  UMOV UR8, 0x20 ;  /* 0x0000002000087882 */ /* 0x000fe20000000000 */
[----:B------:R-:W-:Y:S01]  /*06b0*/  UMOV UR6, 0x100 ;  /* 0x0000010000067882 */ /* 0x000fe20000000000 */
[----:B------:R-:W-:-:S04]  /*06c0*/  UIADD3 UR8, UPT, UPT, -UR8, 0x100000, URZ ;  /* 0x0010000008087890 */ /* 0x000fc8000fffe1ff */
[----:B------:R-:W-:Y:S02]  /*06d0*/  USHF.L.U32 UR9, UR8, 0xb, URZ ;  /* 0x0000000b08097899 */ /* 0x000fe400080006ff */
[----:B------:R-:W-:Y:S02]  /*06e0*/  USHF.L.U32 UR8, UR8, 0x1, URZ ;  /* 0x0000000108087899 */ /* 0x000fe400080006ff */
[----:B------:R-:W-:-:S04]  /*06f0*/  UIADD3 UR6, UPT, UPT, -UR6, 0x100000, URZ ;  /* 0x0010000006067890 */ /* 0x000fc8000fffe1ff */
[----:B------:R-:W-:Y:S02]  /*0700*/  USHF.L.U32 UR7, UR6, 0xb, URZ ;  /* 0x0000000b06077899 */ /* 0x000fe400080006ff */
[----:B------:R-:W-:Y:S01]  /*0710*/  USHF.L.U32 UR6, UR6, 0x1, URZ ;  /* 0x0000000106067899 */ /* 0x000fe200080006ff */
[----:B------:R-:W-:Y:S01]  /*0720*/  ELECT P0, URZ, PT ;  /* 0x0000000000ff782f */ /* 0x000fe20003800000 */
[----:B-1----:R-:W-:Y:S01]  /*0730*/  ULEA UR4, UR4, UR5, 0x18 ;  /* 0x0000000504047291 */ /* 0x002fe2000f8ec0ff */
[----:B------:R-:W1:Y:S11]  /*0740*/  FENCE.VIEW.ASYNC.S ;  /* 0x00000000000073c6 */ /* 0x000e760000000000 */
[----:B-1----:R1:W1:Y:S01]  /*0750*/  SYNCS.EXCH.64 URZ, [UR4+0x1f830], UR8 ;  /* 0x01f8300804ff75b2 */ /* 0x0022620008000100 */
[----:B------:R1:W1:Y:S01]  /*0760*/  SYNCS.EXCH.64 URZ, [UR4+0x1f838], UR6 ;  /* 0x01f8380604ff75b2 */ /* 0x0002620008000100 */
[----:B------:R-:W-:Y:S01]  /*0770*/  NOP ;  /* 0x0000000000007918 */ /* 0x000fe20000000000 */
.L_x_9:
        /* <DEDUP_REMOVED lines=20> */
.L_x_10:
        /* <DEDUP_REMOVED lines=20> */
.L_x_11:
        /* <DEDUP_REMOVED lines=20> */
.L_x_12:
        /* <DEDUP_REMOVED lines=20> */
.L_x_13:
        /* <DEDUP_REMOVED lines=20> */
.L_x_14:
        /* <DEDUP_REMOVED lines=20> */
.L_x_15:
        /* <DEDUP_REMOVED lines=19> */
[----:B------:R1:W1:Y:S01]  /*1030*/  SYNCS.EXCH.64 URZ, [UR4+0x1f8a8], UR8 ;  /* 0x01f8a80804ff75b2 */ /* 0x0002620008000100 */
[----:B------:R1:W1:Y:S01]  /*1040*/  SYNCS.EXCH.64 URZ, [UR4+0x1f8b8], UR6 ;  /* 0x01f8b80604ff75b2 */ /* 0x0002620008000100 */
[----:B------:R-:W-:Y:S01]  /*1050*/  NOP ;  /* 0x0000000000007918 */ /* 0x000fe20000000000 */
.L_x_16:
[----:B------:R-:W-:Y:S01]  /*1060*/  NOP ;  /* 0x0000000000007918 */ /* 0x000fe20000000000 */
[----:B------:R-:W5:Y:S08]  /*1070*/  LDC.64 R4, c[0x0][0x380] ;  /* 0x0000e000ff047b82 */ /* 0x000f700000000a00 */
[----:B------:R-:W2:Y:S08]  /*1080*/  S2UR UR35, SR_CTAID.X ;  /* 0x00000000002379c3 */ /* 0x000eb00000002500 */
[----:B------:R-:W1:Y:S08]  /*1090*/  S2UR UR29, SR_CTAID.Y ;  /* 0x00000000001d79c3 */ /* 0x000e700000002600 */
[----:B------:R-:W1:Y:S01]  /*10a0*/  S2UR UR30, SR_CTAID.Z ;  /* 0x00000000001e79c3 */ /* 0x000e620000002700 */
[----:B-----5:R-:W-:-:S05]  /*10b0*/  VIADD R8, R4, 0x7f ;  /* 0x0000007f04087836 */ /* 0x020fca0000000000 */
[----:B------:R-:W-:Y:S01]  /*10c0*/  SHF.R.S32.HI R0, RZ, 0x1f, R8 ;  /* 0x0000001fff007819 */ /* 0x000fe20000011408 */
[----:B--2---:R-:W-:-:S03]  /*10d0*/  USHF.L.U32 UR35, UR35, 0x7, URZ ;  /* 0x0000000723237899 */ /* 0x004fc600080006ff */
[----:B------:R-:W-:Y:S01]  /*10e0*/  LEA.HI R0, R0, R8, RZ, 0x7 ;  /* 0x0000000800007211 */ /* 0x000fe200078f38ff */
[----:B-1-34-:R-:W-:Y:S08]  /*10f0*/  BAR.SYNC.DEFER_BLOCKING 0x0 ;  /* 0x0000000000007b1d */ /* 0x01aff00000010000 */
[----:B------:R-:W-:Y:S01]  /*1100*/  BAR.SYNC.DEFER_BLOCKING 0x0 ;  /* 0x0000000000007b1d */ /* 0x000fe20000010000 */
[----:B------:R-:W-:-:S02]  /*1110*/  ISETP.LE.U32.AND P0, PT, R5, UR35, PT ;  /* 0x0000002305007c0c */ /* 0x000fc4000bf03070 */
[----:B------:R-:W-:-:S11]  /*1120*/  SHF.R.S32.HI R0, RZ, 0x7, R0 ;  /* 0x00000007ff007819 */ /* 0x000fd60000011400 */
[----:B------:R-:W-:Y:S05]  /*1130*/  @P0 EXIT ;  /* 0x000000000000094d */ /* 0x000fea0003800000 */
[----:B------:R-:W1:Y:S01]  /*1140*/  LDCU UR4, c[0x0][0x390] ;  /* 0x00007200ff0477ac */ /* 0x000e620008000800 */
[----:B------:R-:W2:Y:S01]  /*1150*/  LDCU.64 UR38, c[0x0][0x358] ;  /* 0x00006b00ff2677ac */ /* 0x000ea20008000a00 */
[----:B-1----:R-:W-:-:S05]  /*1160*/  IMAD R77, R0, UR4, RZ ;  /* 0x00000004004d7c24 */ /* 0x002fca000f8e02ff */
[----:B------:R-:W-:-:S13]  /*1170*/  ISETP.GT.AND P0, PT, R77, RZ, PT ;  /* 0x000000ff4d00720c */ /* 0x000fda0003f04270 */
[----:B--2---:R-:W-:Y:S05]  /*1180*/  @P0 BRA `(.L_x_17) ;  /* 0x0000000c00e00947 */ /* 0x004fea0003800000 */
[----:B------:R-:W1:Y:S01]  /*1190*/  LDC R14, c[0x0][0x360] ;  /* 0x0000d800ff0e7b82 */ /* 0x000e620000000800 */
[----:B------:R-:W2:Y:S01]  /*11a0*/  LDCU.64 UR4, c[0x0][0x988] ;  /* 0x00013100ff0477ac */ /* 0x000ea20008000a00 */
[----:B------:R-:W-:Y:S01]  /*11b0*/  MOV R4, 0x12c0 ;  /* 0x000012c000047802 */ /* 0x000fe20000000f00 */
[----:B------:R-:W3:Y:S01]  /*11c0*/  LDCU.64 UR6, c[0x0][0x9a0] ;  /* 0x00013400ff0677ac */ /* 0x000ee20008000a00 */
[----:B------:R-:W4:Y:S01]  /*11d0*/  LDCU UR8, c[0x0][0x990] ;  /* 0x00013200ff0877ac */ /* 0x000f220008000800 */
[----:B------:R-:W5:Y:S01]  /*11e0*/  LDCU UR9, c[0x0][0x9a8] ;  /* 0x00013500ff0977ac */ /* 0x000f620008000800 */
[----:B--2---:R-:W-:Y:S02]  /*11f0*/  UIMAD UR5, UR29, UR5, URZ ;  /* 0x000000051d0572a4 */ /* 0x004fe4000f8e02ff */
[----:B---3--:R-:W-:Y:S01]  /*1200*/  UIMAD UR29, UR29, UR7, URZ ;  /* 0x000000071d1d72a4 */ /* 0x008fe2000f8e02ff */
[----:B-1----:R-:W-:Y:S01]  /*1210*/  IMAD.IADD R0, R2, 0x1, R14 ;  /* 0x0000000102007824 */ /* 0x002fe200078e020e */
[----:B------:R-:W-:Y:S01]  /*1220*/  UIMAD UR5, UR35, UR4, UR5 ;  /* 0x00000004230572a4 */ /* 0x000fe2000f8e0205 */
[----:B------:R-:W-:Y:S01]  /*1230*/  LOP3.LUT R6, R14, 0xffff, RZ, 0xc0, !PT ;  /* 0x0000ffff0e067812 */ /* 0x000fe200078ec0ff */
[----:B------:R-:W-:Y:S01]  /*1240*/  UIMAD UR29, UR35, UR6, UR29 ;  /* 0x00000006231d72a4 */ /* 0x000fe2000f8e021d */
[----:B------:R-:W-:Y:S01]  /*1250*/  IMAD.MOV R0, RZ, RZ, -R0 ;  /* 0x000000ffff007224 */ /* 0x000fe200078e0a00 */
[----:B----4-:R-:W-:-:S02]  /*1260*/  UIMAD UR5, UR30, UR8, UR5 ;  /* 0x000000081e0572a4 */ /* 0x010fc4000f8e0205 */
[----:B-----5:R-:W-:Y:S02]  /*1270*/  UIMAD UR30, UR30, UR9, UR29 ;  /* 0x000000091e1e72a4 */ /* 0x020fe4000f8e021d */
[----:B------:R-:W-:-:S05]  /*1280*/  PRMT R0, R0, 0x7710, RZ ;  /* 0x0000771000007816 */ /* 0x000fca00000000ff */
[----:B------:R-:W-:-:S05]  /*1290*/  VIADD R0, R0, 0x17ff ;  /* 0x000017ff00007836 */ /* 0x000fca0000000000 */
[----:B------:R-:W-:Y:S02]  /*12a0*/  LOP3.LUT R0, R0, 0xffff, RZ, 0xc0, !PT ;  /* 0x0000ffff00007812 */ /* 0x000fe400078ec0ff */
[----:B------:R-:W-:Y:S05]  /*12b0*/  CALL.REL.NOINC `($__internal_3_$__cuda_sm20_div_u16) ;  /* 0x000000cc00407944 */ /* 0x000fea0003c00000 */
[----:B------:R-:W-:Y:S01]  /*12c0*/  LOP3.LUT R16, R16, 0x3, RZ, 0xc0, !PT ;  /* 0x0000000310107812 */ /* 0x000fe200078ec0ff */
[----:B------:R-:W1:Y:S01]  /*12d0*/  LDCU UR4, c[0x0][0x388] ;  /* 0x00007100ff0477ac */ /* 0x000e620008000800 */
[----:B------:R-:W-:Y:S01]  /*12e0*/  BSSY.RECONVERGENT B1, `(.L_x_18) ;  /* 0x000001d000017945 */ /* 0x000fe20003800200 */
[----:B------:R-:W-:Y:S01]  /*12f0*/  IMAD.MOV.U32 R6, RZ, RZ, R2 ;  /* 0x000000ffff067224 */ /* 0x000fe200078e0002 */
[----:B------:R-:W-:-:S13]  /*1300*/  ISETP.NE.AND P0, PT, R16, 0x2, PT ;  /* 0x000000021000780c */ /* 0x000fda0003f05270 */
[----:B------:R-:W-:Y:S05]  /*1310*/  @!P0 BRA `(.L_x_19) ;  /* 0x0000000000648947 */ /* 0x000fea0003800000 */
[----:B------:R-:W2:Y:S01]  /*1320*/  LDC R5, c[0x0][0x384] ;  /* 0x0000e100ff057b82 */ /* 0x000ea20000000800 */
[----:B------:R-:W-:Y:S01]  /*1330*/  HFMA2 R7, -RZ, RZ, 0, 0 ;  /* 0x00000000ff077431 */ /* 0x000fe200000001ff */
[----:B------:R-:W-:-:S07]  /*1340*/  MOV R6, R2 ;  /* 0x0000000200067202 */ /* 0x000fce0000000f00 */
.L_x_22:
[----:B------:R-:W-:Y:S01]  /*1350*/  LOP3.LUT R3, R6, 0x7f, RZ, 0xc0, !PT ;  /* 0x0000007f06037812 */ /* 0x000fe200078ec0ff */
[----:B------:R-:W-:Y:S01]  /*1360*/  VIADD R7, R7, 0x1 ;  /* 0x0000000107077836 */ /* 0x000fe20000000000 */
[----:B------:R-:W-:Y:S03]  /*1370*/  BSSY.RECONVERGENT B0, `(.L_x_20) ;  /* 0x0000011000007945 */ /* 0x000fe60003800200 */
[----:B------:R-:W-:Y:S01]  /*1380*/  VIADD R4, R3, UR35 ;  /* 0x0000002303047c36 */ /* 0x000fe20008000000 */
[----:B------:R-:W-:Y:S04]  /*1390*/  LOP3.LUT R0, R7, R16, RZ, 0x3c, !PT ;  /* 0x0000001007007212 */ /* 0x000fe800078e3cff */
[----:B--2---:R-:W-:Y:S02]  /*13a0*/  ISETP.GE.U32.AND P0, PT, R4, R5, PT ;  /* 0x000000050400720c */ /* 0x004fe40003f06070 */
[----:B------:R-:W-:Y:S11]  /*13b0*/  ISETP.NE.AND P2, PT, R0, 0x2, PT ;  /* 0x000000020000780c */ /* 0x000ff60003f45270 */
[----:B------:R-:W-:Y:S05]  /*13c0*/  @P0 BRA `(.L_x_21) ;  /* 0x00000000002c0947 */ /* 0x000fea0003800000 */
[----:B------:R-:W-:Y:S04]  /*13d0*/  SHF.R.U32.HI R0, RZ, 0x7, R6 ;  /* 0x00000007ff007819 */ /* 0x000fe80000011606 */
[----:B-1----:R-:W-:Y:S11]  /*13e0*/  ISETP.GE.AND P0, PT, R0, UR4, PT ;  /* 0x0000000400007c0c */ /* 0x002ff6000bf06270 */
[----:B------:R-:W-:Y:S02]  /*13f0*/  @!UPT UIADD3 URZ, UPT, UPT, URZ, URZ, URZ ;  /* 0x000000fffffff290 */ /* 0x000fe4000fffe0ff */
[----:B------:R-:W1:Y:S08]  /*1400*/  @!P0 LDC R4, c[0x0][0x988] ;  /* 0x00026200ff048b82 */ /* 0x000e700000000800 */
[----:B------:R-:W2:Y:S01]  /*1410*/  @!P0 LDC.64 R8, c[0x0][0x980] ;  /* 0x00026000ff088b82 */ /* 0x000ea20000000a00 */
[----:B-1----:R-:W-:Y:S05]  /*1420*/  @!P0 IMAD R0, R3, R4, R0 ;  /* 0x0000000403008224 */ /* 0x002fea00078e0200 */
[C---:B------:R-:W-:Y:S04]  /*1430*/  @!P0 IADD3 R3, P1, PT, R0.reuse, UR5, RZ ;  /* 0x0000000500038c10 */ /* 0x040fe8000ff3e0ff */
[----:B------:R-:W-:Y:S02]  /*1440*/  @!P0 LEA.HI.X.SX32 R0, R0, RZ, 0x1, P1 ;  /* 0x000000ff00008211 */ /* 0x000fe400008f0eff */
[C---:B--2---:R-:W-:Y:S04]  /*1450*/  @!P0 LEA R8, P1, R3.reuse, R8, 0x1 ;  /* 0x0000000803088211 */ /* 0x044fe800078208ff */
[----:B------:R-:W-:Y:S05]  /*1460*/  @!P0 LEA.HI.X R9, R3, R9, R0, 0x1, P1 ;  /* 0x0000000903098211 */ /* 0x000fea00008f0c00 */
[----:B------:R2:W-:Y:S04]  /*1470*/  @!P0 STG.E.U16 desc[UR38][R8.64], RZ ;  /* 0x000000ff08008986 */ /* 0x0005e8000c101526 */
.L_x_21:
[----:B-1----:R-:W-:Y:S05]  /*1480*/  BSYNC.RECONVERGENT B0 ;  /* 0x0000000000007941 */ /* 0x002fea0003800200 */
.L_x_20:
[----:B------:R-:W-:Y:S01]  /*1490*/  IADD3 R6, PT, PT, R14, R6, RZ ;  /* 0x000000060e067210 */ /* 0x000fe20007ffe0ff */
[----:B------:R-:W-:Y:S06]  /*14a0*/  @P2 BRA `(.L_x_22) ;  /* 0xfffffffc00a82947 */ /* 0x000fec000383ffff */
.L_x_19:
[----:B-1----:R-:W-:Y:S05]  /*14b0*/  BSYNC.RECONVERGENT B1 ;  /* 0x0000000000017941 */ /* 0x002fea0003800200 */
.L_x_18:
[----:B------:R-:W1:Y:S01]  /*14c0*/  LDC R17, c[0x0][0x384] ;  /* 0x0000e100ff117b82 */ /* 0x000e620000000800 */
[----:B------:R-:W-:Y:S01]  /*14d0*/  BSSY.RECONVERGENT B1, `(.L_x_23) ;  /* 0x0000052000017945 */ /* 0x000fe20003800200 */
[C---:B------:R-:W-:Y:S01]  /*14e0*/  LEA R5, R14.reuse, R6, 0x1 ;  /* 0x000000060e057211 */ /* 0x040fe200078e08ff */
[C---:B------:R-:W-:Y:S01]  /*14f0*/  IMAD R4, R14.reuse, 0x3, R6 ;  /* 0x000000030e047824 */ /* 0x040fe200078e0206 */
[----:B------:R-:W-:Y:S01]  /*1500*/  SHF.L.U32 R15, R14, 0x2, RZ ;  /* 0x000000020e0f7819 */ /* 0x000fe200000006ff */
[----:B------:R-:W3:Y:S01]  /*1510*/  LDCU UR4, c[0x0][0x388] ;  /* 0x00007100ff0477ac */ /* 0x000ee20008000800 */
[----:B------:R-:W-:-:S07]  /*1520*/  IADD3 R3, PT, PT, R6, R14, RZ ;  /* 0x0000000e06037210 */ /* 0x000fce0007ffe0ff */
.L_x_32:
[----:B------:R-:W-:Y:S01]  /*1530*/  LOP3.LUT R7, R6, 0x7f, RZ, 0xc0, !PT ;  /* 0x0000007f06077812 */ /* 0x000fe200078ec0ff */
[----:B------:R-:W-:Y:S01]  /*1540*/  BSSY.RECONVERGENT B0, `(.L_x_24) ;  /* 0x0000018000007945 */ /* 0x000fe20003800200 */
[----:B--234-:R-:W-:Y:S02]  /*1550*/  LOP3.LUT R9, R3, 0x7f, RZ, 0xc0, !PT ;  /* 0x0000007f03097812 */ /* 0x01cfe400078ec0ff */
[----:B------:R-:W-:Y:S01]  /*1560*/  LOP3.LUT R10, R5, 0x7f, RZ, 0xc0, !PT ;  /* 0x0000007f050a7812 */ /* 0x000fe200078ec0ff */
[----:B-1----:R-:W-:Y:S01]  /*1570*/  VIADD R13, R7, UR35 ;  /* 0x00000023070d7c36 */ /* 0x002fe20008000000 */
[----:B------:R-:W-:Y:S01]  /*1580*/  LOP3.LUT R11, R4, 0x7f, RZ, 0xc0, !PT ;  /* 0x0000007f040b7812 */ /* 0x000fe200078ec0ff */
[----:B------:R-:W-:Y:S02]  /*1590*/  VIADD R12, R9, UR35 ;  /* 0x00000023090c7c36 */ /* 0x000fe40008000000 */
[----:B------:R-:W-:Y:S01]  /*15a0*/  VIADD R8, R10, UR35 ;  /* 0x000000230a087c36 */ /* 0x000fe20008000000 */
[-C--:B-1----:R-:W-:Y:S01]  /*15b0*/  ISETP.GE.U32.AND P0, PT, R13, R17.reuse, PT ;  /* 0x000000110d00720c */ /* 0x082fe20003f06070 */
[----:B------:R-:W-:Y:S01]  /*15c0*/  VIADD R0, R11, UR35 ;  /* 0x000000230b007c36 */ /* 0x000fe20008000000 */
[-C--:B------:R-:W-:Y:S02]  /*15d0*/  ISETP.GE.U32.AND P4, PT, R12, R17.reuse, PT ;  /* 0x000000110c00720c */ /* 0x080fe40003f86070 */
[-C--:B------:R-:W-:Y:S02]  /*15e0*/  ISETP.GE.U32.AND P2, PT, R8, R17.reuse, PT ;  /* 0x000000110800720c */ /* 0x080fe40003f46070 */
[----:B------:R-:W-:Y:S07]  /*15f0*/  ISETP.GE.U32.AND P1, PT, R0, R17, PT ;  /* 0x000000110000720c */ /* 0x000fee0003f26070 */
[----:B------:R-:W-:Y:S06]  /*1600*/  @P0 BRA `(.L_x_25) ;  /* 0x00000000002c0947 */ /* 0x000fec0003800000 */
[----:B------:R-:W-:Y:S04]  /*1610*/  SHF.R.U32.HI R0, RZ, 0x7, R6 ;  /* 0x00000007ff007819 */ /* 0x000fe80000011606 */
[----:B---3--:R-:W-:Y:S11]  /*1620*/  ISETP.GE.AND P0, PT, R0, UR4, PT ;  /* 0x0000000400007c0c */ /* 0x008ff6000bf06270 */
        /* <DEDUP_REMOVED lines=9> */
.L_x_25:
[----:B---3--:R-:W-:Y:S05]  /*16c0*/  BSYNC.RECONVERGENT B0 ;  /* 0x0000000000007941 */ /* 0x008fea0003800200 */
.L_x_24:
[----:B------:R-:W-:Y:S04]  /*16d0*/  BSSY.RECONVERGENT B0, `(.L_x_26) ;  /* 0x000000d000007945 */ /* 0x000fe80003800200 */
[----:B------:R-:W-:Y:S05]  /*16e0*/  @P4 BRA `(.L_x_27) ;  /* 0x00000000002c4947 */ /* 0x000fea0003800000 */
[----:B------:R-:W-:Y:S04]  /*16f0*/  SHF.R.U32.HI R0, RZ, 0x7, R3 ;  /* 0x00000007ff007819 */ /* 0x000fe80000011603 */
[----:B------:R-:W-:Y:S11]  /*1700*/  ISETP.GE.AND P0, PT, R0, UR4, PT ;  /* 0x0000000400007c0c */ /* 0x000ff6000bf06270 */
[----:B------:R-:W-:Y:S02]  /*1710*/  @!UPT UIADD3 URZ, UPT, UPT, URZ, URZ, URZ ;  /* 0x000000fffffff290 */ /* 0x000fe4000fffe0ff */
[----:B------:R-:W2:Y:S08]  /*1720*/  @!P0 LDC R7, c[0x0][0x988] ;  /* 0x00026200ff078b82 */ /* 0x000eb00000000800 */
[----:B-1----:R-:W1:Y:S01]  /*1730*/  @!P0 LDC.64 R12, c[0x0][0x980] ;  /* 0x00026000ff0c8b82 */ /* 0x002e620000000a00 */
[----:B--2---:R-:W-:Y:S05]  /*1740*/  @!P0 IMAD R0, R9, R7, R0 ;  /* 0x0000000709008224 */ /* 0x004fea00078e0200 */
[C---:B------:R-:W-:Y:S04]  /*1750*/  @!P0 IADD3 R7, P3, PT, R0.reuse, UR5, RZ ;  /* 0x0000000500078c10 */ /* 0x040fe8000ff7e0ff */
[----:B------:R-:W-:Y:S02]  /*1760*/  @!P0 LEA.HI.X.SX32 R0, R0, RZ, 0x1, P3 ;  /* 0x000000ff00008211 */ /* 0x000fe400018f0eff */
[C---:B-1----:R-:W-:Y:S04]  /*1770*/  @!P0 LEA R12, P3, R7.reuse, R12, 0x1 ;  /* 0x0000000c070c8211 */ /* 0x042fe800078608ff */
[----:B------:R-:W-:Y:S05]  /*1780*/  @!P0 LEA.HI.X R13, R7, R13, R0, 0x1, P3 ;  /* 0x0000000d070d8211 */ /* 0x000fea00018f0c00 */
[----:B------:R2:W-:Y:S04]  /*1790*/  @!P0 STG.E.U16 desc[UR38][R12.64], RZ ;  /* 0x000000ff0c008986 */ /* 0x0005e8000c101526 */
.L_x_27:
[----:B------:R-:W-:Y:S05]  /*17a0*/  BSYNC.RECONVERGENT B0 ;  /* 0x0000000000007941 */ /* 0x000fea0003800200 */
.L_x_26:
[----:B------:R-:W-:Y:S04]  /*17b0*/  BSSY.RECONVERGENT B0, `(.L_x_28) ;  /* 0x000000d000007945 */ /* 0x000fe80003800200 */
[----:B------:R-:W-:Y:S05]  /*17c0*/  @P2 BRA `(.L_x_29) ;  /* 0x00000000002c2947 */ /* 0x000fea0003800000 */
[----:B------:R-:W-:Y:S04]  /*17d0*/  SHF.R.U32.HI R0, RZ, 0x7, R5 ;  /* 0x00000007ff007819 */ /* 0x000fe80000011605 */
[----:B------:R-:W-:Y:S11]  /*17e0*/  ISETP.GE.AND P0, PT, R0, UR4, PT ;  /* 0x0000000400007c0c */ /* 0x000ff6000bf06270 */
[----:B------:R-:W-:Y:S02]  /*17f0*/  @!UPT UIADD3 URZ, UPT, UPT, URZ, URZ, URZ ;  /* 0x000000fffffff290 */ /* 0x000fe4000fffe0ff */
[----:B------:R-:W3:Y:S08]  /*1800*/  @!P0 LDC R7, c[0x0][0x988] ;  /* 0x00026200ff078b82 */ /* 0x000ef00000000800 */
[----:B------:R-:W4:Y:S01]  /*1810*/  @!P0 LDC.64 R8, c[0x0][0x980] ;  /* 0x00026000ff088b82 */ /* 0x000f220000000a00 */
[----:B---3--:R-:W-:Y:S05]  /*1820*/  @!P0 IMAD R0, R10, R7, R0 ;  /* 0x000000070a008224 */ /* 0x008fea00078e0200 */
[C---:B------:R-:W-:Y:S04]  /*1830*/  @!P0 IADD3 R7, P2, PT, R0.reuse, UR5, RZ ;  /* 0x0000000500078c10 */ /* 0x040fe8000ff5e0ff */
[----:B------:R-:W-:Y:S02]  /*1840*/  @!P0 LEA.HI.X.SX32 R0, R0, RZ, 0x1, P2 ;  /* 0x000000ff00008211 */ /* 0x000fe400010f0eff */
[C---:B----4-:R-:W-:Y:S04]  /*1850*/  @!P0 LEA R8, P2, R7.reuse, R8, 0x1 ;  /* 0x0000000807088211 */ /* 0x050fe800078408ff */
[----:B------:R-:W-:Y:S05]  /*1860*/  @!P0 LEA.HI.X R9, R7, R9, R0, 0x1, P2 ;  /* 0x0000000907098211 */ /* 0x000fea00010f0c00 */
[----:B------:R3:W-:Y:S04]  /*1870*/  @!P0 STG.E.U16 desc[UR38][R8.64], RZ ;  /* 0x000000ff08008986 */ /* 0x0007e8000c101526 */
.L_x_29:
[----:B------:R-:W-:Y:S05]  /*1880*/  BSYNC.RECONVERGENT B0 ;  /* 0x0000000000007941 */ /* 0x000fea0003800200 */
.L_x_28:
[----:B------:R-:W-:Y:S01]  /*1890*/  IADD3 R7, PT, PT, R14, R6, R14 ;  /* 0x000000060e077210 */ /* 0x000fe20007ffe00e */
[----:B------:R-:W-:Y:S04]  /*18a0*/  BSSY.RECONVERGENT B0, `(.L_x_30) ;  /* 0x000000d000007945 */ /* 0x000fe80003800200 */
[----:B------:R-:W-:Y:S05]  /*18b0*/  @P1 BRA `(.L_x_31) ;  /* 0x00000000002c1947 */ /* 0x000fea0003800000 */
[----:B------:R-:W-:Y:S04]  /*18c0*/  SHF.R.U32.HI R0, RZ, 0x7, R4 ;  /* 0x00000007ff007819 */ /* 0x000fe80000011604 */
[----:B------:R-:W-:Y:S11]  /*18d0*/  ISETP.GE.AND P0, PT, R0, UR4, PT ;  /* 0x0000000400007c0c */ /* 0x000ff6000bf06270 */
[----:B------:R-:W-:Y:S02]  /*18e0*/  @!UPT UIADD3 URZ, UPT, UPT, URZ, URZ, URZ ;  /* 0x000000fffffff290 */ /* 0x000fe4000fffe0ff */
[----:B------:R-:W4:Y:S08]  /*18f0*/  @!P0 LDC R6, c[0x0][0x988] ;  /* 0x00026200ff068b82 */ /* 0x000f300000000800 */
[----:B---3--:R-:W3:Y:S01]  /*1900*/  @!P0 LDC.64 R8, c[0x0][0x980] ;  /* 0x00026000ff088b82 */ /* 0x008ee20000000a00 */
[----:B----4-:R-:W-:Y:S05]  /*1910*/  @!P0 IMAD R0, R11, R6, R0 ;  /* 0x000000060b008224 */ /* 0x010fea00078e0200 */
[C---:B------:R-:W-:Y:S04]  /*1920*/  @!P0 IADD3 R6, P1, PT, R0.reuse, UR5, RZ ;  /* 0x0000000500068c10 */ /* 0x040fe8000ff3e0ff */
[----:B------:R-:W-:Y:S02]  /*1930*/  @!P0 LEA.HI.X.SX32 R0, R0, RZ, 0x1, P1 ;  /* 0x000000ff00008211 */ /* 0x000fe400008f0eff */
[C---:B---3--:R-:W-:Y:S04]  /*1940*/  @!P0 LEA R8, P1, R6.reuse, R8, 0x1 ;  /* 0x0000000806088211 */ /* 0x048fe800078208ff */
[----:B------:R-:W-:Y:S05]  /*1950*/  @!P0 LEA.HI.X R9, R6, R9, R0, 0x1, P1 ;  /* 0x0000000906098211 */ /* 0x000fea00008f0c00 */
[----:B------:R4:W-:Y:S04]  /*1960*/  @!P0 STG.E.U16 desc[UR38][R8.64], RZ ;  /* 0x000000ff08008986 */ /* 0x0009e8000c101526 */
.L_x_31:
[----:B------:R-:W-:Y:S05]  /*1970*/  BSYNC.RECONVERGENT B0 ;  /* 0x0000000000007941 */ /* 0x000fea0003800200 */
.L_x_30:
[----:B------:R-:W-:Y:S01]  /*1980*/  IADD3 R6, PT, PT, R14, R7, R14 ;  /* 0x000000070e067210 */ /* 0x000fe20007ffe00e */
[C---:B------:R-:W-:Y:S01]  /*1990*/  IMAD.IADD R5, R15.reuse, 0x1, R5 ;  /* 0x000000010f057824 */ /* 0x040fe200078e0205 */
[C---:B------:R-:W-:Y:S01]  /*19a0*/  IADD3 R4, PT, PT, R15.reuse, R4, RZ ;  /* 0x000000040f047210 */ /* 0x040fe20007ffe0ff */
[----:B------:R-:W-:Y:S01]  /*19b0*/  IMAD.IADD R3, R15, 0x1, R3 ;  /* 0x000000010f037824 */ /* 0x000fe200078e0203 */
[----:B------:R-:W-:Y:S11]  /*19c0*/  ISETP.GE.U32.AND P0, PT, R6, 0x1800, PT ;  /* 0x000018000600780c */ /* 0x000ff60003f06070 */
[----:B------:R-:W-:Y:S02]  /*19d0*/  @!UPT UIADD3 URZ, UPT, UPT, URZ, URZ, URZ ;  /* 0x000000fffffff290 */ /* 0x000fe4000fffe0ff */
[----:B------:R-:W-:Y:S05]  /*19e0*/  @!P0 BRA `(.L_x_32) ;  /* 0xfffffff800d08947 */ /* 0x000fea000383ffff */
[----:B------:R-:W-:Y:S05]  /*19f0*/  BSYNC.RECONVERGENT B1 ;  /* 0x0000000000017941 */ /* 0x000fea0003800200 */
.L_x_23:
[----:B------:R-:W-:Y:S01]  /*1a00*/  ISETP.NE.AND P0, PT, R16, 0x2, PT ;  /* 0x000000021000780c */ /* 0x000fe20003f05270 */
[----:B------:R-:W1:Y:S01]  /*1a10*/  LDCU UR4, c[0x0][0x38c] ;  /* 0x00007180ff0477ac */ /* 0x000e620008000800 */
[----:B------:R-:W-:Y:S11]  /*1a20*/  BSSY.RECONVERGENT B1, `(.L_x_33) ;  /* 0x000001a000017945 */ /* 0x000ff60003800200 */
[----:B------:R-:W-:Y:S05]  /*1a30*/  @!P0 BRA `(.L_x_34) ;  /* 0x0000000000608947 */ /* 0x000fea0003800000 */
[----:B------:R-:W1:Y:S01]  /*1a40*/  LDC R5, c[0x0][0x384] ;  /* 0x0000e100ff057b82 */ /* 0x000e620000000800 */
[----:B---34-:R-:W-:-:S07]  /*1a50*/  HFMA2 R8, -RZ, RZ, 0, 0 ;  /* 0x00000000ff087431 */ /* 0x018fce00000001ff */
.L_x_37:
[----:B------:R-:W-:Y:S01]  /*1a60*/  LOP3.LUT R3, R2, 0x7f, RZ, 0xc0, !PT ;  /* 0x0000007f02037812 */ /* 0x000fe200078ec0ff */
[----:B------:R-:W-:Y:S01]  /*1a70*/  VIADD R8, R8, 0x1 ;  /* 0x0000000108087836 */ /* 0x000fe20000000000 */
[----:B------:R-:W-:Y:S03]  /*1a80*/  BSSY.RECONVERGENT B0, `(.L_x_35) ;  /* 0x0000011000007945 */ /* 0x000fe60003800200 */
[----:B------:R-:W-:Y:S01]  /*1a90*/  VIADD R4, R3, UR35 ;  /* 0x0000002303047c36 */ /* 0x000fe20008000000 */
[----:B------:R-:W-:Y:S04]  /*1aa0*/  LOP3.LUT R0, R8, R16, RZ, 0x3c, !PT ;  /* 0x0000001008007212 */ /* 0x000fe800078e3cff */
[----:B-1----:R-:W-:Y:S02]  /*1ab0*/  ISETP.GE.U32.AND P0, PT, R4, R5, PT ;  /* 0x000000050400720c */ /* 0x002fe40003f06070 */
[----:B------:R-:W-:Y:S11]  /*1ac0*/  ISETP.NE.AND P2, PT, R0, 0x2, PT ;  /* 0x000000020000780c */ /* 0x000ff60003f45270 */
[----:B------:R-:W-:Y:S05]  /*1ad0*/  @P0 BRA `(.L_x_36) ;  /* 0x00000000002c0947 */ /* 0x000fea0003800000 */
[----:B------:R-:W-:Y:S04]  /*1ae0*/  SHF.R.U32.HI R0, RZ, 0x7, R2 ;  /* 0x00000007ff007819 */ /* 0x000fe80000011602 */
[----:B------:R-:W-:Y:S11]  /*1af0*/  ISETP.GE.AND P0, PT, R0, UR4, PT ;  /* 0x0000000400007c0c */ /* 0x000ff6000bf06270 */
[----:B------:R-:W-:Y:S02]  /*1b00*/  @!UPT UIADD3 URZ, UPT, UPT, URZ, URZ, URZ ;  /* 0x000000fffffff290 */ /* 0x000fe4000fffe0ff */
[----:B------:R-:W1:Y:S08]  /*1b10*/  @!P0 LDC R4, c[0x0][0x9a0] ;  /* 0x00026800ff048b82 */ /* 0x000e700000000800 */
[----:B------:R-:W3:Y:S01]  /*1b20*/  @!P0 LDC.64 R6, c[0x0][0x998] ;  /* 0x00026600ff068b82 */ /* 0x000ee20000000a00 */
[----:B-1----:R-:W-:Y:S05]  /*1b30*/  @!P0 IMAD R0, R3, R4, R0 ;  /* 0x0000000403008224 */ /* 0x002fea00078e0200 */
[C---:B------:R-:W-:Y:S04]  /*1b40*/  @!P0 IADD3 R3, P1, PT, R0.reuse, UR30, RZ ;  /* 0x0000001e00038c10 */ /* 0x040fe8000ff3e0ff */
[----:B------:R-:W-:Y:S02]  /*1b50*/  @!P0 LEA.HI.X.SX32 R0, R0, RZ, 0x1, P1 ;  /* 0x000000ff00008211 */ /* 0x000fe400008f0eff */
[C---:B---3--:R-:W-:Y:S04]  /*1b60*/  @!P0 LEA R6, P1, R3.reuse, R6, 0x1 ;  /* 0x0000000603068211 */ /* 0x048fe800078208ff */
[----:B------:R-:W-:Y:S05]  /*1b70*/  @!P0 LEA.HI.X R7, R3, R7, R0, 0x1, P1 ;  /* 0x0000000703078211 */ /* 0x000fea00008f0c00 */
[----:B------:R1:W-:Y:S04]  /*1b80*/  @!P0 STG.E.U16 desc[UR38][R6.64], RZ ;  /* 0x000000ff06008986 */ /* 0x0003e8000c101526 */
.L_x_36:
[----:B------:R-:W-:Y:S05]  /*1b90*/  BSYNC.RECONVERGENT B0 ;  /* 0x0000000000007941 */ /* 0x000fea0003800200 */
.L_x_35:
[----:B------:R-:W-:Y:S01]  /*1ba0*/  IADD3 R2, PT, PT, R14, R2, RZ ;  /* 0x000000020e027210 */ /* 0x000fe20007ffe0ff */
[----:B------:R-:W-:Y:S06]  /*1bb0*/  @P2 BRA `(.L_x_37) ;  /* 0xfffffffc00a82947 */ /* 0x000fec000383ffff */
.L_x_34:
[----:B-1----:R-:W-:Y:S05]  /*1bc0*/  BSYNC.RECONVERGENT B1 ;  /* 0x0000000000017941 */ /* 0x002fea0003800200 */
.L_x_33:
[----:B------:R-:W1:Y:S01]  /*1bd0*/  LDC R11, c[0x0][0x384] ;  /* 0x0000e100ff0b7b82 */ /* 0x000e620000000800 */
[----:B------:R-:W-:Y:S01]  /*1be0*/  BSSY.RECONVERGENT B1, `(.L_x_38) ;  /* 0x0000051000017945 */ /* 0x000fe20003800200 */
[C---:B------:R-:W-:Y:S01]  /*1bf0*/  LEA R5, R14.reuse, R2, 0x1 ;  /* 0x000000020e057211 */ /* 0x040fe200078e08ff */
[----:B------:R-:W-:Y:S01]  /*1c00*/  IMAD R4, R14, 0x3, R2 ;  /* 0x000000030e047824 */ /* 0x000fe200078e0202 */
[----:B------:R-:W-:Y:S01]  /*1c10*/  IADD3 R3, PT, PT, R2, R14, RZ ;  /* 0x0000000e02037210 */ /* 0x000fe20007ffe0ff */
[----:B------:R-:W1:Y:S06]  /*1c20*/  LDCU UR4, c[0x0][0x38c] ;  /* 0x00007180ff0477ac */ /* 0x000e6c0008000800 */
.L_x_47:
[----:B----4-:R-:W-:Y:S01]  /*1c30*/  LOP3.LUT R6, R2, 0x7f, RZ, 0xc0, !PT ;  /* 0x0000007f02067812 */ /* 0x010fe200078ec0ff */
[----:B------:R-:W-:Y:S01]  /*1c40*/  BSSY.RECONVERGENT B0, `(.L_x_39) ;  /* 0x0000018000007945 */ /* 0x000fe20003800200 */
[----:B---34-:R-:W-:Y:S02]  /*1c50*/  LOP3.LUT R8, R3, 0x7f, RZ, 0xc0, !PT ;  /* 0x0000007f03087812 */ /* 0x018fe400078ec0ff */
[----:B------:R-:W-:Y:S01]  /*1c60*/  LOP3.LUT R9, R5, 0x7f, RZ, 0xc0, !PT ;  /* 0x0000007f05097812 */ /* 0x000fe200078ec0ff */
[----:B-12---:R-:W-:Y:S01]  /*1c70*/  VIADD R13, R6, UR35 ;  /* 0x00000023060d7c36 */ /* 0x006fe20008000000 */
        /* <DEDUP_REMOVED lines=10> */
[----:B------:R-:W-:Y:S11]  /*1d20*/  ISETP.GE.AND P0, PT, R0, UR4, PT ;  /* 0x0000000400007c0c */ /* 0x000ff6000bf06270 */
        /* <DEDUP_REMOVED lines=9> */
.L_x_40:
[----:B------:R-:W-:Y:S05]  /*1dc0*/  BSYNC.RECONVERGENT B0 ;  /* 0x0000000000007941 */ /* 0x000fea0003800200 */
.L_x_39:
        /* <DEDUP_REMOVED lines=13> */
.L_x_42:
[----:B------:R-:W-:Y:S05]  /*1ea0*/  BSYNC.RECONVERGENT B0 ;  /* 0x0000000000007941 */ /* 0x000fea0003800200 */
.L_x_41:
[----:B------:R-:W-:Y:S04]  /*1eb0*/  BSSY.RECONVERGENT B0, `(.L_x_43) ;  /* 0x000000d000007945 */ /* 0x000fe80003800200 */
[----:B------:R-:W-:Y:S05]  /*1ec0*/  @P2 BRA `(.L_x_44) ;  /* 0x00000000002c2947 */ /* 0x000fea0003800000 */
[----:B------:R-:W-:Y:S04]  /*1ed0*/  SHF.R.U32.HI R0, RZ, 0x7, R5 ;  /* 0x00000007ff007819 */ /* 0x000fe80000011605 */
[----:B------:R-:W-:Y:S11]  /*1ee0*/  ISETP.GE.AND P0, PT, R0, UR4, PT ;  /* 0x0000000400007c0c */ /* 0x000ff6000bf06270 */
[----:B------:R-:W-:Y:S02]  /*1ef0*/  @!UPT UIADD3 URZ, UPT, UPT, URZ, URZ, URZ ;  /* 0x000000fffffff290 */ /* 0x000fe4000fffe0ff */
[----:B------:R-:W3:Y:S08]  /*1f00*/  @!P0 LDC R6, c[0x0][0x9a0] ;  /* 0x00026800ff068b82 */ /* 0x000ef00000000800 */
[----:B-12---:R-:W1:Y:S01]  /*1f10*/  @!P0 LDC.64 R12, c[0x0][0x998] ;  /* 0x00026600ff0c8b82 */ /* 0x006e620000000a00 */
[----:B---3--:R-:W-:Y:S05]  /*1f20*/  @!P0 IMAD R0, R9, R6, R0 ;  /* 0x0000000609008224 */ /* 0x008fea00078e0200 */
[C---:B------:R-:W-:Y:S04]  /*1f30*/  @!P0 IADD3 R6, P2, PT, R0.reuse, UR30, RZ ;  /* 0x0000001e00068c10 */ /* 0x040fe8000ff5e0ff */
[----:B------:R-:W-:Y:S02]  /*1f40*/  @!P0 LEA.HI.X.SX32 R0, R0, RZ, 0x1, P2 ;  /* 0x000000ff00008211 */ /* 0x000fe400010f0eff */
[C---:B-1----:R-:W-:Y:S04]  /*1f50*/  @!P0 LEA R12, P2, R6.reuse, R12, 0x1 ;  /* 0x0000000c060c8211 */ /* 0x042fe800078408ff */
[----:B------:R-:W-:Y:S05]  /*1f60*/  @!P0 LEA.HI.X R13, R6, R13, R0, 0x1, P2 ;  /* 0x0000000d060d8211 */ /* 0x000fea00010f0c00 */
[----:B------:R3:W-:Y:S04]  /*1f70*/  @!P0 STG.E.U16 desc[UR38][R12.64], RZ ;  /* 0x000000ff0c008986 */ /* 0x0007e8000c101526 */
.L_x_44:
[----:B------:R-:W-:Y:S05]  /*1f80*/  BSYNC.RECONVERGENT B0 ;  /* 0x0000000000007941 */ /* 0x000fea0003800200 */
.L_x_43:
[----:B------:R-:W-:Y:S01]  /*1f90*/  IADD3 R8, PT, PT, R14, R2, R14 ;  /* 0x000000020e087210 */ /* 0x000fe20007ffe00e */
[----:B------:R-:W-:Y:S04]  /*1fa0*/  BSSY.RECONVERGENT B0, `(.L_x_45) ;  /* 0x000000d000007945 */ /* 0x000fe80003800200 */
[----:B------:R-:W-:Y:S05]  /*1fb0*/  @P1 BRA `(.L_x_46) ;  /* 0x00000000002c1947 */ /* 0x000fea0003800000 */
[----:B------:R-:W-:Y:S04]  /*1fc0*/  SHF.R.U32.HI R0, RZ, 0x7, R4 ;  /* 0x00000007ff007819 */ /* 0x000fe80000011604 */
[----:B------:R-:W-:Y:S11]  /*1fd0*/  ISETP.GE.AND P0, PT, R0, UR4, PT ;  /* 0x0000000400007c0c */ /* 0x000ff6000bf06270 */
[----:B------:R-:W-:Y:S02]  /*1fe0*/  @!UPT UIADD3 URZ, UPT, UPT, URZ, URZ, URZ ;  /* 0x000000fffffff290 */ /* 0x000fe4000fffe0ff */
[----:B------:R-:W4:Y:S08]  /*1ff0*/  @!P0 LDC R2, c[0x0][0x9a0] ;  /* 0x00026800ff028b82 */ /* 0x000f300000000800 */
[----:B------:R-:W5:Y:S01]  /*2000*/  @!P0 LDC.64 R6, c[0x0][0x998] ;  /* 0x00026600ff068b82 */ /* 0x000f620000000a00 */
[----:B----4-:R-:W-:Y:S05]  /*2010*/  @!P0 IMAD R0, R10, R2, R0 ;  /* 0x000000020a008224 */ /* 0x010fea00078e0200 */
[C---:B------:R-:W-:Y:S04]  /*2020*/  @!P0 IADD3 R2, P1, PT, R0.reuse, UR30, RZ ;  /* 0x0000001e00028c10 */ /* 0x040fe8000ff3e0ff */
[----:B------:R-:W-:Y:S02]  /*2030*/  @!P0 LEA.HI.X.SX32 R0, R0, RZ, 0x1, P1 ;  /* 0x000000ff00008211 */ /* 0x000fe400008f0eff */
[C---:B-----5:R-:W-:Y:S04]  /*2040*/  @!P0 LEA R6, P1, R2.reuse, R6, 0x1 ;  /* 0x0000000602068211 */ /* 0x060fe800078208ff */
[----:B------:R-:W-:Y:S05]  /*2050*/  @!P0 LEA.HI.X R7, R2, R7, R0, 0x1, P1 ;  /* 0x0000000702078211 */ /* 0x000fea00008f0c00 */
[----:B------:R4:W-:Y:S04]  /*2060*/  @!P0 STG.E.U16 desc[UR38][R6.64], RZ ;  /* 0x000000ff06008986 */ /* 0x0009e8000c101526 */
.L_x_46:
[----:B------:R-:W-:Y:S05]  /*2070*/  BSYNC.RECONVERGENT B0 ;  /* 0x0000000000007941 */ /* 0x000fea0003800200 */
.L_x_45:
        /* <DEDUP_REMOVED lines=8> */
.L_x_38:
[----:B------:R-:W-:Y:S05]  /*2100*/  EXIT ;  /* 0x000000000000794d */ /* 0x000fea0003800000 */
.L_x_17:
[----:B------:R-:W-:-:S13]  /*2110*/  ISETP.GT.AND P0, PT, R3, 0x2, PT ;  /* 0x000000020300780c */ /* 0x000fda0003f04270 */
[----:B------:R-:W-:Y:S05]  /*2120*/  @P0 BRA `(.L_x_48) ;  /* 0x0000004400f40947 */ /* 0x000fea0003800000 */
[----:B------:R-:W-:-:S05]  /*2130*/  IMAD.MOV.U32 R5, RZ, RZ, -0x1 ;  /* 0xffffffffff057424 */ /* 0x000fca00078e00ff */
[----:B------:R-:W-:-:S05]  /*2140*/  VIADDMNMX.U32 R8, R3, R5, 0x2, PT ;  /* 0x0000000203087446 */ /* 0x000fca0003800005 */
[----:B------:R-:W-:-:S06]  /*2150*/  IMAD.SHL.U32 R8, R8, 0x4, RZ ;  /* 0x0000000408087824 */ /* 0x000fcc00078e00ff */
[----:B------:R-:W1:Y:S02]  /*2160*/  LDC R8, c[0x2][R8] ;  /* 0x0080000008087b82 */ /* 0x000e640000000800 */
[----:B-1----:R-:W-:-:S04]  /*2170*/  SHF.R.S32.HI R9, RZ, 0x1f, R8 ;  /* 0x0000001fff097819 */ /* 0x002fc80000011408 */
.L_x_290:
[----:B------:R-:W-:Y:S05]  /*2180*/  BRX R8 -0x2190                                                                                                                                                                                                                                        (*"BRANCH_TARGETS .L_x_291,.L_x_292,.L_x_293"*) ;  /* 0xffffffdc089c7949 */ /* 0x000fea000383ffff */
.L_x_291:
[----:B------:R-:W-:-:S08]  /*2190*/  NOP ;  /* 0x0000000000007918 */ /* 0x000fd00000000000 */
[----:B------:R-:W1:-:S00]  /*21a0*/  USETMAXREG.DEALLOC.CTAPOOL 0x60 ;  /* 0x00000060000079c8 */ /* 0x000e4000080e0500 */
[----:B-1----:R-:W-:Y:S01]  /*21b0*/  ISETP.NE.AND P1, PT, R6, RZ, PT ;  /* 0x000000ff0600720c */ /* 0x002fe20003f25270 */
[----:B------:R-:W-:-:S12]  /*21c0*/  BSSY.RECONVERGENT B0, `(.L_x_49) ;  /* 0x0000003000007945 */ /* 0x000fd80003800200 */
[----:B------:R-:W-:Y:S05]  /*21d0*/  @!P1 BRA `(.L_x_50) ;  /* 0x0000000000049947 */ /* 0x000fea0003800000 */
[----:B------:R-:W-:Y:S05]  /*21e0*/  BPT.TRAP 0x1 ;  /* 0x000000040000795c */ /* 0x000fea0000300000 */
.L_x_50:
[----:B------:R-:W-:Y:S05]  /*21f0*/  BSYNC.RECONVERGENT B0 ;  /* 0x0000000000007941 */ /* 0x000fea0003800200 */
.L_x_49:
[----:B------:R-:W1:Y:S01]  /*2200*/  S2UR UR32, SR_CgaCtaId ;  /* 0x00000000002079c3 */ /* 0x000e620000008800 */
[----:B------:R-:W-:Y:S01]  /*2210*/  UMOV UR4, 0x400 ;  /* 0x0000040000047882 */ /* 0x000fe20000000000 */
[----:B------:R-:W-:Y:S01]  /*2220*/  IMAD.MOV.U32 R8, RZ, RZ, 0x1 ;  /* 0x00000001ff087424 */ /* 0x000fe200078e00ff */
[----:B------:R-:W-:-:S04]  /*2230*/  ISETP.NE.AND P1, PT, R7, RZ, PT ;  /* 0x000000ff0700720c */ /* 0x000fc80003f25270 */
[----:B------:R-:W-:-:S09]  /*2240*/  SHF.L.U32 R8, R8, 0x1f, RZ ;  /* 0x0000001f08087819 */ /* 0x000fd200000006ff */
[----:B------:R-:W-:Y:S01]  /*2250*/  @!P1 IMAD.MOV.U32 R9, RZ, RZ, 0x3000 ;  /* 0x00003000ff099424 */ /* 0x000fe200078e00ff */
[----:B-1----:R-:W-:-:S09]  /*2260*/  ULEA UR32, UR32, UR4, 0x18 ;  /* 0x0000000420207291 */ /* 0x002fd2000f8ec0ff */
[----:B------:R-:W1:Y:S02]  /*2270*/  SYNCS.PHASECHK.TRANS64.TRYWAIT P0, [UR32+0x1f810], R8 ;  /* 0x01f81008ff0075a7 */ /* 0x000e640008001120 */
[----:B-1----:R-:W-:Y:S05]  /*2280*/  @!P0 BRA `(.L_x_51) ;  /* 0x000000b000288947 */ /* 0x002fea0003800000 */
.L_x_231:
[----:B------:R-:W-:Y:S01]  /*2290*/  ISETP.NE.AND P1, PT, R7, RZ, PT ;  /* 0x000000ff0700720c */ /* 0x000fe20003f25270 */
[----:B------:R-:W-:Y:S01]  /*22a0*/  BSSY.RECONVERGENT B0, `(.L_x_52) ;  /* 0x0000005000007945 */ /* 0x000fe20003800200 */
[----:B------:R-:W-:-:S11]  /*22b0*/  PLOP3.LUT P5, PT, P2, P5, PT, 0xf8, 0x8f ;  /* 0x00000000008f781c */ /* 0x000fd600017abf70 */
[----:B------:R2:W-:Y:S02]  /*22c0*/  @!P1 SYNCS.ARRIVE.TRANS64 RZ, [UR32+0x1f800], R9 ;  /* 0x01f80009ffff99a7 */ /* 0x0005e40008000020 */
[----:B------:R-:W-:Y:S05]  /*22d0*/  @!P5 BRA `(.L_x_53) ;  /* 0x000000000004d947 */ /* 0x000fea0003800000 */
[----:B------:R-:W-:Y:S05]  /*22e0*/  BPT.TRAP 0x1 ;  /* 0x000000040000795c */ /* 0x000fea0000300000 */
.L_x_53:
[----:B------:R-:W-:Y:S05]  /*22f0*/  BSYNC.RECONVERGENT B0 ;  /* 0x0000000000007941 */ /* 0x000fea0003800200 */
.L_x_52:
[----:B------:R-:W-:Y:S01]  /*2300*/  LOP3.LUT P0, R2, R2, 0x1f, RZ, 0xc0, !PT ;  /* 0x0000001f02027812 */ /* 0x000fe2000780c0ff */
[----:B------:R-:W-:Y:S03]  /*2310*/  BSSY.RECONVERGENT B0, `(.L_x_54) ;  /* 0x0000004000007945 */ /* 0x000fe60003800200 */
[----:B------:R-:W-:-:S13]  /*2320*/  PLOP3.LUT P0, PT, P0, P1, PT, 0x8f, 0xf8 ;  /* 0x0000000000f8781c */ /* 0x000fda0000703177 */
[----:B------:R-:W-:Y:S05]  /*2330*/  @P0 BRA `(.L_x_55) ;  /* 0x0000000000040947 */ /* 0x000fea0003800000 */
[----:B------:R-:W-:Y:S05]  /*2340*/  BPT.TRAP 0x1 ;  /* 0x000000040000795c */ /* 0x000fea0000300000 */
.L_x_55:
[----:B------:R-:W-:Y:S05]  /*2350*/  BSYNC.RECONVERGENT B0 ;  /* 0x0000000000007941 */ /* 0x000fea0003800200 */
.L_x_54:
[----:B------:R-:W-:Y:S01]  /*2360*/  ISETP.NE.AND P0, PT, R6, RZ, PT ;  /* 0x000000ff0600720c */ /* 0x000fe20003f05270 */
[----:B------:R-:W-:-:S12]  /*2370*/  BSSY.RECONVERGENT B0, `(.L_x_56) ;  /* 0x0000003000007945 */ /* 0x000fd80003800200 */
[----:B------:R-:W-:Y:S05]  /*2380*/  @!P0 BRA `(.L_x_57) ;  /* 0x0000000000048947 */ /* 0x000fea0003800000 */
[----:B------:R-:W-:Y:S05]  /*2390*/  BPT.TRAP 0x1 ;  /* 0x000000040000795c */ /* 0x000fea0000300000 */
.L_x_57:
[----:B------:R-:W-:Y:S05]  /*23a0*/  BSYNC.RECONVERGENT B0 ;  /* 0x0000000000007941 */ /* 0x000fea0003800200 */
.L_x_56:
[----:B------:R-:W3:Y:S01]  /*23b0*/  LDCU.64 UR4, c[0x0][0x348] ;  /* 0x00006900ff0477ac */ /* 0x000ee20008000a00 */
[----:B------:R-:W-:Y:S02]  /*23c0*/  ISETP.NE.AND P6, PT, R3, 0x1, PT ;  /* 0x000000010300780c */ /* 0x000fe40003fc5270 */
[----:B-1----:R-:W-:Y:S01]  /*23d0*/  @!P1 MOV R5, 0x3000 ;  /* 0x0000300000059802 */ /* 0x002fe20000000f00 */
[----:B------:R-:W1:Y:S03]  /*23e0*/  LDCU.64 UR14, c[0x0][0x348] ;  /* 0x00006900ff0e77ac */ /* 0x000e660008000a00 */
[----:B------:R4:W-:Y:S01]  /*23f0*/  @!P1 SYNCS.ARRIVE.TRANS64.RED.A0TR RZ, [UR32+0x1f800], R5 ;  /* 0x01f80005ffff99a7 */ /* 0x0009e20008300420 */
[----:B------:R-:W-:Y:S02]  /*2400*/  UIADD3 UR33, UPT, UPT, UR32, 0x1f800, URZ ;  /* 0x0001f80020217890 */ /* 0x000fe4000fffe0ff */
[----:B------:R-:W-:-:S02]  /*2410*/  UIADD3 UR48, UPT, UPT, UR32, 0x1000, URZ ;  /* 0x0000100020307890 */ /* 0x000fc4000fffe0ff */
[----:B------:R-:W-:Y:S02]  /*2420*/  UIADD3 UR40, UPT, UPT, UR32, 0x2000, URZ ;  /* 0x0000200020287890 */ /* 0x000fe4000fffe0ff */
[----:B------:R-:W-:Y:S02]  /*2430*/  UIADD3 UR24, UPT, UPT, UR32, 0x6000, URZ ;  /* 0x0000600020187890 */ /* 0x000fe4000fffe0ff */
[----:B------:R-:W-:Y:S02]  /*2440*/  UIADD3 UR25, UPT, UPT, UR32, 0x1f800, URZ ;  /* 0x0001f80020197890 */ /* 0x000fe4000fffe0ff */
[----:B---3--:R-:W-:Y:S02]  /*2450*/  UIADD3 UR6, UP0, UPT, UR4, 0x100, URZ ;  /* 0x0000010004067890 */ /* 0x008fe4000ff1e0ff */
[----:B------:R-:W-:Y:S02]  /*2460*/  UIADD3 UR16, UPT, UPT, UR32, 0x7000, URZ ;  /* 0x0000700020107890 */ /* 0x000fe4000fffe0ff */
[----:B------:R-:W-:-:S02]  /*2470*/  UIADD3.X UR7, UPT, UPT, URZ, UR5, URZ, UP0, !UPT ;  /* 0x00000005ff077290 */ /* 0x000fc400087fe4ff */
[----:B-1----:R-:W-:Y:S02]  /*2480*/  UIADD3 UR4, UP0, UPT, UR14, 0x300, URZ ;  /* 0x000003000e047890 */ /* 0x002fe4000ff1e0ff */
[----:B------:R-:W-:Y:S02]  /*2490*/  UIADD3 UR8, UPT, UPT, UR32, 0x8000, URZ ;  /* 0x0000800020087890 */ /* 0x000fe4000fffe0ff */
[----:B------:R-:W-:Y:S01]  /*24a0*/  UIADD3.X UR5, UPT, UPT, URZ, UR15, URZ, UP0, !UPT ;  /* 0x0000000fff057290 */ /* 0x000fe200087fe4ff */
[----:B------:R-:W-:Y:S01]  /*24b0*/  UMOV UR46, 0x0 ;  /* 0x00000000002e7882 */ /* 0x000fe20000000000 */
[----:B------:R-:W-:Y:S01]  /*24c0*/  UMOV UR47, 0x10000000 ;  /* 0x10000000002f7882 */ /* 0x000fe20000000000 */
[----:B------:R-:W-:Y:S01]  /*24d0*/  UMOV UR34, URZ ;  /* 0x000000ff00227c82 */ /* 0x000fe20008000000 */
[----:B------:R-:W-:Y:S01]  /*24e0*/  UMOV UR36, UR29 ;  /* 0x0000001d00247c82 */ /* 0x000fe20008000000 */
[----:B------:R-:W-:Y:S01]  /*24f0*/  UMOV UR37, UR30 ;  /* 0x0000001e00257c82 */ /* 0x000fe20008000000 */
[----:B------:R-:W-:Y:S01]  /*2500*/  UMOV UR50, 0x10 ;  /* 0x0000001000327882 */ /* 0x000fe20000000000 */
[----:B------:R-:W-:Y:S01]  /*2510*/  UMOV UR51, UR35 ;  /* 0x0000002300337c82 */ /* 0x000fe20008000000 */
[----:B------:R-:W-:Y:S01]  /*2520*/  UMOV UR52, UR29 ;  /* 0x0000001d00347c82 */ /* 0x000fe20008000000 */
[----:B------:R-:W-:Y:S01]  /*2530*/  UMOV UR53, UR30 ;  /* 0x0000001e00357c82 */ /* 0x000fe20008000000 */
[----:B------:R-:W-:Y:S01]  /*2540*/  UMOV UR49, UR33 ;  /* 0x0000002100317c82 */ /* 0x000fe20008000000 */
[----:B------:R-:W-:Y:S01]  /*2550*/  UMOV UR42, 0x20 ;  /* 0x00000020002a7882 */ /* 0x000fe20000000000 */
[----:B------:R-:W-:Y:S01]  /*2560*/  UMOV UR43, UR35 ;  /* 0x00000023002b7c82 */ /* 0x000fe20008000000 */
[----:B------:R-:W-:Y:S01]  /*2570*/  UMOV UR44, UR29 ;  /* 0x0000001d002c7c82 */ /* 0x000fe20008000000 */
[----:B------:R-:W-:Y:S01]  /*2580*/  UMOV UR45, UR30 ;  /* 0x0000001e002d7c82 */ /* 0x000fe20008000000 */
[----:B------:R-:W-:Y:S01]  /*2590*/  UMOV UR27, URZ ;  /* 0x000000ff001b7c82 */ /* 0x000fe20008000000 */
[----:B------:R-:W-:Y:S01]  /*25a0*/  UMOV UR28, URZ ;  /* 0x000000ff001c7c82 */ /* 0x000fe20008000000 */
[----:B------:R4:W-:Y:S01]  /*25b0*/  UTMALDG.4D [UR32], [UR6], desc[UR46] ;  /* 0x00002e20060075b4 */ /* 0x0009e20008019000 */
[----:B------:R-:W-:Y:S01]  /*25c0*/  UMOV UR41, UR33 ;  /* 0x0000002100297c82 */ /* 0x000fe20008000000 */
[----:B------:R-:W-:Y:S01]  /*25d0*/  UMOV UR26, URZ ;  /* 0x000000ff001a7c82 */ /* 0x000fe20008000000 */
[----:B------:R-:W-:Y:S01]  /*25e0*/  UMOV UR18, 0x10 ;  /* 0x0000001000127882 */ /* 0x000fe20000000000 */
[----:B------:R-:W-:Y:S01]  /*25f0*/  UMOV UR21, UR29 ;  /* 0x0000001d00157c82 */ /* 0x000fe20008000000 */
[----:B------:R-:W-:Y:S01]  /*2600*/  UMOV UR22, UR30 ;  /* 0x0000001e00167c82 */ /* 0x000fe20008000000 */
[----:B------:R-:W-:Y:S01]  /*2610*/  UMOV UR17, UR25 ;  /* 0x0000001900117c82 */ /* 0x000fe20008000000 */
[----:B------:R-:W-:Y:S01]  /*2620*/  UMOV UR19, UR27 ;  /* 0x0000001b00137c82 */ /* 0x000fe20008000000 */
[----:B------:R4:W-:Y:S01]  /*2630*/  UTMALDG.4D [UR48], [UR6], desc[UR46] ;  /* 0x00002e30060075b4 */ /* 0x0009e20008019000 */
[----:B------:R-:W-:Y:S01]  /*2640*/  UMOV UR20, UR28 ;  /* 0x0000001c00147c82 */ /* 0x000fe20008000000 */
[----:B------:R-:W-:Y:S01]  /*2650*/  UMOV UR10, 0x20 ;  /* 0x00000020000a7882 */ /* 0x000fe20000000000 */
[----:B------:R-:W-:Y:S01]  /*2660*/  UMOV UR13, UR29 ;  /* 0x0000001d000d7c82 */ /* 0x000fe20008000000 */
[----:B------:R-:W-:Y:S01]  /*2670*/  UMOV UR14, UR30 ;  /* 0x0000001e000e7c82 */ /* 0x000fe20008000000 */
[----:B------:R-:W-:Y:S01]  /*2680*/  UMOV UR9, UR25 ;  /* 0x0000001900097c82 */ /* 0x000fe20008000000 */
[----:B------:R-:W-:Y:S01]  /*2690*/  UMOV UR11, UR27 ;  /* 0x0000001b000b7c82 */ /* 0x000fe20008000000 */
[----:B------:R-:W-:Y:S01]  /*26a0*/  UMOV UR12, UR28 ;  /* 0x0000001c000c7c82 */ /* 0x000fe20008000000 */
[----:B------:R4:W-:Y:S01]  /*26b0*/  UTMALDG.4D [UR40], [UR6], desc[UR46] ;  /* 0x00002e28060075b4 */ /* 0x0009e20008019000 */
[----:B------:R4:W-:Y:S01]  /*26c0*/  UTMALDG.5D [UR24], [UR4], desc[UR46] ;  /* 0x00002e18040075b4 */ /* 0x0009e20008021000 */
[----:B------:R4:W-:Y:S01]  /*26d0*/  UTMALDG.5D [UR16], [UR4], desc[UR46] ;  /* 0x00002e10040075b4 */ /* 0x0009e20008021000 */
[----:B------:R4:W-:Y:S02]  /*26e0*/  UTMALDG.5D [UR8], [UR4], desc[UR46] ;  /* 0x00002e08040075b4 */ /* 0x0009e40008021000 */
[----:B----4-:R-:W-:Y:S05]  /*26f0*/  @!P6 BRA `(.L_x_58) ;  /* 0x000000000004e947 */ /* 0x010fea0003800000 */
[----:B------:R-:W-:Y:S05]  /*2700*/  BPT.TRAP 0x1 ;  /* 0x000000040000795c */ /* 0x000fea0000300000 */
.L_x_58:
[----:B------:R-:W1:Y:S02]  /*2710*/  SYNCS.PHASECHK.TRANS64.TRYWAIT P0, [UR32+0x1f838], R8 ;  /* 0x01f83808ff0075a7 */ /* 0x000e640008001120 */
[----:B-1----:R-:W-:Y:S05]  /*2720*/  @!P0 BRA `(.L_x_59) ;  /* 0x000000ac00188947 */ /* 0x002fea0003800000 */
.L_x_233:
[----:B------:R-:W3:Y:S01]  /*2730*/  LDCU UR4, c[0x0][0x40c] ;  /* 0x00008180ff0477ac */ /* 0x000ee20008000800 */
[----:B------:R-:W4:Y:S01]  /*2740*/  LDC.64 R12, c[0x0][0x400] ;  /* 0x00010000ff0c7b82 */ /* 0x000f220000000a00 */
[C---:B-1----:R-:W-:Y:S01]  /*2750*/  IMAD.SHL.U32 R5, R2.reuse, 0x4, RZ ;  /* 0x0000000402057824 */ /* 0x042fe200078e00ff */
[----:B------:R-:W-:Y:S01]  /*2760*/  LEA R2, R2, UR32, 0x4 ;  /* 0x0000002002027c11 */ /* 0x000fe2000f8e20ff */
[----:B------:R-:W1:Y:S02]  /*2770*/  LDCU UR5, c[0x0][0x410] ;  /* 0x00008200ff0577ac */ /* 0x000e640008000800 */
[C---:B------:R-:W-:Y:S01]  /*2780*/  VIADD R11, R5.reuse, 0x1 ;  /* 0x00000001050b7836 */ /* 0x040fe20000000000 */
[C---:B------:R-:W-:Y:S02]  /*2790*/  IADD3 R10, PT, PT, R5.reuse, 0x2, RZ ;  /* 0x00000002050a7810 */ /* 0x040fe40007ffe0ff */
[-C--:B------:R-:W-:Y:S02]  /*27a0*/  ISETP.GE.AND P3, PT, R5, R4.reuse, PT ;  /* 0x000000040500720c */ /* 0x080fe40003f66270 */
[----:B------:R-:W-:-:S02]  /*27b0*/  ISETP.GE.AND P1, PT, R10, R4, PT ;  /* 0x000000040a00720c */ /* 0x000fc40003f26270 */
[----:B------:R-:W-:Y:S01]  /*27c0*/  ISETP.GE.AND P2, PT, R11, R4, PT ;  /* 0x000000040b00720c */ /* 0x000fe20003f46270 */
[----:B---3--:R-:W-:-:S04]  /*27d0*/  UIMAD UR4, UR29, UR4, URZ ;  /* 0x000000041d0472a4 */ /* 0x008fc8000f8e02ff */
[----:B-1----:R-:W-:-:S06]  /*27e0*/  UIMAD UR4, UR30, UR5, UR4 ;  /* 0x000000051e0472a4 */ /* 0x002fcc000f8e0204 */
[----:B--2---:R-:W-:-:S04]  /*27f0*/  VIADD R9, R5, UR4 ;  /* 0x0000000405097c36 */ /* 0x004fc80008000000 */
[C---:B------:R-:W-:Y:S01]  /*2800*/  VIADD R10, R9.reuse, 0x2 ;  /* 0x00000002090a7836 */ /* 0x040fe20000000000 */
[C---:B------:R-:W-:Y:S01]  /*2810*/  IADD3 R11, PT, PT, R9.reuse, 0x1, RZ ;  /* 0x00000001090b7810 */ /* 0x040fe20007ffe0ff */
[C---:B----4-:R-:W-:Y:S01]  /*2820*/  IMAD.WIDE.U32 R14, R9.reuse, 0x4, R12 ;  /* 0x00000004090e7825 */ /* 0x050fe200078e000c */
[----:B------:R-:W-:-:S03]  /*2830*/  IADD3 R9, PT, PT, R9, 0x3, RZ ;  /* 0x0000000309097810 */ /* 0x000fc60007ffe0ff */
[--C-:B------:R-:W-:Y:S01]  /*2840*/  IMAD.WIDE.U32 R20, R10, 0x4, R12.reuse ;  /* 0x000000040a147825 */ /* 0x100fe200078e000c */
[----:B------:R-:W-:Y:S01]  /*2850*/  IADD3 R10, PT, PT, R5, 0x3, RZ ;  /* 0x00000003050a7810 */ /* 0x000fe20007ffe0ff */
[----:B------:R-:W-:Y:S01]  /*2860*/  @!PT LDS RZ, [RZ] ;  /* 0x00000000fffff984 */ /* 0x000fe20000000800 */
[----:B------:R-:W-:Y:S01]  /*2870*/  @!PT LDS RZ, [RZ] ;  /* 0x00000000fffff984 */ /* 0x000fe20000000800 */
[----:B------:R-:W-:Y:S01]  /*2880*/  @!PT LDS RZ, [RZ] ;  /* 0x00000000fffff984 */ /* 0x000fe20000000800 */
[----:B------:R1:W-:Y:S02]  /*2890*/  LDGSTS.E.LTC128B [R2+0x1f000], desc[UR38][R14.64], !P3 ;  /* 0x1f0000000e027fae */ /* 0x0003e4000d9a1226 */
[----:B------:R-:W-:Y:S01]  /*28a0*/  IMAD.WIDE.U32 R18, R11, 0x4, R12 ;  /* 0x000000040b127825 */ /* 0x000fe200078e000c */
[----:B------:R-:W-:-:S03]  /*28b0*/  ISETP.GE.AND P0, PT, R10, R4, PT ;  /* 0x000000040a00720c */ /* 0x000fc60003f06270 */
[----:B------:R-:W-:Y:S01]  /*28c0*/  IMAD.WIDE.U32 R12, R9, 0x4, R12 ;  /* 0x00000004090c7825 */ /* 0x000fe200078e000c */
[----:B------:R1:W-:Y:S04]  /*28d0*/  LDGSTS.E.LTC128B [R2+0x1f004], desc[UR38][R18.64], !P2 ;  /* 0x1f00400012027fae */ /* 0x0003e8000d1a1226 */
[----:B------:R1:W-:Y:S05]  /*28e0*/  LDGSTS.E.LTC128B [R2+0x1f008], desc[UR38][R20.64], !P1 ;  /* 0x1f00800014027fae */ /* 0x0003ea000c9a1226 */
[----:B------:R1:W-:Y:S01]  /*28f0*/  LDGSTS.E.LTC128B [R2+0x1f00c], desc[UR38][R12.64], !P0 ;  /* 0x1f00c0000c027fae */ /* 0x0003e2000c1a1226 */
[----:B------:R-:W-:Y:S01]  /*2900*/  NOP ;  /* 0x0000000000007918 */ /* 0x000fe20000000000 */
[----:B------:R-:W-:Y:S02]  /*2910*/  SYNCS.ARRIVE.TRANS64.RED.A0T1 RZ, [UR32+0x1f830], RZ ;  /* 0x01f830ffffff79a7 */ /* 0x000fe40008200420 */
[----:B------:R-:W-:Y:S01]  /*2920*/  ARRIVES.LDGSTSBAR.64.TRANSCNT [UR32+0x1f830] ;  /* 0x01f83000ff0079b0 */ /* 0x000fe20008002a20 */
[----:B------:R-:W-:Y:S01]  /*2930*/  NOP ;  /* 0x0000000000007918 */ /* 0x000fe20000000000 */
[----:B------:R-:W-:Y:S05]  /*2940*/  @!P6 BRA `(.L_x_60) ;  /* 0x000000000004e947 */ /* 0x000fea0003800000 */
[----:B------:R-:W-:Y:S05]  /*2950*/  BPT.TRAP 0x1 ;  /* 0x000000040000795c */ /* 0x000fea0000300000 */
.L_x_60:
[----:B------:R-:W-:Y:S01]  /*2960*/  SYNCS.ARRIVE.TRANS64.A1T0 RZ, [UR32+0x1f830], RZ ;  /* 0x01f830ffffff79a7 */ /* 0x000fe20008100020 */
[----:B------:R-:W-:Y:S05]  /*2970*/  BRA.U !UP1, `(.L_x_61) ;  /* 0x0000000109047547 */ /* 0x000fea000b800000 */
[----:B------:R-:W-:Y:S05]  /*2980*/  BPT.TRAP 0x1 ;  /* 0x000000040000795c */ /* 0x000fea0000300000 */
.L_x_61:
[----:B------:R-:W-:-:S13]  /*2990*/  ISETP.NE.AND P4, PT, R7, RZ, PT ;  /* 0x000000ff0700720c */ /* 0x000fda0003f85270 */
[----:B------:R-:W-:Y:S01]  /*29a0*/  @!P4 MOV R9, 0x3000 ;  /* 0x000030000009c802 */ /* 0x000fe20000000f00 */
[----:B------:R-:W2:Y:S02]  /*29b0*/  SYNCS.PHASECHK.TRANS64.TRYWAIT P4, [UR32+0x1f828], R8 ;  /* 0x01f82808ff0075a7 */ /* 0x000ea40008081120 */
[----:B--2---:R-:W-:Y:S05]  /*29c0*/  @!P4 BRA `(.L_x_62) ;  /* 0x000000a80088c947 */ /* 0x004fea0003800000 */
.L_x_235:
[----:B------:R-:W-:Y:S01]  /*29d0*/  ISETP.NE.AND P4, PT, R7, RZ, PT ;  /* 0x000000ff0700720c */ /* 0x000fe20003f85270 */
[----:B------:R-:W-:-:S12]  /*29e0*/  UPLOP3.LUT UP2, UPT, UP3, UP2, UPT, 0xf8, 0x8f ;  /* 0x00000000008f789c */ /* 0x000fd80001f45f70 */
[----:B------:R3:W-:Y:S01]  /*29f0*/  @!P4 SYNCS.ARRIVE.TRANS64 RZ, [UR32+0x1f820], R9 ;  /* 0x01f82009ffffc9a7 */ /* 0x0007e20008000020 */
[----:B------:R-:W-:Y:S05]  /*2a00*/  BRA.U !UP2, `(.L_x_63) ;  /* 0x000000010a047547 */ /* 0x000fea000b800000 */
[----:B------:R-:W-:Y:S05]  /*2a10*/  BPT.TRAP 0x1 ;  /* 0x000000040000795c */ /* 0x000fea0000300000 */
.L_x_63:
[----:B--2---:R-:W-:Y:S01]  /*2a20*/  P2R R4, PR, RZ, 0x1 ;  /* 0x00000001ff047803 */ /* 0x004fe20000000000 */
[----:B------:R-:W-:Y:S01]  /*2a30*/  BSSY.RECONVERGENT B0, `(.L_x_64) ;  /* 0x0000007000007945 */ /* 0x000fe20003800200 */
[----:B------:R-:W-:Y:S02]  /*2a40*/  ISETP.NE.AND P0, PT, R7, RZ, PT ;  /* 0x000000ff0700720c */ /* 0x000fe40003f05270 */
[----:B------:R-:W-:-:S04]  /*2a50*/  LOP3.LUT P4, R16, R16, 0x1f, RZ, 0xc0, !PT ;  /* 0x0000001f10107812 */ /* 0x000fc8000788c0ff */
[----:B------:R-:W-:Y:S02]  /*2a60*/  PLOP3.LUT P4, PT, P4, P0, PT, 0x8f, 0xf8 ;  /* 0x0000000000f8781c */ /* 0x000fe40002781177 */
[----:B------:R-:W-:-:S11]  /*2a70*/  ISETP.NE.AND P0, PT, R4, RZ, PT ;  /* 0x000000ff0400720c */ /* 0x000fd60003f05270 */
[----:B------:R-:W-:Y:S05]  /*2a80*/  @P4 BRA `(.L_x_65) ;  /* 0x0000000000044947 */ /* 0x000fea0003800000 */
[----:B------:R-:W-:Y:S05]  /*2a90*/  BPT.TRAP 0x1 ;  /* 0x000000040000795c */ /* 0x000fea0000300000 */
.L_x_65:
[----:B------:R-:W-:Y:S05]  /*2aa0*/  BSYNC.RECONVERGENT B0 ;  /* 0x0000000000007941 */ /* 0x000fea0003800200 */
.L_x_64:
[----:B------:R-:W-:Y:S05]  /*2ab0*/  BRA.U !UP1, `(.L_x_66) ;  /* 0x0000000109047547 */ /* 0x000fea000b800000 */
[----:B------:R-:W-:Y:S05]  /*2ac0*/  BPT.TRAP 0x1 ;  /* 0x000000040000795c */ /* 0x000fea0000300000 */
.L_x_66:
[----:B------:R-:W2:Y:S01]  /*2ad0*/  LDCU.64 UR6, c[0x0][0x348] ;  /* 0x00006900ff0677ac */ /* 0x000ea20008000a00 */
[----:B------:R-:W-:Y:S01]  /*2ae0*/  ISETP.NE.AND P4, PT, R7, RZ, PT ;  /* 0x000000ff0700720c */ /* 0x000fe20003f85270 */
[----:B------:R-:W4:Y:S01]  /*2af0*/  LDCU.64 UR14, c[0x0][0x348] ;  /* 0x00006900ff0e77ac */ /* 0x000f220008000a00 */
[----:B------:R-:W-:Y:S01]  /*2b00*/  UMOV UR59, UR35 ;  /* 0x00000023003b7c82 */ /* 0x000fe20008000000 */
[----:B------:R-:W-:Y:S01]  /*2b10*/  UMOV UR51, UR35 ;  /* 0x0000002300337c82 */ /* 0x000fe20008000000 */
[----:B------:R-:W-:Y:S01]  /*2b20*/  UMOV UR43, UR35 ;  /* 0x00000023002b7c82 */ /* 0x000fe20008000000 */
[----:B------:R-:W-:Y:S02]  /*2b30*/  UIADD3 UR56, UPT, UPT, UR32, 0x3000, URZ ;  /* 0x0000300020387890 */ /* 0x000fe4000fffe0ff */
[----:B------:R-:W-:-:S06]  /*2b40*/  UIADD3 UR57, UPT, UPT, UR32, 0x1f820, URZ ;  /* 0x0001f82020397890 */ /* 0x000fcc000fffe0ff */
[----:B------:R-:W-:Y:S01]  /*2b50*/  @!P4 MOV R4, 0x3000 ;  /* 0x000030000004c802 */ /* 0x000fe20000000f00 */
[----:B------:R-:W-:Y:S02]  /*2b60*/  UIADD3 UR48, UPT, UPT, UR32, 0x4000, URZ ;  /* 0x0000400020307890 */ /* 0x000fe4000fffe0ff */
[----:B------:R-:W-:Y:S01]  /*2b70*/  UIADD3 UR40, UPT, UPT, UR32, 0x5000, URZ ;  /* 0x0000500020287890 */ /* 0x000fe2000fffe0ff */
[----:B------:R1:W-:Y:S01]  /*2b80*/  @!P4 SYNCS.ARRIVE.TRANS64.RED.A0TR RZ, [UR32+0x1f820], R4 ;  /* 0x01f82004ffffc9a7 */ /* 0x0003e20008300420 */
[----:B--2---:R-:W-:Y:S02]  /*2b90*/  UIADD3 UR34, UP0, UPT, UR6, 0x200, URZ ;  /* 0x0000020006227890 */ /* 0x004fe4000ff1e0ff */
[----:B------:R-:W-:Y:S02]  /*2ba0*/  UIADD3 UR24, UPT, UPT, UR32, 0xc000, URZ ;  /* 0x0000c00020187890 */ /* 0x000fe4000fffe0ff */
[----:B------:R-:W-:Y:S02]  /*2bb0*/  UIADD3.X UR35, UPT, UPT, URZ, UR7, URZ, UP0, !UPT ;  /* 0x00000007ff237290 */ /* 0x000fe400087fe4ff */
[----:B----4-:R-:W-:-:S02]  /*2bc0*/  UIADD3 UR6, UP0, UPT, UR14, 0x400, URZ ;  /* 0x000004000e067890 */ /* 0x010fc4000ff1e0ff */
[----:B------:R-:W-:Y:S02]  /*2bd0*/  UIADD3 UR25, UPT, UPT, UR32, 0x1f820, URZ ;  /* 0x0001f82020197890 */ /* 0x000fe4000fffe0ff */
[----:B------:R-:W-:Y:S02]  /*2be0*/  UIADD3.X UR7, UPT, UPT, URZ, UR15, URZ, UP0, !UPT ;  /* 0x0000000fff077290 */ /* 0x000fe400087fe4ff */
[----:B------:R-:W-:Y:S02]  /*2bf0*/  UIADD3 UR16, UPT, UPT, UR32, 0xd000, URZ ;  /* 0x0000d00020107890 */ /* 0x000fe4000fffe0ff */
[----:B------:R-:W-:Y:S01]  /*2c00*/  UIADD3 UR8, UPT, UPT, UR32, 0xe000, URZ ;  /* 0x0000e00020087890 */ /* 0x000fe2000fffe0ff */
        /* <DEDUP_REMOVED lines=9> */
[----:B------:R-:W-:Y:S01]  /*2ca0*/  UMOV UR42, 0x20 ;  /* 0x00000020002a7882 */ /* 0x000fe20000000000 */
        /* <DEDUP_REMOVED lines=24> */
[----:B-1----:R-:W-:Y:S05]  /*2e30*/  @!P6 BRA `(.L_x_67) ;  /* 0x000000000004e947 */ /* 0x002fea0003800000 */
[----:B------:R-:W-:Y:S05]  /*2e40*/  BPT.TRAP 0x1 ;  /* 0x000000040000795c */ /* 0x000fea0000300000 */
.L_x_67:
[----:B------:R-:W1:Y:S02]  /*2e50*/  SYNCS.PHASECHK.TRANS64.TRYWAIT P4, [UR32+0x1f848], R8 ;  /* 0x01f84808ff0075a7 */ /* 0x000e640008081120 */
[----:B-1----:R-:W-:Y:S05]  /*2e60*/  @!P4 BRA `(.L_x_68) ;  /* 0x000000a40078c947 */ /* 0x002fea0003800000 */
.L_x_237:
[----:B------:R-:W2:Y:S01]  /*2e70*/  LDCU UR5, c[0x0][0x424] ;  /* 0x00008480ff0577ac */ /* 0x000ea20008000800 */
[----:B------:R-:W3:Y:S01]  /*2e80*/  LDC.64 R10, c[0x0][0x418] ;  /* 0x00010600ff0a7b82 */ /* 0x000ee20000000a00 */
[----:B------:R-:W4:Y:S01]  /*2e90*/  LDCU UR6, c[0x0][0x428] ;  /* 0x00008500ff0677ac */ /* 0x000f220008000800 */
[----:B--2---:R-:W-:-:S04]  /*2ea0*/  UIMAD UR5, UR29, UR5, URZ ;  /* 0x000000051d0572a4 */ /* 0x004fc8000f8e02ff */
[----:B----4-:R-:W-:-:S06]  /*2eb0*/  UIMAD UR5, UR30, UR6, UR5 ;  /* 0x000000061e0572a4 */ /* 0x010fcc000f8e0205 */
[----:B-1----:R-:W-:-:S05]  /*2ec0*/  IADD3 R4, PT, PT, R5, UR5, RZ ;  /* 0x0000000505047c10 */ /* 0x002fca000fffe0ff */
[----:B---3--:R-:W-:-:S05]  /*2ed0*/  IMAD.WIDE.U32 R8, R4, 0x4, R10 ;  /* 0x0000000404087825 */ /* 0x008fca00078e000a */
[----:B------:R-:W-:Y:S01]  /*2ee0*/  @!PT LDS RZ, [RZ] ;  /* 0x00000000fffff984 */ /* 0x000fe20000000800 */
[----:B------:R-:W-:Y:S01]  /*2ef0*/  @!PT LDS RZ, [RZ] ;  /* 0x00000000fffff984 */ /* 0x000fe20000000800 */
[----:B------:R-:W-:Y:S01]  /*2f00*/  @!PT LDS RZ, [RZ] ;  /* 0x00000000fffff984 */ /* 0x000fe20000000800 */
[----:B------:R1:W-:Y:S02]  /*2f10*/  LDGSTS.E.LTC128B [R2+0x1f200], desc[UR38][R8.64], !P3 ;  /* 0x1f20000008027fae */ /* 0x0003e4000d9a1226 */
[C---:B-1----:R-:W-:Y:S02]  /*2f20*/  IADD3 R9, PT, PT, R4.reuse, 0x1, RZ ;  /* 0x0000000104097810 */ /* 0x042fe40007ffe0ff */
[C---:B------:R-:W-:Y:S02]  /*2f30*/  IADD3 R8, PT, PT, R4.reuse, 0x2, RZ ;  /* 0x0000000204087810 */ /* 0x040fe40007ffe0ff */
[----:B------:R-:W-:Y:S01]  /*2f40*/  IADD3 R4, PT, PT, R4, 0x3, RZ ;  /* 0x0000000304047810 */ /* 0x000fe20007ffe0ff */
[----:B------:R-:W-:-:S04]  /*2f50*/  IMAD.WIDE.U32 R12, R9, 0x4, R10 ;  /* 0x00000004090c7825 */ /* 0x000fc800078e000a */
[--C-:B------:R-:W-:Y:S01]  /*2f60*/  IMAD.WIDE.U32 R8, R8, 0x4, R10.reuse ;  /* 0x0000000408087825 */ /* 0x100fe200078e000a */
[----:B------:R1:W-:Y:S03]  /*2f70*/  LDGSTS.E.LTC128B [R2+0x1f204], desc[UR38][R12.64], !P2 ;  /* 0x1f2040000c027fae */ /* 0x0003e6000d1a1226 */
[----:B------:R-:W-:Y:S01]  /*2f80*/  IMAD.WIDE.U32 R10, R4, 0x4, R10 ;  /* 0x00000004040a7825 */ /* 0x000fe200078e000a */
[----:B------:R1:W-:Y:S04]  /*2f90*/  LDGSTS.E.LTC128B [R2+0x1f208], desc[UR38][R8.64], !P1 ;  /* 0x1f20800008027fae */ /* 0x0003e8000c9a1226 */
[----:B------:R1:W-:Y:S01]  /*2fa0*/  LDGSTS.E.LTC128B [R2+0x1f20c], desc[UR38][R10.64], !P0 ;  /* 0x1f20c0000a027fae */ /* 0x0003e2000c1a1226 */
[----:B------:R-:W-:Y:S01]  /*2fb0*/  NOP ;  /* 0x0000000000007918 */ /* 0x000fe20000000000 */
[----:B------:R-:W-:Y:S02]  /*2fc0*/  SYNCS.ARRIVE.TRANS64.RED.A0T1 RZ, [UR32+0x1f840], RZ ;  /* 0x01f840ffffff79a7 */ /* 0x000fe40008200420 */
[----:B------:R-:W-:Y:S01]  /*2fd0*/  ARRIVES.LDGSTSBAR.64.TRANSCNT [UR32+0x1f840] ;  /* 0x01f84000ff0079b0 */ /* 0x000fe20008002a20 */
[----:B------:R-:W-:Y:S01]  /*2fe0*/  NOP ;  /* 0x0000000000007918 */ /* 0x000fe20000000000 */
[----:B------:R-:W-:Y:S05]  /*2ff0*/  @!P6 BRA `(.L_x_69) ;  /* 0x000000000004e947 */ /* 0x000fea0003800000 */
[----:B------:R-:W-:Y:S05]  /*3000*/  BPT.TRAP 0x1 ;  /* 0x000000040000795c */ /* 0x000fea0000300000 */
.L_x_69:
[----:B------:R-:W-:Y:S01]  /*3010*/  SYNCS.ARRIVE.TRANS64.A1T0 RZ, [UR32+0x1f840], RZ ;  /* 0x01f840ffffff79a7 */ /* 0x000fe20008100020 */
[----:B------:R-:W-:-:S13]  /*3020*/  ISETP.NE.AND P0, PT, R77, 0x1, PT ;  /* 0x000000014d00780c */ /* 0x000fda0003f05270 */
[----:B------:R-:W-:Y:S05]  /*3030*/  @!P0 EXIT ;  /* 0x000000000000894d */ /* 0x000fea0003800000 */
[----:B------:R-:W2:Y:S01]  /*3040*/  LDC.64 R20, c[0x0][0x400] ;  /* 0x00010000ff147b82 */ /* 0x000ea20000000a00 */
[----:B-1----:R-:W-:Y:S01]  /*3050*/  HFMA2 R12, -RZ, RZ, 0, 5.9604644775390625e-08 ;  /* 0x00000001ff0c7431 */ /* 0x002fe200000001ff */
[----:B------:R-:W-:Y:S01]  /*3060*/  CS2R R14, SRZ ;  /* 0x00000000000e7805 */ /* 0x000fe2000001ff00 */
[----:B------:R-:W-:Y:S01]  /*3070*/  IMAD.MOV.U32 R13, RZ, RZ, RZ ;  /* 0x000000ffff0d7224 */ /* 0x000fe200078e00ff */
[----:B------:R-:W1:Y:S04]  /*3080*/  LDCU.64 UR40, c[0x0][0x348] ;  /* 0x00006900ff2877ac */ /* 0x000e680008000a00 */
[----:B------:R-:W3:Y:S01]  /*3090*/  LDC.64 R18, c[0x0][0x418] ;  /* 0x00010600ff127b82 */ /* 0x000ee20000000a00 */
[----:B------:R-:W4:Y:S01]  /*30a0*/  LDCU UR7, c[0x0][0x408] ;  /* 0x00008100ff0777ac */ /* 0x000f220008000800 */
[----:B------:R-:W1:Y:S01]  /*30b0*/  LDCU UR33, c[0x0][0x380] ;  /* 0x00007000ff2177ac */ /* 0x000e620008000800 */
[----:B------:R-:W1:Y:S01]  /*30c0*/  LDCU UR15, c[0x0][0x420] ;  /* 0x00008400ff0f77ac */ /* 0x000e620008000800 */
[----:B------:R-:W-:Y:S01]  /*30d0*/  UMOV UR6, 0x1 ;  /* 0x0000000100067882 */ /* 0x000fe20000000000 */
[----:B------:R-:W-:Y:S01]  /*30e0*/  UMOV UR31, URZ ;  /* 0x000000ff001f7c82 */ /* 0x000fe20008000000 */
[----:B------:R-:W-:-:S05]  /*30f0*/  UMOV UR28, URZ ;  /* 0x000000ff001c7c82 */ /* 0x000fca0008000000 */
.L_x_88:
[----:B------:R-:W-:Y:S01]  /*3100*/  UIADD3 UR9, UPT, UPT, UR31, 0x1, URZ ;  /* 0x000000011f097890 */ /* 0x000fe2000fffe0ff */
[----:B------:R-:W-:Y:S01]  /*3110*/  R2UR UR8, R0 ;  /* 0x00000000000872ca */ /* 0x000fe200000e0000 */
[----:B------:R-:W-:Y:S01]  /*3120*/  BSSY.RECONVERGENT B0, `(.L_x_70) ;  /* 0x0000009000007945 */ /* 0x000fe20003800200 */
[----:B------:R-:W-:Y:S11]  /*3130*/  ISETP.NE.AND P0, PT, R6, RZ, PT ;  /* 0x000000ff0600720c */ /* 0x000ff60003f05270 */
[----:B------:R-:W-:Y:S02]  /*3140*/  UISETP.NE.AND UP0, UPT, UR9, UR8, UPT ;  /* 0x000000080900728c */ /* 0x000fe4000bf05270 */
[----:B------:R-:W-:Y:S02]  /*3150*/  UIADD3 UR8, UPT, UPT, UR28, 0x1, URZ ;  /* 0x000000011c087890 */ /* 0x000fe4000fffe0ff */
[----:B------:R-:W-:Y:S07]  /*3160*/  USEL UR31, UR9, URZ, UP0 ;  /* 0x000000ff091f7287 */ /* 0x000fee0008000000 */
[----:B------:R-:W-:Y:S07]  /*3170*/  @UP0 UIADD3 UR8, UPT, UPT, UR28, URZ, URZ ;  /* 0x000000ff1c080290 */ /* 0x000fee000fffe0ff */
[----:B------:R-:W-:Y:S01]  /*3180*/  UMOV UR28, UR8 ;  /* 0x00000008001c7c82 */ /* 0x000fe20008000000 */
[----:B-1----:R-:W-:Y:S05]  /*3190*/  @!P0 BRA `(.L_x_71) ;  /* 0x0000000000048947 */ /* 0x002fea0003800000 */
[----:B-1--4-:R-:W-:Y:S05]  /*31a0*/  BPT.TRAP 0x1 ;  /* 0x000000040000795c */ /* 0x012fea0000300000 */
.L_x_71:
[----:B-1--4-:R-:W-:Y:S05]  /*31b0*/  BSYNC.RECONVERGENT B0 ;  /* 0x0000000000007941 */ /* 0x012fea0003800200 */
.L_x_70:
[----:B------:R-:W-:Y:S01]  /*31c0*/  ULEA UR25, UR6, UR32, 0x3 ;  /* 0x0000002006197291 */ /* 0x000fe2000f8e18ff */
[----:B------:R-:W-:Y:S02]  /*31d0*/  SHF.L.U32 R9, R12, 0x1f, RZ ;  /* 0x0000001f0c097819 */ /* 0x000fe400000006ff */
[----:B------:R-:W-:Y:S06]  /*31e0*/  ISETP.NE.AND P1, PT, R7, RZ, PT ;  /* 0x000000ff0700720c */ /* 0x000fec0003f25270 */
[----:B------:R-:W1:Y:S07]  /*31f0*/  SYNCS.PHASECHK.TRANS64.TRYWAIT P0, [UR25+0x1f810], R9 ;  /* 0x01f81009ff0075a7 */ /* 0x000e6e0008001119 */
[----:B------:R-:W-:Y:S01]  /*3200*/  @!P1 IMAD.MOV.U32 R8, RZ, RZ, 0x3000 ;  /* 0x00003000ff089424 */ /* 0x000fe200078e00ff */
[----:B-1----:R-:W-:Y:S06]  /*3210*/  @!P0 BRA `(.L_x_72) ;  /* 0x000000a000a48947 */ /* 0x002fec0003800000 */
.L_x_239:
[----:B------:R-:W-:Y:S01]  /*3220*/  ISETP.NE.AND P0, PT, R7, RZ, PT ;  /* 0x000000ff0700720c */ /* 0x000fe20003f05270 */
[----:B------:R-:W-:Y:S11]  /*3230*/  BSSY.RECONVERGENT B0, `(.L_x_73) ;  /* 0x0000005000007945 */ /* 0x000ff60003800200 */
[----:B------:R-:W-:Y:S01]  /*3240*/  @!UPT UIADD3 URZ, UPT, UPT, URZ, URZ, URZ ;  /* 0x000000fffffff290 */ /* 0x000fe2000fffe0ff */
[----:B------:R4:W-:Y:S01]  /*3250*/  @!P0 SYNCS.ARRIVE.TRANS64 RZ, [UR25+0x1f800], R8 ;  /* 0x01f80008ffff89a7 */ /* 0x0009e20008000019 */
[----:B------:R-:W-:Y:S05]  /*3260*/  @!P5 BRA `(.L_x_74) ;  /* 0x000000000004d947 */ /* 0x000fea0003800000 */
[----:B------:R-:W-:Y:S05]  /*3270*/  BPT.TRAP 0x1 ;  /* 0x000000040000795c */ /* 0x000fea0000300000 */
.L_x_74:
[----:B------:R-:W-:Y:S05]  /*3280*/  BSYNC.RECONVERGENT B0 ;  /* 0x0000000000007941 */ /* 0x000fea0003800200 */
.L_x_73:
[----:B------:R-:W-:Y:S01]  /*3290*/  ISETP.EQ.OR P0, PT, R16, RZ, P0 ;  /* 0x000000ff1000720c */ /* 0x000fe20000702670 */
[----:B------:R-:W-:Y:S03]  /*32a0*/  BSSY.RECONVERGENT B0, `(.L_x_75) ;  /* 0x0000004000007945 */ /* 0x000fe60003800200 */
[----:B------:R-:W-:Y:S09]  /*32b0*/  P2R R17, PR, RZ, 0x1 ;  /* 0x00000001ff117803 */ /* 0x000ff20000000000 */
[----:B------:R-:W-:Y:S05]  /*32c0*/  @P0 BRA `(.L_x_76) ;  /* 0x0000000000040947 */ /* 0x000fea0003800000 */
[----:B------:R-:W-:Y:S05]  /*32d0*/  BPT.TRAP 0x1 ;  /* 0x000000040000795c */ /* 0x000fea0000300000 */
.L_x_76:
[----:B------:R-:W-:Y:S05]  /*32e0*/  BSYNC.RECONVERGENT B0 ;  /* 0x0000000000007941 */ /* 0x000fea0003800200 */
.L_x_75:
[----:B------:R-:W-:Y:S01]  /*32f0*/  UIADD3 UR34, UP0, UPT, UR40, 0x300, URZ ;  /* 0x0000030028227890 */ /* 0x000fe2000ff1e0ff */
[----:B------:R-:W-:Y:S01]  /*3300*/  ISETP.NE.AND P0, PT, R3, 0x1, PT ;  /* 0x000000010300780c */ /* 0x000fe20003f05270 */
[----:B------:R-:W-:Y:S02]  /*3310*/  UIMAD UR8, UR6, 0x3000, UR32 ;  /* 0x00003000060878a4 */ /* 0x000fe4000f8e0220 */
[----:B------:R-:W-:Y:S02]  /*3320*/  UIADD3 UR25, UPT, UPT, UR25, 0x1f800, URZ ;  /* 0x0001f80019197890 */ /* 0x000fe4000fffe0ff */
[----:B------:R-:W-:Y:S02]  /*3330*/  USHF.L.U32 UR27, UR31, 0x7, URZ ;  /* 0x000000071f1b7899 */ /* 0x000fe400080006ff */
[----:B------:R-:W-:Y:S02]  /*3340*/  UIADD3.X UR35, UPT, UPT, URZ, UR41, URZ, UP0, !UPT ;  /* 0x00000029ff237290 */ /* 0x000fe400087fe4ff */
[----:B------:R-:W-:Y:S01]  /*3350*/  UIADD3 UR24, UPT, UPT, UR8, 0x6000, URZ ;  /* 0x0000600008187890 */ /* 0x000fe2000fffe0ff */
[----:B------:R-:W-:Y:S01]  /*3360*/  UMOV UR36, 0x0 ;  /* 0x0000000000247882 */ /* 0x000fe20000000000 */
[----:B------:R-:W-:Y:S01]  /*3370*/  UMOV UR37, 0x10000000 ;  /* 0x1000000000257882 */ /* 0x000fe20000000000 */
[----:B------:R-:W-:Y:S01]  /*3380*/  UMOV UR26, URZ ;  /* 0x000000ff001a7c82 */ /* 0x000fe20008000000 */
[----:B------:R-:W-:Y:S01]  /*3390*/  UIADD3 UR16, UPT, UPT, UR8, 0x7000, URZ ;  /* 0x0000700008107890 */ /* 0x000fe2000fffe0ff */
[----:B------:R-:W-:Y:S01]  /*33a0*/  UMOV UR18, 0x10 ;  /* 0x0000001000127882 */ /* 0x000fe20000000000 */
[----:B------:R-:W-:Y:S03]  /*33b0*/  UMOV UR20, UR28 ;  /* 0x0000001c00147c82 */ /* 0x000fe60008000000 */
[----:B------:R1:W-:Y:S01]  /*33c0*/  UTMALDG.5D [UR24], [UR34], desc[UR36] ;  /* 0x00002418220075b4 */ /* 0x0003e20008021000 */
[----:B------:R-:W-:Y:S01]  /*33d0*/  UMOV UR21, UR29 ;  /* 0x0000001d00157c82 */ /* 0x000fe20008000000 */
[----:B------:R-:W-:Y:S01]  /*33e0*/  UMOV UR22, UR30 ;  /* 0x0000001e00167c82 */ /* 0x000fe20008000000 */
[----:B------:R-:W-:Y:S01]  /*33f0*/  UMOV UR17, UR25 ;  /* 0x0000001900117c82 */ /* 0x000fe20008000000 */
[----:B------:R-:W-:Y:S01]  /*3400*/  UMOV UR19, UR27 ;  /* 0x0000001b00137c82 */ /* 0x000fe20008000000 */
[----:B------:R-:W-:Y:S01]  /*3410*/  UIADD3 UR8, UPT, UPT, UR8, 0x8000, URZ ;  /* 0x0000800008087890 */ /* 0x000fe2000fffe0ff */
[----:B------:R-:W-:Y:S01]  /*3420*/  UMOV UR10, 0x20 ;  /* 0x00000020000a7882 */ /* 0x000fe20000000000 */
[----:B------:R1:W-:Y:S01]  /*3430*/  UTMALDG.5D [UR16], [UR34], desc[UR36] ;  /* 0x00002410220075b4 */ /* 0x0003e20008021000 */
[----:B------:R-:W-:Y:S01]  /*3440*/  UMOV UR12, UR28 ;  /* 0x0000001c000c7c82 */ /* 0x000fe20008000000 */
[----:B------:R-:W-:Y:S01]  /*3450*/  UMOV UR13, UR29 ;  /* 0x0000001d000d7c82 */ /* 0x000fe20008000000 */
[----:B------:R-:W-:Y:S01]  /*3460*/  UMOV UR14, UR30 ;  /* 0x0000001e000e7c82 */ /* 0x000fe20008000000 */
[----:B------:R-:W-:Y:S01]  /*3470*/  UMOV UR9, UR25 ;  /* 0x0000001900097c82 */ /* 0x000fe20008000000 */
[----:B------:R-:W-:Y:S01]  /*3480*/  UMOV UR11, UR27 ;  /* 0x0000001b000b7c82 */ /* 0x000fe20008000000 */
[----:B------:R-:W-:Y:S01]  /*3490*/  UIADD3 UR23, UPT, UPT, UR6, 0x1, URZ ;  /* 0x0000000106177890 */ /* 0x000fe2000fffe0ff */
[----:B------:R1:W-:Y:S02]  /*34a0*/  UTMALDG.5D [UR8], [UR34], desc[UR36] ;  /* 0x00002408220075b4 */ /* 0x0003e40008021000 */
[----:B-1----:R-:W-:Y:S07]  /*34b0*/  @!P0 BRA `(.L_x_77) ;  /* 0x0000000000048947 */ /* 0x002fee0003800000 */
[----:B------:R-:W-:Y:S05]  /*34c0*/  BPT.TRAP 0x1 ;  /* 0x000000040000795c */ /* 0x000fea0000300000 */
.L_x_77:
[----:B----4-:R-:W-:Y:S04]  /*34d0*/  SHF.L.U32 R8, R14, 0x1f, RZ ;  /* 0x0000001f0e087819 */ /* 0x010fe800000006ff */
[----:B------:R-:W1:Y:S02]  /*34e0*/  SYNCS.PHASECHK.TRANS64.TRYWAIT P1, [UR32+0x1f838], R8 ;  /* 0x01f83808ff0075a7 */ /* 0x000e640008021120 */
[----:B-1----:R-:W-:Y:S05]  /*34f0*/  @!P1 BRA `(.L_x_78) ;  /* 0x000000a000049947 */ /* 0x002fea0003800000 */
.L_x_241:
[----:B------:R-:W-:Y:S02]  /*3500*/  USHF.L.U32 UR27, UR31, 0x7, URZ ;  /* 0x000000071f1b7899 */ /* 0x000fe400080006ff */
[----:B------:R-:W-:Y:S04]  /*3510*/  UIMAD UR6, UR28, UR7, UR4 ;  /* 0x000000071c0672a4 */ /* 0x000fe8000f8e0204 */
[----:B-1----:R-:W-:Y:S04]  /*3520*/  VIADD R4, R5, UR27 ;  /* 0x0000001b05047c36 */ /* 0x002fe80008000000 */
[C---:B------:R-:W-:Y:S01]  /*3530*/  VIADD R11, R4.reuse, UR6 ;  /* 0x00000006040b7c36 */ /* 0x040fe20008000000 */
[----:B------:R-:W-:Y:S03]  /*3540*/  ISETP.GE.AND P4, PT, R4, UR33, PT ;  /* 0x0000002104007c0c */ /* 0x000fe6000bf86270 */
[C---:B------:R-:W-:Y:S01]  /*3550*/  VIADD R10, R11.reuse, 0x1 ;  /* 0x000000010b0a7836 */ /* 0x040fe20000000000 */
[CC--:B--2---:R-:W-:Y:S01]  /*3560*/  LEA R24, P2, R11.reuse, R20.reuse, 0x2 ;  /* 0x000000140b187211 */ /* 0x0c4fe200078410ff */
[C---:B------:R-:W-:Y:S02]  /*3570*/  VIADD R9, R11.reuse, 0x2 ;  /* 0x000000020b097836 */ /* 0x040fe40000000000 */
[C---:B------:R-:W-:Y:S01]  /*3580*/  VIADD R8, R11.reuse, 0x3 ;  /* 0x000000030b087836 */ /* 0x040fe20000000000 */
[CC--:B------:R-:W-:Y:S02]  /*3590*/  LEA R22, P1, R10.reuse, R20.reuse, 0x2 ;  /* 0x000000140a167211 */ /* 0x0c0fe400078210ff */
[-C--:B------:R-:W-:Y:S02]  /*35a0*/  LEA.HI.X R25, R11, R21.reuse, RZ, 0x2, P2 ;  /* 0x000000150b197211 */ /* 0x080fe400010f14ff */
[CC--:B------:R-:W-:Y:S02]  /*35b0*/  LEA R26, P2, R9.reuse, R20.reuse, 0x2 ;  /* 0x00000014091a7211 */ /* 0x0c0fe400078410ff */
[-C--:B------:R-:W-:Y:S01]  /*35c0*/  LEA.HI.X R23, R10, R21.reuse, RZ, 0x2, P1 ;  /* 0x000000150a177211 */ /* 0x080fe200008f14ff */
[----:B------:R-:W-:Y:S01]  /*35d0*/  @!PT LDS RZ, [RZ] ;  /* 0x00000000fffff984 */ /* 0x000fe20000000800 */
[----:B------:R-:W-:Y:S01]  /*35e0*/  @!PT LDS RZ, [RZ] ;  /* 0x00000000fffff984 */ /* 0x000fe20000000800 */
[----:B------:R-:W-:Y:S01]  /*35f0*/  @!PT LDS RZ, [RZ] ;  /* 0x00000000fffff984 */ /* 0x000fe20000000800 */
[----:B------:R1:W-:Y:S01]  /*3600*/  LDGSTS.E.LTC128B [R2+0x1f000], desc[UR38][R24.64], !P4 ;  /* 0x1f00000018027fae */ /* 0x0003e2000e1a1226 */
[----:B------:R-:W-:Y:S01]  /*3610*/  VIADD R10, R4, 0x1 ;  /* 0x00000001040a7836 */ /* 0x000fe20000000000 */
[----:B------:R-:W-:Y:S02]  /*3620*/  LEA R28, P1, R8, R20, 0x2 ;  /* 0x00000014081c7211 */ /* 0x000fe400078210ff */
[-C--:B------:R-:W-:Y:S01]  /*3630*/  LEA.HI.X R27, R9, R21.reuse, RZ, 0x2, P2 ;  /* 0x00000015091b7211 */ /* 0x080fe200010f14ff */
[----:B------:R-:W-:Y:S01]  /*3640*/  VIADD R9, R4, 0x2 ;  /* 0x0000000204097836 */ /* 0x000fe20000000000 */
[----:B------:R-:W-:Y:S02]  /*3650*/  ISETP.GE.AND P3, PT, R10, UR33, PT ;  /* 0x000000210a007c0c */ /* 0x000fe4000bf66270 */
[----:B------:R-:W-:Y:S01]  /*3660*/  LEA.HI.X R29, R8, R21, RZ, 0x2, P1 ;  /* 0x00000015081d7211 */ /* 0x000fe200008f14ff */
[----:B------:R-:W-:Y:S01]  /*3670*/  VIADD R8, R4, 0x3 ;  /* 0x0000000304087836 */ /* 0x000fe20000000000 */
[----:B------:R-:W-:Y:S04]  /*3680*/  ISETP.GE.AND P2, PT, R9, UR33, PT ;  /* 0x0000002109007c0c */ /* 0x000fe8000bf46270 */
[----:B------:R-:W-:Y:S05]  /*3690*/  ISETP.GE.AND P1, PT, R8, UR33, PT ;  /* 0x0000002108007c0c */ /* 0x000fea000bf26270 */
[----:B------:R1:W-:Y:S04]  /*36a0*/  LDGSTS.E.LTC128B [R2+0x1f004], desc[UR38][R22.64], !P3 ;  /* 0x1f00400016027fae */ /* 0x0003e8000d9a1226 */
        /* <DEDUP_REMOVED lines=8> */
.L_x_79:
[----:B------:R-:W-:Y:S01]  /*3730*/  SYNCS.ARRIVE.TRANS64.A1T0 RZ, [UR32+0x1f830], RZ ;  /* 0x01f830ffffff79a7 */ /* 0x000fe20008100020 */
[----:B------:R-:W-:Y:S05]  /*3740*/  BRA.U !UP1, `(.L_x_80) ;  /* 0x0000000109047547 */ /* 0x000fea000b800000 */
[----:B------:R-:W-:Y:S05]  /*3750*/  BPT.TRAP 0x1 ;  /* 0x000000040000795c */ /* 0x000fea0000300000 */
.L_x_80:
[----:B------:R-:W-:Y:S02]  /*3760*/  ISETP.NE.AND P6, PT, R7, RZ, PT ;  /* 0x000000ff0700720c */ /* 0x000fe40003fc5270 */
[----:B------:R-:W-:Y:S11]  /*3770*/  SHF.L.U32 R10, R13, 0x1f, RZ ;  /* 0x0000001f0d0a7819 */ /* 0x000ff600000006ff */
[----:B------:R-:W-:Y:S01]  /*3780*/  @!P6 IMAD.MOV.U32 R9, RZ, RZ, 0x3000 ;  /* 0x00003000ff09e424 */ /* 0x000fe200078e00ff */
[----:B------:R-:W2:Y:S02]  /*3790*/  SYNCS.PHASECHK.TRANS64.TRYWAIT P6, [UR32+0x1f828], R10 ;  /* 0x01f8280aff0075a7 */ /* 0x000ea400080c1120 */
[----:B--2---:R-:W-:Y:S05]  /*37a0*/  @!P6 BRA `(.L_x_81) ;  /* 0x0000009c0070e947 */ /* 0x004fea0003800000 */
.L_x_243:
[----:B------:R-:W-:Y:S11]  /*37b0*/  ISETP.NE.AND P6, PT, R7, RZ, PT ;  /* 0x000000ff0700720c */ /* 0x000ff60003fc5270 */
[----:B------:R-:W-:Y:S02]  /*37c0*/  @!UPT UIADD3 URZ, UPT, UPT, URZ, URZ, URZ ;  /* 0x000000fffffff290 */ /* 0x000fe4000fffe0ff */
[----:B------:R4:W-:Y:S01]  /*37d0*/  @!P6 SYNCS.ARRIVE.TRANS64 RZ, [UR32+0x1f820], R9 ;  /* 0x01f82009ffffe9a7 */ /* 0x0009e20008000020 */
[----:B------:R-:W-:Y:S05]  /*37e0*/  BRA.U !UP2, `(.L_x_82) ;  /* 0x000000010a047547 */ /* 0x000fea000b800000 */
[----:B------:R-:W-:Y:S05]  /*37f0*/  BPT.TRAP 0x1 ;  /* 0x000000040000795c */ /* 0x000fea0000300000 */
.L_x_82:
[----:B------:R-:W-:Y:S01]  /*3800*/  ISETP.NE.AND P6, PT, R17, RZ, PT ;  /* 0x000000ff1100720c */ /* 0x000fe20003fc5270 */
[----:B------:R-:W-:Y:S11]  /*3810*/  BSSY.RECONVERGENT B0, `(.L_x_83) ;  /* 0x0000004000007945 */ /* 0x000ff60003800200 */
[----:B------:R-:W-:Y:S01]  /*3820*/  @!UPT UIADD3 URZ, UPT, UPT, URZ, URZ, URZ ;  /* 0x000000fffffff290 */ /* 0x000fe2000fffe0ff */
[----:B------:R-:W-:Y:S05]  /*3830*/  @P6 BRA `(.L_x_84) ;  /* 0x0000000000046947 */ /* 0x000fea0003800000 */
[----:B------:R-:W-:Y:S05]  /*3840*/  BPT.TRAP 0x1 ;  /* 0x000000040000795c */ /* 0x000fea0000300000 */
.L_x_84:
[----:B------:R-:W-:Y:S05]  /*3850*/  BSYNC.RECONVERGENT B0 ;  /* 0x0000000000007941 */ /* 0x000fea0003800200 */
.L_x_83:
[----:B------:R-:W-:Y:S02]  /*3860*/  UIADD3 UR34, UP0, UPT, UR40, 0x400, URZ ;  /* 0x0000040028227890 */ /* 0x000fe4000ff1e0ff */
[----:B------:R-:W-:Y:S02]  /*3870*/  UIADD3 UR25, UPT, UPT, UR32, 0x1f820, URZ ;  /* 0x0001f82020197890 */ /* 0x000fe4000fffe0ff */
[----:B------:R-:W-:Y:S02]  /*3880*/  UIADD3 UR24, UPT, UPT, UR32, 0xc000, URZ ;  /* 0x0000c00020187890 */ /* 0x000fe4000fffe0ff */
[----:B------:R-:W-:Y:S01]  /*3890*/  UIADD3.X UR35, UPT, UPT, URZ, UR41, URZ, UP0, !UPT ;  /* 0x00000029ff237290 */ /* 0x000fe200087fe4ff */
        /* <DEDUP_REMOVED lines=18> */
[----:B------:R-:W-:Y:S02]  /*39c0*/  UMOV UR9, UR25 ;  /* 0x0000001900097c82 */ /* 0x000fe40008000000 */
[----:B------:R1:W-:Y:S02]  /*39d0*/  UTMALDG.5D [UR8], [UR34], desc[UR36] ;  /* 0x00002408220075b4 */ /* 0x0003e40008021000 */
[----:B-1----:R-:W-:Y:S05]  /*39e0*/  @!P0 BRA `(.L_x_85) ;  /* 0x0000000000048947 */ /* 0x002fea0003800000 */
[----:B------:R-:W-:Y:S05]  /*39f0*/  BPT.TRAP 0x1 ;  /* 0x000000040000795c */ /* 0x000fea0000300000 */
.L_x_85:
[----:B----4-:R-:W-:Y:S04]  /*3a00*/  SHF.L.U32 R9, R15, 0x1f, RZ ;  /* 0x0000001f0f097819 */ /* 0x010fe800000006ff */
[----:B------:R-:W1:Y:S02]  /*3a10*/  SYNCS.PHASECHK.TRANS64.TRYWAIT P6, [UR32+0x1f848], R9 ;  /* 0x01f84809ff0075a7 */ /* 0x000e6400080c1120 */
[----:B-1----:R-:W-:Y:S05]  /*3a20*/  @!P6 BRA `(.L_x_86) ;  /* 0x0000009800e8e947 */ /* 0x002fea0003800000 */
.L_x_245:
[----:B------:R-:W-:Y:S06]  /*3a30*/  UIMAD UR6, UR28, UR15, UR5 ;  /* 0x0000000f1c0672a4 */ /* 0x000fec000f8e0205 */
[----:B-12---:R-:W-:Y:S04]  /*3a40*/  VIADD R8, R4, UR6 ;  /* 0x0000000604087c36 */ /* 0x006fe80008000000 */
[C---:B------:R-:W-:Y:S01]  /*3a50*/  VIADD R4, R8.reuse, 0x1 ;  /* 0x0000000108047836 */ /* 0x040fe20000000000 */
[CC--:B---3--:R-:W-:Y:S04]  /*3a60*/  LEA R22, P6, R8.reuse, R18.reuse, 0x2 ;  /* 0x0000001208167211 */ /* 0x0c8fe800078c10ff */
[-C--:B------:R-:W-:Y:S02]  /*3a70*/  LEA.HI.X R23, R8, R19.reuse, RZ, 0x2, P6 ;  /* 0x0000001308177211 */ /* 0x080fe400030f14ff */
[CC--:B------:R-:W-:Y:S03]  /*3a80*/  LEA R10, P6, R4.reuse, R18.reuse, 0x2 ;  /* 0x00000012040a7211 */ /* 0x0c0fe600078c10ff */
[----:B------:R-:W-:Y:S01]  /*3a90*/  @!PT LDS RZ, [RZ] ;  /* 0x00000000fffff984 */ /* 0x000fe20000000800 */
[----:B------:R-:W-:Y:S01]  /*3aa0*/  @!PT LDS RZ, [RZ] ;  /* 0x00000000fffff984 */ /* 0x000fe20000000800 */
[----:B------:R-:W-:Y:S01]  /*3ab0*/  @!PT LDS RZ, [RZ] ;  /* 0x00000000fffff984 */ /* 0x000fe20000000800 */
[----:B------:R1:W-:Y:S01]  /*3ac0*/  LDGSTS.E.LTC128B [R2+0x1f200], desc[UR38][R22.64], !P4 ;  /* 0x1f20000016027fae */ /* 0x0003e2000e1a1226 */
[-C--:B------:R-:W-:Y:S01]  /*3ad0*/  LEA.HI.X R11, R4, R19.reuse, RZ, 0x2, P6 ;  /* 0x00000013040b7211 */ /* 0x080fe200030f14ff */
[C---:B------:R-:W-:Y:S02]  /*3ae0*/  VIADD R4, R8.reuse, 0x2 ;  /* 0x0000000208047836 */ /* 0x040fe40000000000 */
[----:B------:R-:W-:Y:S02]  /*3af0*/  VIADD R8, R8, 0x3 ;  /* 0x0000000308087836 */ /* 0x000fe40000000000 */
[----:B------:R1:W-:Y:S01]  /*3b00*/  LDGSTS.E.LTC128B [R2+0x1f204], desc[UR38][R10.64], !P3 ;  /* 0x1f2040000a027fae */ /* 0x0003e2000d9a1226 */
[CC--:B------:R-:W-:Y:S04]  /*3b10*/  LEA R24, P6, R4.reuse, R18.reuse, 0x2 ;  /* 0x0000001204187211 */ /* 0x0c0fe800078c10ff */
[-C--:B------:R-:W-:Y:S02]  /*3b20*/  LEA.HI.X R25, R4, R19.reuse, RZ, 0x2, P6 ;  /* 0x0000001304197211 */ /* 0x080fe400030f14ff */
[C---:B------:R-:W-:Y:S03]  /*3b30*/  LEA R26, P6, R8.reuse, R18, 0x2 ;  /* 0x00000012081a7211 */ /* 0x040fe600078c10ff */
[----:B------:R1:W-:Y:S01]  /*3b40*/  LDGSTS.E.LTC128B [R2+0x1f208], desc[UR38][R24.64], !P2 ;  /* 0x1f20800018027fae */ /* 0x0003e2000d1a1226 */
[----:B------:R-:W-:Y:S05]  /*3b50*/  LEA.HI.X R27, R8, R19, RZ, 0x2, P6 ;  /* 0x00000013081b7211 */ /* 0x000fea00030f14ff */
[----:B------:R1:W-:Y:S01]  /*3b60*/  LDGSTS.E.LTC128B [R2+0x1f20c], desc[UR38][R26.64], !P1 ;  /* 0x1f20c0001a027fae */ /* 0x0003e2000c9a1226 */
[----:B------:R-:W-:Y:S01]  /*3b70*/  NOP ;  /* 0x0000000000007918 */ /* 0x000fe20000000000 */
[----:B------:R-:W-:Y:S02]  /*3b80*/  SYNCS.ARRIVE.TRANS64.RED.A0T1 RZ, [UR32+0x1f840], RZ ;  /* 0x01f840ffffff79a7 */ /* 0x000fe40008200420 */
[----:B------:R-:W-:Y:S01]  /*3b90*/  ARRIVES.LDGSTSBAR.64.TRANSCNT [UR32+0x1f840] ;  /* 0x01f84000ff0079b0 */ /* 0x000fe20008002a20 */
[----:B------:R-:W-:Y:S01]  /*3ba0*/  NOP ;  /* 0x0000000000007918 */ /* 0x000fe20000000000 */
[----:B------:R-:W-:Y:S05]  /*3bb0*/  @!P0 BRA `(.L_x_87) ;  /* 0x0000000000048947 */ /* 0x000fea0003800000 */
[----:B------:R-:W-:Y:S05]  /*3bc0*/  BPT.TRAP 0x1 ;  /* 0x000000040000795c */ /* 0x000fea0000300000 */
.L_x_87:
[----:B------:R-:W-:Y:S01]  /*3bd0*/  ISETP.GT.U32.AND P0, PT, R77, 0x2, PT ;  /* 0x000000024d00780c */ /* 0x000fe20003f04070 */
[----:B------:R-:W-:Y:S01]  /*3be0*/  SYNCS.ARRIVE.TRANS64.A1T0 RZ, [UR32+0x1f840], RZ ;  /* 0x01f840ffffff79a7 */ /* 0x000fe20008100020 */
[----:B------:R-:W-:Y:S01]  /*3bf0*/  LOP3.LUT R15, R15, 0x1, RZ, 0x3c, !PT ;  /* 0x000000010f0f7812 */ /* 0x000fe200078e3cff */
[----:B------:R-:W-:Y:S01]  /*3c00*/  UISETP.NE.AND UP0, UPT, UR23, 0x2, UPT ;  /* 0x000000021700788c */ /* 0x000fe2000bf05270 */
[----:B------:R-:W-:Y:S01]  /*3c10*/  LOP3.LUT R14, R14, 0x1, RZ, 0x3c, !PT ;  /* 0x000000010e0e7812 */ /* 0x000fe200078e3cff */
[----:B------:R-:W-:Y:S01]  /*3c20*/  VIADD R77, R77, 0xffffffff ;  /* 0xffffffff4d4d7836 */ /* 0x000fe20000000000 */
[----:B------:R-:W-:Y:S01]  /*3c30*/  LOP3.LUT R13, R13, 0x1, RZ, 0x3c, !PT ;  /* 0x000000010d0d7812 */ /* 0x000fe200078e3cff */
[----:B------:R-:W-:Y:S02]  /*3c40*/  USEL UR8, URZ, 0x1, UP0 ;  /* 0x00000001ff087887 */ /* 0x000fe40008000000 */
[----:B------:R-:W-:Y:S04]  /*3c50*/  USEL UR6, UR23, URZ, UP0 ;  /* 0x000000ff17067287 */ /* 0x000fe80008000000 */
[----:B------:R-:W-:Y:S01]  /*3c60*/  LOP3.LUT R12, R12, UR8, RZ, 0x3c, !PT ;  /* 0x000000080c0c7c12 */ /* 0x000fe2000f8e3cff */
[----:B------:R-:W-:Y:S07]  /*3c70*/  @P0 BRA `(.L_x_88) ;  /* 0xfffffff400200947 */ /* 0x000fee000383ffff */
[----:B------:R-:W-:Y:S05]  /*3c80*/  EXIT ;  /* 0x000000000000794d */ /* 0x000fea0003800000 */
.L_x_292:
[----:B------:R-:W-:-:S08]  /*3c90*/  NOP ;  /* 0x0000000000007918 */ /* 0x000fd00000000000 */
[----:B------:R-:W1:-:S00]  /*3ca0*/  USETMAXREG.DEALLOC.CTAPOOL 0x60 ;  /* 0x00000060000079c8 */ /* 0x000e4000080e0500 */
[----:B------:R-:W2:Y:S01]  /*3cb0*/  S2UR UR16, SR_CgaCtaId ;  /* 0x00000000001079c3 */ /* 0x000ea20000008800 */
[----:B------:R-:W-:Y:S01]  /*3cc0*/  UMOV UR4, 0x40 ;  /* 0x0000004000047882 */ /* 0x000fe20000000000 */
[----:B------:R-:W-:Y:S01]  /*3cd0*/  NOP ;  /* 0x0000000000007918 */ /* 0x000fe20000000000 */
[----:B--2---:R-:W-:-:S03]  /*3ce0*/  ULEA UR5, UR16, UR4, 0x18 ;  /* 0x0000000410057291 */ /* 0x004fc6000f8ec0ff */
[----:B------:R-:W-:Y:S02]  /*3cf0*/  UMOV UR4, 0x400 ;  /* 0x0000040000047882 */ /* 0x000fe40000000000 */
[----:B------:R-:W-:-:S04]  /*3d00*/  ULEA UR16, UR16, UR4, 0x18 ;  /* 0x0000000410107291 */ /* 0x000fc8000f8ec0ff */
[----:B-1----:R-:W1:Y:S02]  /*3d10*/  LDS.U8 R0, [UR5+0x1c] ;  /* 0x00001c05ff007984 */ /* 0x002e640008000000 */
[----:B-1----:R-:W-:-:S13]  /*3d20*/  ISETP.NE.AND P0, PT, R0, RZ, PT ;  /* 0x000000ff0000720c */ /* 0x002fda0003f05270 */
[----:B------:R-:W-:Y:S05]  /*3d30*/  @P0 BRA `(.L_x_89) ;  /* 0x0000000000580947 */ /* 0x000fea0003800000 */
[----:B------:R-:W-:-:S13]  /*3d40*/  ELECT P0, URZ, PT ;  /* 0x0000000000ff782f */ /* 0x000fda0003800000 */
[----:B------:R-:W-:Y:S05]  /*3d50*/  @!P0 BRA `(.L_x_90) ;  /* 0x00000000005c8947 */ /* 0x000fea0003800000 */
[----:B------:R-:W-:Y:S01]  /*3d60*/  UMOV UR4, 0x10 ;  /* 0x0000001000047882 */ /* 0x000fe20000000000 */
[----:B------:R-:W-:Y:S01]  /*3d70*/  HFMA2 R0, -RZ, RZ, 0, 5.9604644775390625e-08 ;  /* 0x00000001ff007431 */ /* 0x000fe200000001ff */
[----:B------:R-:W-:-:S03]  /*3d80*/  MOV R2, 0xffff ;  /* 0x0000ffff00027802 */ /* 0x000fc60000000f00 */
[----:B------:R-:W-:Y:S04]  /*3d90*/  DEPBAR.LE SB1, 0x36 ;  /* 0x00009d800000791a */ /* 0x000fe80000000000 */
[----:B------:R-:W1:Y:S02]  /*3da0*/  UTCATOMSWS.FIND_AND_SET.ALIGN UP1, UR4, UR4 ;  /* 0x00000004000475e3 */ /* 0x000e640008020800 */
[----:B-1----:R-:W-:Y:S01]  /*3db0*/  MOV R4, UR4 ;  /* 0x0000000400047c02 */ /* 0x002fe20008000f00 */
[----:B------:R-:W-:Y:S06]  /*3dc0*/  BRA.U UP1, `(.L_x_91) ;  /* 0x0000000101187547 */ /* 0x000fec000b800000 */
.L_x_92:
[----:B------:R-:W-:Y:S05]  /*3dd0*/  NANOSLEEP 0x64 ;  /* 0x000000640000795d */ /* 0x000fea0003800000 */
[----:B------:R-:W-:-:S05]  /*3de0*/  UMOV UR4, 0x10 ;  /* 0x0000001000047882 */ /* 0x000fca0000000000 */
[----:B------:R-:W-:Y:S04]  /*3df0*/  DEPBAR.LE SB1, 0x36 ;  /* 0x00009d800000791a */ /* 0x000fe80000000000 */
[----:B------:R-:W1:Y:S02]  /*3e00*/  UTCATOMSWS.FIND_AND_SET.ALIGN UP1, UR4, UR4 ;  /* 0x00000004000475e3 */ /* 0x000e640008020800 */
[----:B-1----:R-:W-:Y:S01]  /*3e10*/  MOV R4, UR4 ;  /* 0x0000000400047c02 */ /* 0x002fe20008000f00 */
[----:B------:R-:W-:Y:S05]  /*3e20*/  BRA.U !UP1, `(.L_x_92) ;  /* 0xfffffffd09e87547 */ /* 0x000fea000b83ffff */
.L_x_91:
[-C--:B------:R-:W-:Y:S02]  /*3e30*/  SHF.L.U32 R2, R2, R4.reuse, RZ ;  /* 0x0000000402027219 */ /* 0x080fe400000006ff */
[----:B------:R-:W-:Y:S01]  /*3e40*/  SHF.L.U32 R0, R0, R4, RZ ;  /* 0x0000000400007219 */ /* 0x000fe200000006ff */
[----:B------:R-:W-:Y:S02]  /*3e50*/  IMAD.SHL.U32 R4, R4, 0x20, RZ ;  /* 0x0000002004047824 */ /* 0x000fe400078e00ff */
[----:B------:R1:W-:Y:S04]  /*3e60*/  ATOMS.OR RZ, [UR5+0x14], R2 ;  /* 0x00001402ffff798c */ /* 0x0003e8000b000005 */
[----:B------:R1:W-:Y:S04]  /*3e70*/  ATOMS.OR RZ, [UR5+0x18], R0 ;  /* 0x00001800ffff798c */ /* 0x0003e8000b000005 */
[----:B------:R1:W-:Y:S01]  /*3e80*/  STS [UR16+0x1f8c0], R4 ;  /* 0x01f8c004ff007988 */ /* 0x0003e20008000810 */
[----:B------:R-:W-:Y:S05]  /*3e90*/  BRA `(.L_x_90) ;  /* 0x00000000000c7947 */ /* 0x000fea0003800000 */
.L_x_89:
[----:B------:R1:W-:Y:S01]  /*3ea0*/  STS [UR16+0x1f8c0], R5 ;  /* 0x01f8c005ff007988 */ /* 0x0003e20008000810 */
[----:B------:R-:W-:-:S03]  /*3eb0*/  MOV R4, 0x3ed0 ;  /* 0x00003ed000047802 */ /* 0x000fc60000000f00 */
[----:B-1----:R-:W-:Y:S05]  /*3ec0*/  CALL.REL.NOINC `($__internal_1_$__cuda_sm10x_tcgen05_guardrail_trap_phase_invalid_during_alloc) ;  /* 0x000000a000247944 */ /* 0x002fea0003c00000 */
.L_x_90:
[----:B------:R-:W-:Y:S05]  /*3ed0*/  WARPSYNC.ALL ;  /* 0x0000000000007948 */ /* 0x000fea0003800000 */
[----:B------:R-:W-:Y:S01]  /*3ee0*/  USHF.R.U32.HI UR6, URZ, 0x4, UR16 ;  /* 0x00000004ff067899 */ /* 0x000fe20008011610 */
[----:B------:R-:W-:Y:S01]  /*3ef0*/  NOP ;  /* 0x0000000000007918 */ /* 0x000fe20000000000 */
[----:B------:R-:W-:Y:S01]  /*3f00*/  UIADD3 UR4, UPT, UPT, UR16, 0xc000, URZ ;  /* 0x0000c00010047890 */ /* 0x000fe2000fffe0ff */
[----:B------:R-:W-:Y:S01]  /*3f10*/  BSSY.RECONVERGENT B0, `(.L_x_93) ;  /* 0x000001f000007945 */ /* 0x000fe20003800200 */
[----:B------:R-:W-:Y:S02]  /*3f20*/  UIADD3 UR7, UPT, UPT, UR16, 0x6000, URZ ;  /* 0x0000600010077890 */ /* 0x000fe4000fffe0ff */
[----:B------:R-:W-:-:S02]  /*3f30*/  UIADD3 UR8, UPT, UPT, UR16, 0xf000, URZ ;  /* 0x0000f00010087890 */ /* 0x000fc4000fffe0ff */
[----:B------:R-:W-:Y:S02]  /*3f40*/  UIADD3 UR5, UPT, UPT, UR16, 0x3000, URZ ;  /* 0x0000300010057890 */ /* 0x000fe4000fffe0ff */
[----:B------:R-:W-:Y:S02]  /*3f50*/  ULOP3.LUT UR24, UR6, 0x3fff, URZ, 0xc0, !UPT ;  /* 0x00003fff06187892 */ /* 0x000fe4000f8ec0ff */
[----:B------:R-:W-:Y:S02]  /*3f60*/  USHF.R.U32.HI UR6, URZ, 0x4, UR4 ;  /* 0x00000004ff067899 */ /* 0x000fe40008011604 */
[----:B------:R-:W-:Y:S02]  /*3f70*/  USHF.R.U32.HI UR9, URZ, 0x4, UR7 ;  /* 0x00000004ff097899 */ /* 0x000fe40008011607 */
[----:B------:R-:W-:Y:S02]  /*3f80*/  USHF.R.U32.HI UR4, URZ, 0x4, UR8 ;  /* 0x00000004ff047899 */ /* 0x000fe40008011608 */
[----:B------:R-:W-:-:S02]  /*3f90*/  USHF.R.U32.HI UR7, URZ, 0x4, UR5 ;  /* 0x00000004ff077899 */ /* 0x000fc40008011605 */
[----:B------:R-:W-:Y:S02]  /*3fa0*/  ULOP3.LUT UR5, UR9, 0x3fff, URZ, 0xc0, !UPT ;  /* 0x00003fff09057892 */ /* 0x000fe4000f8ec0ff */
[----:B------:R-:W-:Y:S02]  /*3fb0*/  ULOP3.LUT UR32, UR4, 0x3fff, URZ, 0xc0, !UPT ;  /* 0x00003fff04207892 */ /* 0x000fe4000f8ec0ff */
[----:B------:R-:W-:Y:S02]  /*3fc0*/  ULOP3.LUT UR7, UR7, 0x3fff, URZ, 0xc0, !UPT ;  /* 0x00003fff07077892 */ /* 0x000fe4000f8ec0ff */
[----:B------:R-:W-:Y:S02]  /*3fd0*/  ULOP3.LUT UR6, UR6, 0x3fff, URZ, 0xc0, !UPT ;  /* 0x00003fff06067892 */ /* 0x000fe4000f8ec0ff */
[----:B------:R-:W-:Y:S02]  /*3fe0*/  ULOP3.LUT UR40, UR24, 0x10000, URZ, 0xfc, !UPT ;  /* 0x0001000018287892 */ /* 0x000fe4000f8efcff */
[----:B------:R-:W-:-:S02]  /*3ff0*/  ULOP3.LUT UR4, UR5, 0x10000, URZ, 0xfc, !UPT ;  /* 0x0001000005047892 */ /* 0x000fc4000f8efcff */
[----:B------:R-:W-:Y:S02]  /*4000*/  ULOP3.LUT UR22, UR32, 0x4000000, URZ, 0xfc, !UPT ;  /* 0x0400000020167892 */ /* 0x000fe4000f8efcff */
[----:B------:R-:W-:Y:S02]  /*4010*/  ULOP3.LUT UR24, UR24, 0x1000000, URZ, 0xfc, !UPT ;  /* 0x0100000018187892 */ /* 0x000fe4000f8efcff */
[----:B------:R-:W-:Y:S02]  /*4020*/  ULOP3.LUT UR38, UR7, 0x10000, URZ, 0xfc, !UPT ;  /* 0x0001000007267892 */ /* 0x000fe4000f8efcff */
[----:B------:R-:W-:Y:S02]  /*4030*/  ULOP3.LUT UR30, UR6, 0x10000, URZ, 0xfc, !UPT ;  /* 0x00010000061e7892 */ /* 0x000fe4000f8efcff */
[----:B------:R-:W-:Y:S02]  /*4040*/  ULOP3.LUT UR32, UR32, 0x10000, URZ, 0xfc, !UPT ;  /* 0x0001000020207892 */ /* 0x000fe4000f8efcff */
[----:B------:R-:W-:-:S02]  /*4050*/  ULOP3.LUT UR5, UR5, 0x1000000, URZ, 0xfc, !UPT ;  /* 0x0100000005057892 */ /* 0x000fc4000f8efcff */
[----:B------:R-:W-:Y:S01]  /*4060*/  ULOP3.LUT UR28, UR6, 0x1000000, URZ, 0xfc, !UPT ;  /* 0x01000000061c7892 */ /* 0x000fe2000f8efcff */
[----:B------:R-:W-:Y:S01]  /*4070*/  UMOV UR41, 0xc0004010 ;  /* 0xc000401000297882 */ /* 0x000fe20000000000 */
[----:B------:R-:W-:Y:S01]  /*4080*/  UMOV UR25, 0xc0004010 ;  /* 0xc000401000197882 */ /* 0x000fe20000000000 */
[----:B------:R-:W-:Y:S01]  /*4090*/  UMOV UR39, 0xc0004010 ;  /* 0xc000401000277882 */ /* 0x000fe20000000000 */
[----:B------:R-:W-:Y:S01]  /*40a0*/  UMOV UR31, 0xc0004010 ;  /* 0xc0004010001f7882 */ /* 0x000fe20000000000 */
[----:B------:R-:W-:Y:S01]  /*40b0*/  UMOV UR23, 0x40004040 ;  /* 0x4000404000177882 */ /* 0x000fe20000000000 */
[----:B------:R-:W-:Y:S01]  /*40c0*/  UMOV UR33, 0x40004040 ;  /* 0x4000404000217882 */ /* 0x000fe20000000000 */
[----:B------:R-:W-:Y:S01]  /*40d0*/  UMOV UR29, 0xc0004010 ;  /* 0xc0004010001d7882 */ /* 0x000fe20000000000 */
[----:B------:R-:W-:Y:S05]  /*40e0*/  @!P3 BRA `(.L_x_94) ;  /* 0x000000000004b947 */ /* 0x000fea0003800000 */
[----:B------:R-:W-:Y:S05]  /*40f0*/  BPT.TRAP 0x1 ;  /* 0x000000040000795c */ /* 0x000fea0000300000 */
.L_x_94:
[----:B------:R-:W-:Y:S05]  /*4100*/  BSYNC.RECONVERGENT B0 ;  /* 0x0000000000007941 */ /* 0x000fea0003800200 */
.L_x_93:
[----:B------:R-:W-:Y:S01]  /*4110*/  SHF.L.U32 R7, RZ, 0x1f, RZ ;  /* 0x0000001fff077819 */ /* 0x000fe200000006ff */
[----:B------:R-:W-:-:S03]  /*4120*/  IMAD.MOV.U32 R6, RZ, RZ, 0x1 ;  /* 0x00000001ff067424 */ /* 0x000fc600078e00ff */
[----:B------:R-:W2:Y:S02]  /*4130*/  SYNCS.PHASECHK.TRANS64.TRYWAIT P0, [UR16+0x1f800], R7 ;  /* 0x01f80007ff0075a7 */ /* 0x000ea40008001110 */
[----:B------:R-:W-:Y:S01]  /*4140*/  SHF.L.U32 R6, R6, 0x1f, RZ ;  /* 0x0000001f06067819 */ /* 0x000fe200000006ff */
[----:B--2---:R-:W-:Y:S06]  /*4150*/  @!P0 BRA `(.L_x_95) ;  /* 0x0000009400348947 */ /* 0x004fec0003800000 */
.L_x_247:
[----:B------:R-:W2:Y:S01]  /*4160*/  SYNCS.PHASECHK.TRANS64.TRYWAIT P0, [UR16+0x1f858], R6 ;  /* 0x01f85806ff0075a7 */ /* 0x000ea20008001110 */
[----:B-1----:R-:W-:Y:S01]  /*4170*/  HFMA2 R4, -RZ, RZ, 0, 1.33514404296875e-05 ;  /* 0x000000e0ff047431 */ /* 0x002fe200000001ff */
[----:B------:R-:W-:Y:S01]  /*4180*/  MOV R2, 0xe0 ;  /* 0x000000e000027802 */ /* 0x000fe20000000f00 */
[----:B------:R-:W-:Y:S01]  /*4190*/  HFMA2 R0, -RZ, RZ, 0, 1.33514404296875e-05 ;  /* 0x000000e0ff007431 */ /* 0x000fe200000001ff */
[----:B--2---:R-:W-:Y:S06]  /*41a0*/  @!P0 BRA `(.L_x_96) ;  /* 0x0000009400388947 */ /* 0x004fec0003800000 */
.L_x_249:
[----:B------:R-:W-:Y:S01]  /*41b0*/  R2UR UR14, R4 ;  /* 0x00000000040e72ca */ /* 0x000fe200000e0000 */
[----:B------:R-:W-:Y:S01]  /*41c0*/  UIADD3 UR36, UPT, UPT, UR40, 0x100, URZ ;  /* 0x0000010028247890 */ /* 0x000fe2000fffe0ff */
[----:B------:R-:W-:Y:S01]  /*41d0*/  R2UR UR13, R2 ;  /* 0x00000000020d72ca */ /* 0x000fe200000e0000 */
[----:B------:R-:W-:Y:S01]  /*41e0*/  UIADD3 UR8, UPT, UPT, UR4, 0x100, URZ ;  /* 0x0000010004087890 */ /* 0x000fe2000fffe0ff */
[----:B------:R-:W-:Y:S01]  /*41f0*/  R2UR UR12, R0 ;  /* 0x00000000000c72ca */ /* 0x000fe200000e0000 */
[----:B------:R-:W-:Y:S01]  /*4200*/  UIADD3 UR34, UPT, UPT, UR40, 0x200, URZ ;  /* 0x0000020028227890 */ /* 0x000fe2000fffe0ff */
[----:B------:R-:W-:Y:S01]  /*4210*/  ISETP.NE.AND P1, PT, R3, 0x2, PT ;  /* 0x000000020300780c */ /* 0x000fe20003f25270 */
[----:B------:R-:W-:Y:S01]  /*4220*/  UIADD3 UR6, UPT, UPT, UR4, 0x200, URZ ;  /* 0x0000020004067890 */ /* 0x000fe2000fffe0ff */
[----:B------:R-:W-:Y:S01]  /*4230*/  UMOV UR26, 0x0 ;  /* 0x00000000001a7882 */ /* 0x000fe20000000000 */
[----:B------:R-:W-:Y:S01]  /*4240*/  UMOV UR27, 0x8200010 ;  /* 0x08200010001b7882 */ /* 0x000fe20000000000 */
[----:B------:R-:W-:Y:S01]  /*4250*/  UMOV UR10, UR4 ;  /* 0x00000004000a7c82 */ /* 0x000fe20008000000 */
[----:B------:R-:W-:Y:S01]  /*4260*/  UMOV UR11, 0xc0004010 ;  /* 0xc0004010000b7882 */ /* 0x000fe20000000000 */
        /* <DEDUP_REMOVED lines=8> */
[----:B------:R2:W-:Y:S01]  /*42f0*/  UTCHMMA gdesc[UR40], gdesc[UR10], tmem[UR14], tmem[UR26], idesc[UR27], !UPT ;  /* 0x00ff1a0a280075ea */ /* 0x0005e2000f80000e */
[----:B------:R2:W-:Y:S01]  /*4300*/  UTCHMMA gdesc[UR36], gdesc[UR8], tmem[UR13], tmem[UR20], idesc[UR21], UPT ;  /* 0x00ff1408240075ea */ /* 0x0005e2000b80000d */
[----:B------:R2:W-:Y:S01]  /*4310*/  UTCHMMA gdesc[UR34], gdesc[UR6], tmem[UR12], tmem[UR18], idesc[UR19], UPT ;  /* 0x00ff1206220075ea */ /* 0x0005e2000b80000c */
[----:B------:R-:W-:Y:S05]  /*4320*/  @!P1 BRA `(.L_x_97) ;  /* 0x0000000000049947 */ /* 0x000fea0003800000 */
[----:B--2---:R-:W-:Y:S05]  /*4330*/  BPT.TRAP 0x1 ;  /* 0x000000040000795c */ /* 0x004fea0000300000 */
.L_x_97:
[----:B--2---:R-:W-:-:S09]  /*4340*/  UIADD3 UR6, UPT, UPT, UR16, 0x1f850, URZ ;  /* 0x0001f85010067890 */ /* 0x004fd2000fffe0ff */
[----:B------:R2:W-:Y:S01]  /*4350*/  UTCBAR [UR6], URZ ;  /* 0x000000ff060073e9 */ /* 0x0005e200080000ff */
[----:B------:R-:W-:Y:S05]  /*4360*/  BRA.U !UP0, `(.L_x_98) ;  /* 0x0000000108047547 */ /* 0x000fea000b800000 */
[----:B--2---:R-:W-:Y:S05]  /*4370*/  BPT.TRAP 0x1 ;  /* 0x000000040000795c */ /* 0x004fea0000300000 */
.L_x_98:
[----:B------:R-:W3:Y:S02]  /*4380*/  SYNCS.PHASECHK.TRANS64.TRYWAIT P0, [UR16+0x1f820], R7 ;  /* 0x01f82007ff0075a7 */ /* 0x000ee40008001110 */
[----:B---3--:R-:W-:Y:S05]  /*4390*/  @!P0 BRA `(.L_x_99) ;  /* 0x0000009000d48947 */ /* 0x008fea0003800000 */
.L_x_251:
[----:B------:R-:W-:Y:S05]  /*43a0*/  @!P1 BRA `(.L_x_100) ;  /* 0x0000000000049947 */ /* 0x000fea0003800000 */
[----:B--2---:R-:W-:Y:S05]  /*43b0*/  BPT.TRAP 0x1 ;  /* 0x000000040000795c */ /* 0x004fea0000300000 */
.L_x_100:
[----:B------:R-:W4:Y:S02]  /*43c0*/  SYNCS.PHASECHK.TRANS64.TRYWAIT P0, [UR16+0x1f868], R6 ;  /* 0x01f86806ff0075a7 */ /* 0x000f240008001110 */
[----:B----4-:R-:W-:Y:S05]  /*43d0*/  @!P0 BRA `(.L_x_101) ;  /* 0x0000009000dc8947 */ /* 0x010fea0003800000 */
.L_x_253:
[----:B------:R-:W-:Y:S05]  /*43e0*/  @!P1 BRA `(.L_x_102) ;  /* 0x0000000000049947 */ /* 0x000fea0003800000 */
[----:B--2---:R-:W-:Y:S05]  /*43f0*/  BPT.TRAP 0x1 ;  /* 0x000000040000795c */ /* 0x004fea0000300000 */
.L_x_102:
[----:B------:R-:W4:Y:S01]  /*4400*/  SYNCS.PHASECHK.TRANS64.TRYWAIT P0, [UR16+0x1f878], R6 ;  /* 0x01f87806ff0075a7 */ /* 0x000f220008001110 */
[----:B---3--:R-:W-:Y:S01]  /*4410*/  HFMA2 R0, -RZ, RZ, 0, 5.7220458984375e-06 ;  /* 0x00000060ff007431 */ /* 0x008fe200000001ff */
[----:B------:R-:W-:Y:S01]  /*4420*/  MOV R2, 0x60 ;  /* 0x0000006000027802 */ /* 0x000fe20000000f00 */
[----:B----4-:R-:W-:Y:S06]  /*4430*/  @!P0 BRA `(.L_x_103) ;  /* 0x0000009000dc8947 */ /* 0x010fec0003800000 */
.L_x_255:
[----:B---3--:R-:W-:Y:S01]  /*4440*/  IMAD.MOV.U32 R4, RZ, RZ, 0x60 ;  /* 0x00000060ff047424 */ /* 0x008fe200078e00ff */
[----:B------:R-:W-:Y:S01]  /*4450*/  R2UR UR17, R2 ;  /* 0x00000000021172ca */ /* 0x000fe200000e0000 */
[----:B------:R-:W-:Y:S01]  /*4460*/  UIADD3 UR14, UPT, UPT, UR30, 0x100, URZ ;  /* 0x000001001e0e7890 */ /* 0x000fe2000fffe0ff */
[----:B------:R-:W-:Y:S01]  /*4470*/  R2UR UR9, R0 ;  /* 0x00000000000972ca */ /* 0x000fe200000e0000 */
[----:B------:R-:W-:Y:S01]  /*4480*/  UIADD3 UR12, UPT, UPT, UR38, 0x100, URZ ;  /* 0x00000100260c7890 */ /* 0x000fe2000fffe0ff */
[----:B------:R-:W-:Y:S01]  /*4490*/  R2UR UR8, R4 ;  /* 0x00000000040872ca */ /* 0x000fe200000e0000 */
[----:B------:R-:W-:Y:S02]  /*44a0*/  UIADD3 UR10, UPT, UPT, UR38, 0x200, URZ ;  /* 0x00000200260a7890 */ /* 0x000fe4000fffe0ff */
[----:B--2---:R-:W-:Y:S01]  /*44b0*/  UIADD3 UR6, UPT, UPT, UR30, 0x200, URZ ;  /* 0x000002001e067890 */ /* 0x004fe2000fffe0ff */
        /* <DEDUP_REMOVED lines=15> */
.L_x_104:
[----:B--2---:R-:W-:-:S09]  /*45b0*/  UIADD3 UR6, UPT, UPT, UR16, 0x1f860, URZ ;  /* 0x0001f86010067890 */ /* 0x004fd2000fffe0ff */
[----:B------:R2:W-:Y:S01]  /*45c0*/  UTCBAR [UR6], URZ ;  /* 0x000000ff060073e9 */ /* 0x0005e200080000ff */
[----:B------:R-:W-:Y:S05]  /*45d0*/  @!P1 BRA `(.L_x_105) ;  /* 0x0000000000049947 */ /* 0x000fea0003800000 */
[----:B--2---:R-:W-:Y:S05]  /*45e0*/  BPT.TRAP 0x1 ;  /* 0x000000040000795c */ /* 0x004fea0000300000 */
.L_x_105:
[----:B------:R-:W3:Y:S01]  /*45f0*/  SYNCS.PHASECHK.TRANS64.TRYWAIT P0, [UR16+0x1f880], R7 ;  /* 0x01f88007ff0075a7 */ /* 0x000ee20008001110 */
[----:B------:R-:W-:Y:S01]  /*4600*/  HFMA2 R0, -RZ, RZ, 0, 2.86102294921875e-06 ;  /* 0x00000030ff007431 */ /* 0x000fe200000001ff */
[----:B------:R-:W-:Y:S01]  /*4610*/  MOV R2, 0xe0 ;  /* 0x000000e000027802 */ /* 0x000fe20000000f00 */
[----:B---3--:R-:W-:Y:S06]  /*4620*/  @!P0 BRA `(.L_x_106) ;  /* 0x0000009000788947 */ /* 0x008fec0003800000 */
.L_x_257:
[----:B------:R-:W-:Y:S01]  /*4630*/  R2UR UR49, R2 ;  /* 0x00000000023172ca */ /* 0x000fe200000e0000 */
[----:B------:R-:W-:Y:S01]  /*4640*/  IMAD.MOV.U32 R2, RZ, RZ, 0x30 ;  /* 0x00000030ff027424 */ /* 0x000fe200078e00ff */
[----:B------:R-:W-:Y:S01]  /*4650*/  R2UR UR50, R0 ;  /* 0x00000000003272ca */ /* 0x000fe200000e0000 */
[----:B------:R-:W-:Y:S01]  /*4660*/  IMAD.MOV.U32 R0, RZ, RZ, 0xf0 ;  /* 0x000000f0ff007424 */ /* 0x000fe200078e00ff */
[----:B------:R-:W-:Y:S01]  /*4670*/  UIADD3 UR8, UPT, UPT, UR28, 0x20, URZ ;  /* 0x000000201c087890 */ /* 0x000fe2000fffe0ff */
[----:B---3--:R-:W-:Y:S01]  /*4680*/  IMAD.MOV.U32 R4, RZ, RZ, 0xe8 ;  /* 0x000000e8ff047424 */ /* 0x008fe200078e00ff */
[----:B------:R-:W-:Y:S01]  /*4690*/  R2UR UR48, R2 ;  /* 0x00000000023072ca */ /* 0x000fe200000e0000 */
[----:B------:R-:W-:Y:S01]  /*46a0*/  IMAD.MOV.U32 R2, RZ, RZ, 0x100 ;  /* 0x00000100ff027424 */ /* 0x000fe200078e00ff */
        /* <DEDUP_REMOVED lines=9> */
[----:B--2---:R-:W-:Y:S01]  /*4740*/  UIADD3 UR6, UPT, UPT, UR28, 0x40, URZ ;  /* 0x000000401c067890 */ /* 0x004fe2000fffe0ff */
[----:B------:R-:W-:Y:S01]  /*4750*/  R2UR UR21, R2 ;  /* 0x00000000021572ca */ /* 0x000fe200000e0000 */
[----:B------:R-:W-:Y:S01]  /*4760*/  IMAD.MOV.U32 R2, RZ, RZ, 0x110 ;  /* 0x00000110ff027424 */ /* 0x000fe200078e00ff */
[----:B------:R-:W-:Y:S01]  /*4770*/  R2UR UR44, R4 ;  /* 0x00000000042c72ca */ /* 0x000fe200000e0000 */
[----:B------:R-:W-:Y:S01]  /*4780*/  UIADD3 UR74, UPT, UPT, UR28, 0x60, URZ ;  /* 0x000000601c4a7890 */ /* 0x000fe2000fffe0ff */
[----:B------:R-:W-:Y:S01]  /*4790*/  R2UR UR42, R0 ;  /* 0x00000000002a72ca */ /* 0x000fe200000e0000 */
[----:B------:R-:W-:Y:S01]  /*47a0*/  UIADD3 UR72, UPT, UPT, UR28, 0x80, URZ ;  /* 0x000000801c487890 */ /* 0x000fe2000fffe0ff */
[----:B------:R-:W-:Y:S01]  /*47b0*/  R2UR UR19, R2 ;  /* 0x00000000021372ca */ /* 0x000fe200000e0000 */
[----:B------:R-:W-:Y:S01]  /*47c0*/  IMAD.MOV.U32 R2, RZ, RZ, 0x118 ;  /* 0x00000118ff027424 */ /* 0x000fe200078e00ff */
[C---:B------:R-:W-:Y:S01]  /*47d0*/  R2UR UR26, R0.reuse ;  /* 0x00000000001a72ca */ /* 0x040fe200000e0000 */
[----:B------:R-:W-:Y:S01]  /*47e0*/  UIADD3 UR70, UPT, UPT, UR28, 0xa0, URZ ;  /* 0x000000a01c467890 */ /* 0x000fe2000fffe0ff */
[----:B------:R-:W-:Y:S01]  /*47f0*/  R2UR UR20, R0 ;  /* 0x00000000001472ca */ /* 0x000fe200000e0000 */
[----:B------:R-:W-:Y:S01]  /*4800*/  UIADD3 UR68, UPT, UPT, UR28, 0xc0, URZ ;  /* 0x000000c01c447890 */ /* 0x000fe2000fffe0ff */
[----:B------:R-:W-:Y:S01]  /*4810*/  R2UR UR17, R2 ;  /* 0x00000000021172ca */ /* 0x000fe200000e0000 */
[----:B------:R-:W-:Y:S01]  /*4820*/  UIADD3 UR66, UPT, UPT, UR28, 0xe0, URZ ;  /* 0x000000e01c427890 */ /* 0x000fe2000fffe0ff */
[----:B------:R-:W-:Y:S01]  /*4830*/  R2UR UR18, R0 ;  /* 0x00000000001272ca */ /* 0x000fe200000e0000 */
        /* <DEDUP_REMOVED lines=8> */
[----:B------:R2:W-:Y:S01]  /*48c0*/  UTCHMMA tmem[UR49], gdesc[UR28], tmem[UR50], tmem[UR56], idesc[UR57], !UPT ;  /* 0x00ff381c310079ea */ /* 0x0005e2000f800032 */
[----:B------:R-:W-:Y:S01]  /*48d0*/  UMOV UR75, 0xc0004010 ;  /* 0xc0004010004b7882 */ /* 0x000fe20000000000 */
[----:B------:R-:W-:Y:S01]  /*48e0*/  UMOV UR64, 0x0 ;  /* 0x0000000000407882 */ /* 0x000fe20000000000 */
[----:B------:R-:W-:Y:S01]  /*48f0*/  UMOV UR65, 0x80d0010 ;  /* 0x080d001000417882 */ /* 0x000fe20000000000 */
[----:B------:R2:W-:Y:S01]  /*4900*/  UTCHMMA tmem[UR47], gdesc[UR8], tmem[UR48], tmem[UR54], idesc[UR55], UPT ;  /* 0x00ff36082f0079ea */ /* 0x0005e2000b800030 */
        /* <DEDUP_REMOVED lines=16> */
[----:B------:R2:W-:Y:S01]  /*4a10*/  UTCHMMA tmem[UR19], gdesc[UR68], tmem[UR20], tmem[UR58], idesc[UR59], UPT ;  /* 0x00ff3a44130079ea */ /* 0x0005e2000b800014 */
[----:B------:R2:W-:Y:S01]  /*4a20*/  UTCHMMA tmem[UR17], gdesc[UR66], tmem[UR18], tmem[UR52], idesc[UR53], UPT ;  /* 0x00ff3442110079ea */ /* 0x0005e2000b800012 */
[----:B------:R-:W-:Y:S05]  /*4a30*/  @!P1 BRA `(.L_x_107) ;  /* 0x0000000000049947 */ /* 0x000fea0003800000 */
[----:B--2---:R-:W-:Y:S05]  /*4a40*/  BPT.TRAP 0x1 ;  /* 0x000000040000795c */ /* 0x004fea0000300000 */
.L_x_107:
[----:B--2---:R-:W-:-:S09]  /*4a50*/  UIADD3 UR8, UPT, UPT, UR16, 0x1f888, URZ ;  /* 0x0001f88810087890 */ /* 0x004fd2000fffe0ff */
[----:B------:R2:W-:Y:S01]  /*4a60*/  UTCBAR [UR8], URZ ;  /* 0x000000ff080073e9 */ /* 0x0005e200080000ff */
[----:B------:R-:W-:Y:S05]  /*4a70*/  BRA.U !UP0, `(.L_x_108) ;  /* 0x0000000108047547 */ /* 0x000fea000b800000 */
[----:B--2---:R-:W-:Y:S05]  /*4a80*/  BPT.TRAP 0x1 ;  /* 0x000000040000795c */ /* 0x004fea0000300000 */
.L_x_108:
[----:B------:R-:W-:Y:S01]  /*4a90*/  ISETP.NE.AND P0, PT, R77, 0x1, PT ;  /* 0x000000014d00780c */ /* 0x000fe20003f05270 */
[----:B--2---:R-:W-:Y:S01]  /*4aa0*/  UIADD3 UR8, UPT, UPT, UR16, 0x1f828, URZ ;  /* 0x0001f82810087890 */ /* 0x004fe2000fffe0ff */
[----:B------:R-:W-:Y:S01]  /*4ab0*/  CS2R R12, SRZ ;  /* 0x00000000000c7805 */ /* 0x000fe2000001ff00 */
[----:B------:R-:W-:-:S07]  /*4ac0*/  UMOV UR9, URZ ;  /* 0x000000ff00097c82 */ /* 0x000fce0008000000 */
[----:B------:R2:W-:Y:S03]  /*4ad0*/  UTCBAR [UR8], URZ ;  /* 0x000000ff080073e9 */ /* 0x0005e600080000ff */
[----:B------:R-:W-:Y:S05]  /*4ae0*/  @!P0 BRA `(.L_x_109) ;  /* 0x0000001000d08947 */ /* 0x000fea0003800000 */
[----:B------:R-:W-:Y:S01]  /*4af0*/  UMOV UR15, 0xc0004010 ;  /* 0xc0004010000f7882 */ /* 0x000fe20000000000 */
[----:B------:R-:W-:Y:S01]  /*4b00*/  UMOV UR13, 0xc0004010 ;  /* 0xc0004010000d7882 */ /* 0x000fe20000000000 */
[----:B------:R-:W-:Y:S01]  /*4b10*/  HFMA2 R11, -RZ, RZ, 0, 0 ;  /* 0x00000000ff0b7431 */ /* 0x000fe200000001ff */
[----:B--2---:R-:W-:Y:S01]  /*4b20*/  UMOV UR8, UR10 ;  /* 0x0000000a00087c82 */ /* 0x004fe20008000000 */
[----:B------:R-:W-:Y:S01]  /*4b30*/  HFMA2 R7, -RZ, RZ, 0, 5.9604644775390625e-08 ;  /* 0x00000001ff077431 */ /* 0x000fe200000001ff */
[----:B------:R-:W-:Y:S01]  /*4b40*/  UMOV UR9, 0xc0004010 ;  /* 0xc000401000097882 */ /* 0x000fe20000000000 */
[----:B------:R-:W-:Y:S01]  /*4b50*/  IMAD.U32 R18, RZ, RZ, UR14 ;  /* 0x0000000eff127e24 */ /* 0x000fe2000f8e00ff */
[----:B------:R-:W-:Y:S01]  /*4b60*/  MOV R16, UR12 ;  /* 0x0000000c00107c02 */ /* 0x000fe20008000f00 */
[----:B------:R-:W-:Y:S01]  /*4b70*/  IMAD.U32 R19, RZ, RZ, UR15 ;  /* 0x0000000fff137e24 */ /* 0x000fe2000f8e00ff */
[----:B------:R-:W-:Y:S01]  /*4b80*/  MOV R9, RZ ;  /* 0x000000ff00097202 */ /* 0x000fe20000000f00 */
[----:B------:R-:W-:Y:S01]  /*4b90*/  IMAD.U32 R17, RZ, RZ, UR13 ;  /* 0x0000000dff117e24 */ /* 0x000fe2000f8e00ff */
[----:B------:R-:W-:Y:S01]  /*4ba0*/  CS2R R12, SRZ ;  /* 0x00000000000c7805 */ /* 0x000fe2000001ff00 */
[----:B------:R-:W-:Y:S01]  /*4bb0*/  IMAD.MOV.U32 R10, RZ, RZ, 0x1 ;  /* 0x00000001ff0a7424 */ /* 0x000fe200078e00ff */
[----:B-1----:R-:W-:Y:S01]  /*4bc0*/  MOV R6, RZ ;  /* 0x000000ff00067202 */ /* 0x002fe20000000f00 */
[----:B------:R-:W-:Y:S01]  /*4bd0*/  IMAD.MOV.U32 R8, RZ, RZ, 0x1 ;  /* 0x00000001ff087424 */ /* 0x000fe200078e00ff */
[----:B------:R-:W-:Y:S01]  /*4be0*/  MOV R14, UR8 ;  /* 0x00000008000e7c02 */ /* 0x000fe20008000f00 */
[----:B------:R-:W-:Y:S01]  /*4bf0*/  IMAD.U32 R15, RZ, RZ, UR9 ;  /* 0x00000009ff0f7e24 */ /* 0x000fe2000f8e00ff */
[----:B------:R-:W-:-:S02]  /*4c00*/  UIADD3 UR64, UPT, UPT, UR24, 0xa0, URZ ;  /* 0x000000a018407890 */ /* 0x000fc4000fffe0ff */
[----:B------:R-:W-:Y:S02]  /*4c10*/  UIADD3 UR62, UPT, UPT, UR24, 0xc0, URZ ;  /* 0x000000c0183e7890 */ /* 0x000fe4000fffe0ff */
[----:B------:R-:W-:Y:S02]  /*4c20*/  UIADD3 UR60, UPT, UPT, UR24, 0xe0, URZ ;  /* 0x000000e0183c7890 */ /* 0x000fe4000fffe0ff */
[----:B------:R-:W-:Y:S02]  /*4c30*/  UIADD3 UR58, UPT, UPT, UR22, 0x300, URZ ;  /* 0x00000300163a7890 */ /* 0x000fe4000fffe0ff */
[----:B------:R-:W-:Y:S02]  /*4c40*/  UIADD3 UR56, UPT, UPT, UR22, 0x380, URZ ;  /* 0x0000038016387890 */ /* 0x000fe4000fffe0ff */
[----:B------:R-:W-:Y:S02]  /*4c50*/  UIADD3 UR54, UPT, UPT, UR32, 0x2, URZ ;  /* 0x0000000220367890 */ /* 0x000fe4000fffe0ff */
[----:B------:R-:W-:-:S02]  /*4c60*/  UIADD3 UR52, UPT, UPT, UR32, 0x4, URZ ;  /* 0x0000000420347890 */ /* 0x000fc4000fffe0ff */
[----:B------:R-:W-:Y:S02]  /*4c70*/  UIADD3 UR50, UPT, UPT, UR32, 0x6, URZ ;  /* 0x0000000620327890 */ /* 0x000fe4000fffe0ff */
[----:B------:R-:W-:Y:S02]  /*4c80*/  UIADD3 UR48, UPT, UPT, UR32, 0x400, URZ ;  /* 0x0000040020307890 */ /* 0x000fe4000fffe0ff */
[----:B------:R-:W-:Y:S02]  /*4c90*/  UIADD3 UR46, UPT, UPT, UR32, 0x402, URZ ;  /* 0x00000402202e7890 */ /* 0x000fe4000fffe0ff */
[----:B------:R-:W-:Y:S02]  /*4ca0*/  UIADD3 UR44, UPT, UPT, UR32, 0x404, URZ ;  /* 0x00000404202c7890 */ /* 0x000fe4000fffe0ff */
[----:B------:R-:W-:Y:S01]  /*4cb0*/  UIADD3 UR42, UPT, UPT, UR32, 0x406, URZ ;  /* 0x00000406202a7890 */ /* 0x000fe2000fffe0ff */
        /* <DEDUP_REMOVED lines=8> */
[----:B------:R-:W-:Y:S01]  /*4d40*/  UMOV UR9, URZ ;  /* 0x000000ff00097c82 */ /* 0x000fe20008000000 */
        /* <DEDUP_REMOVED lines=12> */
.L_x_133:
[----:B------:R-:W-:Y:S04]  /*4e10*/  BSSY.RECONVERGENT B0, `(.L_x_110) ;  /* 0x0000003000007945 */ /* 0x000fe80003800200 */
[----:B---3--:R-:W-:Y:S05]  /*4e20*/  @!P3 BRA `(.L_x_111) ;  /* 0x000000000004b947 */ /* 0x008fea0003800000 */
[----:B------:R-:W-:Y:S05]  /*4e30*/  BPT.TRAP 0x1 ;  /* 0x000000040000795c */ /* 0x000fea0000300000 */
.L_x_111:
[----:B------:R-:W-:Y:S05]  /*4e40*/  BSYNC.RECONVERGENT B0 ;  /* 0x0000000000007941 */ /* 0x000fea0003800200 */
.L_x_110:
[----:B------:R-:W-:Y:S01]  /*4e50*/  ULEA UR6, UR8, UR16, 0x3 ;  /* 0x0000001008067291 */ /* 0x000fe2000f8e18ff */
[----:B------:R-:W-:Y:S02]  /*4e60*/  SHF.L.U32 R2, R6, 0x1f, RZ ;  /* 0x0000001f06027819 */ /* 0x000fe400000006ff */
[----:B------:R-:W-:Y:S06]  /*4e70*/  ISETP.NE.AND P1, PT, R3, 0x2, PT ;  /* 0x000000020300780c */ /* 0x000fec0003f25270 */
[----:B------:R-:W1:Y:S02]  /*4e80*/  SYNCS.PHASECHK.TRANS64.TRYWAIT P0, [UR6+0x1f800], R2 ;  /* 0x01f80002ff0075a7 */ /* 0x000e640008001106 */
[----:B-1----:R-:W-:Y:S05]  /*4e90*/  @!P0 BRA `(.L_x_112) ;  /* 0x0000008800748947 */ /* 0x002fea0003800000 */
.L_x_259:
[----:B------:R-:W-:Y:S05]  /*4ea0*/  @!P1 BRA `(.L_x_113) ;  /* 0x0000000000049947 */ /* 0x000fea0003800000 */
[----:B------:R-:W-:Y:S05]  /*4eb0*/  BPT.TRAP 0x1 ;  /* 0x000000040000795c */ /* 0x000fea0000300000 */
.L_x_113:
[----:B------:R-:W-:Y:S01]  /*4ec0*/  SHF.L.U32 R4, R9, 0x1f, RZ ;  /* 0x0000001f09047819 */ /* 0x000fe200000006ff */
[----:B-1----:R-:W-:Y:S03]  /*4ed0*/  HFMA2 R0, -RZ, RZ, 0, 1.33514404296875e-05 ;  /* 0x000000e0ff007431 */ /* 0x002fe600000001ff */
[----:B------:R-:W1:Y:S02]  /*4ee0*/  SYNCS.PHASECHK.TRANS64.TRYWAIT P0, [UR16+0x1f858], R4 ;  /* 0x01f85804ff0075a7 */ /* 0x000e640008001110 */
[----:B-1----:R-:W-:Y:S05]  /*4ef0*/  @!P0 BRA `(.L_x_114) ;  /* 0x0000008800748947 */ /* 0x002fea0003800000 */
.L_x_261:
[----:B------:R-:W-:Y:S01]  /*4f00*/  UIMAD UR6, UR8, 0x300, UR4 ;  /* 0x00000300080678a4 */ /* 0x000fe2000f8e0204 */
[----:B------:R-:W-:Y:S01]  /*4f10*/  R2UR UR17, R0 ;  /* 0x00000000001172ca */ /* 0x000fe200000e0000 */
[----:B------:R-:W-:Y:S01]  /*4f20*/  IMAD.MOV.U32 R0, RZ, RZ, 0xe0 ;  /* 0x000000e0ff007424 */ /* 0x000fe200078e00ff */
[----:B------:R-:W-:Y:S01]  /*4f30*/  UMOV UR26, 0x0 ;  /* 0x00000000001a7882 */ /* 0x000fe20000000000 */
[----:B------:R-:W-:Y:S02]  /*4f40*/  UIADD3 UR12, UPT, UPT, UR6, 0x100, URZ ;  /* 0x00000100060c7890 */ /* 0x000fe4000fffe0ff */
[----:B------:R-:W-:Y:S01]  /*4f50*/  UIADD3 UR10, UPT, UPT, UR6, 0x200, URZ ;  /* 0x00000200060a7890 */ /* 0x000fe2000fffe0ff */
[C---:B------:R-:W-:Y:S01]  /*4f60*/  R2UR UR21, R0.reuse ;  /* 0x00000000001572ca */ /* 0x040fe200000e0000 */
[----:B------:R-:W-:Y:S01]  /*4f70*/  UMOV UR27, 0x8200010 ;  /* 0x08200010001b7882 */ /* 0x000fe20000000000 */
[----:B------:R-:W-:Y:S01]  /*4f80*/  UMOV UR7, 0xc0004010 ;  /* 0xc000401000077882 */ /* 0x000fe20000000000 */
[----:B------:R-:W-:Y:S01]  /*4f90*/  UMOV UR14, 0x0 ;  /* 0x00000000000e7882 */ /* 0x000fe20000000000 */
[----:B------:R-:W-:Y:S01]  /*4fa0*/  UMOV UR15, 0x8200010 ;  /* 0x08200010000f7882 */ /* 0x000fe20000000000 */
[----:B------:R-:W-:Y:S01]  /*4fb0*/  UMOV UR13, 0xc0004010 ;  /* 0xc0004010000d7882 */ /* 0x000fe20000000000 */
[----:B------:R-:W-:Y:S01]  /*4fc0*/  UMOV UR18, UR36 ;  /* 0x0000002400127c82 */ /* 0x000fe20008000000 */
[----:B------:R2:W-:Y:S01]  /*4fd0*/  UTCHMMA gdesc[UR40], gdesc[UR6], tmem[UR17], tmem[UR26], idesc[UR27], !UPT ;  /* 0x00ff1a06280075ea */ /* 0x0005e2000f800011 */
[----:B------:R-:W-:Y:S01]  /*4fe0*/  UMOV UR19, 0xc0004010 ;  /* 0xc000401000137882 */ /* 0x000fe20000000000 */
[----:B------:R-:W-:Y:S01]  /*4ff0*/  R2UR UR20, R0 ;  /* 0x00000000001472ca */ /* 0x000fe200000e0000 */
[----:B------:R-:W-:Y:S03]  /*5000*/  UMOV UR11, 0xc0004010 ;  /* 0xc0004010000b7882 */ /* 0x000fe60000000000 */
[----:B------:R3:W-:Y:S01]  /*5010*/  UTCHMMA gdesc[UR18], gdesc[UR12], tmem[UR21], tmem[UR14], idesc[UR15], UPT ;  /* 0x00ff0e0c120075ea */ /* 0x0007e2000b800015 */
[----:B--2---:R-:W-:Y:S01]  /*5020*/  UIADD3 UR26, UPT, UPT, UR8, 0x1, URZ ;  /* 0x00000001081a7890 */ /* 0x004fe2000fffe0ff */
[----:B------:R-:W-:Y:S01]  /*5030*/  UMOV UR6, 0x0 ;  /* 0x0000000000067882 */ /* 0x000fe20000000000 */
[----:B------:R-:W-:Y:S01]  /*5040*/  UMOV UR7, 0x8200010 ;  /* 0x0820001000077882 */ /* 0x000fe20000000000 */
[----:B---3--:R-:W-:Y:S01]  /*5050*/  UMOV UR14, UR34 ;  /* 0x00000022000e7c82 */ /* 0x008fe20008000000 */
[----:B------:R-:W-:Y:S04]  /*5060*/  UMOV UR15, 0xc0004010 ;  /* 0xc0004010000f7882 */ /* 0x000fe80000000000 */
[----:B------:R2:W-:Y:S01]  /*5070*/  UTCHMMA gdesc[UR14], gdesc[UR10], tmem[UR20], tmem[UR6], idesc[UR7], UPT ;  /* 0x00ff060a0e0075ea */ /* 0x0005e2000b800014 */
[----:B------:R-:W-:Y:S05]  /*5080*/  @!P1 BRA `(.L_x_115) ;  /* 0x0000000000049947 */ /* 0x000fea0003800000 */
[----:B--2---:R-:W-:Y:S05]  /*5090*/  BPT.TRAP 0x1 ;  /* 0x000000040000795c */ /* 0x004fea0000300000 */
.L_x_115:
[----:B--2---:R-:W-:Y:S09]  /*50a0*/  UIADD3 UR6, UPT, UPT, UR16, 0x1f850, URZ ;  /* 0x0001f85010067890 */ /* 0x004ff2000fffe0ff */
[----:B------:R2:W-:Y:S01]  /*50b0*/  UTCBAR [UR6], URZ ;  /* 0x000000ff060073e9 */ /* 0x0005e200080000ff */
[----:B------:R-:W-:Y:S05]  /*50c0*/  @!P1 BRA `(.L_x_116) ;  /* 0x0000000000049947 */ /* 0x000fea0003800000 */
[----:B--2---:R-:W-:Y:S05]  /*50d0*/  BPT.TRAP 0x1 ;  /* 0x000000040000795c */ /* 0x004fea0000300000 */
.L_x_116:
[----:B-1----:R-:W-:Y:S04]  /*50e0*/  SHF.L.U32 R2, R12, 0x1f, RZ ;  /* 0x0000001f0c027819 */ /* 0x002fe800000006ff */
[----:B------:R-:W1:Y:S02]  /*50f0*/  SYNCS.PHASECHK.TRANS64.TRYWAIT P0, [UR16+0x1f890], R2 ;  /* 0x01f89002ff0075a7 */ /* 0x000e640008001110 */
[----:B-1----:R-:W-:Y:S05]  /*5100*/  @!P0 BRA `(.L_x_117) ;  /* 0x0000008800088947 */ /* 0x002fea0003800000 */
.L_x_263:
[----:B------:R-:W-:Y:S05]  /*5110*/  @!P1 BRA `(.L_x_118) ;  /* 0x0000000000049947 */ /* 0x000fea0003800000 */
[----:B--2---:R-:W-:Y:S05]  /*5120*/  BPT.TRAP 0x1 ;  /* 0x000000040000795c */ /* 0x004fea0000300000 */
.L_x_118:
[----:B------:R-:W-:Y:S01]  /*5130*/  SHF.L.U32 R5, R11, 0x1f, RZ ;  /* 0x0000001f0b057819 */ /* 0x000fe200000006ff */
[----:B-1----:R-:W-:Y:S01]  /*5140*/  IMAD.MOV.U32 R2, RZ, RZ, 0x60 ;  /* 0x00000060ff027424 */ /* 0x002fe200078e00ff */
[----:B------:R-:W-:Y:S02]  /*5150*/  MOV R0, 0x60 ;  /* 0x0000006000007802 */ /* 0x000fe40000000f00 */
[----:B------:R-:W1:Y:S02]  /*5160*/  SYNCS.PHASECHK.TRANS64.TRYWAIT P0, [UR16+0x1f868], R5 ;  /* 0x01f86805ff0075a7 */ /* 0x000e640008001110 */
[----:B-1----:R-:W-:Y:S05]  /*5170*/  @!P0 BRA `(.L_x_119) ;  /* 0x0000008800048947 */ /* 0x002fea0003800000 */
.L_x_265:
[----:B------:R-:W-:Y:S01]  /*5180*/  UIADD3 UR14, UPT, UPT, UR22, 0x80, URZ ;  /* 0x00000080160e7890 */ /* 0x000fe2000fffe0ff */
[----:B------:R-:W-:Y:S01]  /*5190*/  R2UR UR8, R2 ;  /* 0x00000000020872ca */ /* 0x000fe200000e0000 */
[----:B--2---:R-:W-:Y:S01]  /*51a0*/  UIADD3 UR6, UPT, UPT, UR24, 0x20, URZ ;  /* 0x0000002018067890 */ /* 0x004fe2000fffe0ff */
[----:B------:R-:W-:Y:S01]  /*51b0*/  R2UR UR18, R0 ;  /* 0x00000000001272ca */ /* 0x000fe200000e0000 */
[----:B------:R-:W-:Y:S01]  /*51c0*/  UIADD3 UR12, UPT, UPT, UR22, 0x100, URZ ;  /* 0x00000100160c7890 */ /* 0x000fe2000fffe0ff */
[----:B------:R-:W-:Y:S01]  /*51d0*/  IMAD.MOV.U32 R0, RZ, RZ, 0x60 ;  /* 0x00000060ff007424 */ /* 0x000fe200078e00ff */
[----:B------:R-:W-:Y:S01]  /*51e0*/  UMOV UR10, 0x0 ;  /* 0x00000000000a7882 */ /* 0x000fe20000000000 */
[----:B------:R-:W-:Y:S01]  /*51f0*/  UMOV UR11, 0x80d8010 ;  /* 0x080d8010000b7882 */ /* 0x000fe20000000000 */
[----:B------:R-:W-:Y:S01]  /*5200*/  UMOV UR20, 0x0 ;  /* 0x0000000000147882 */ /* 0x000fe20000000000 */
[----:B------:R-:W-:Y:S01]  /*5210*/  UMOV UR21, 0x80d8010 ;  /* 0x080d801000157882 */ /* 0x000fe20000000000 */
[----:B------:R-:W-:Y:S01]  /*5220*/  UMOV UR15, 0x40004040 ;  /* 0x40004040000f7882 */ /* 0x000fe20000000000 */
[----:B------:R-:W-:Y:S01]  /*5230*/  UMOV UR7, 0xc0004010 ;  /* 0xc000401000077882 */ /* 0x000fe20000000000 */
[C---:B------:R-:W-:Y:S01]  /*5240*/  R2UR UR17, R0.reuse ;  /* 0x00000000001172ca */ /* 0x040fe200000e0000 */
[----:B------:R-:W-:Y:S01]  /*5250*/  UMOV UR13, 0x40004040 ;  /* 0x40004040000d7882 */ /* 0x000fe20000000000 */
[----:B------:R2:W-:Y:S01]  /*5260*/  UTCHMMA gdesc[UR22], gdesc[UR24], tmem[UR8], tmem[UR10], idesc[UR11], !UPT ;  /* 0x00ff0a18160075ea */ /* 0x0005e2000f800008 */
[----:B------:R-:W-:Y:S01]  /*5270*/  UMOV UR19, 0x80d8010 ;  /* 0x080d801000137882 */ /* 0x000fe20000000000 */
[----:B------:R3:W-:Y:S01]  /*5280*/  UTCHMMA gdesc[UR14], gdesc[UR6], tmem[UR18], tmem[UR20], idesc[UR21], UPT ;  /* 0x00ff14060e0075ea */ /* 0x0007e2000b800012 */
[----:B--2---:R-:W-:Y:S01]  /*5290*/  UIADD3 UR10, UPT, UPT, UR24, 0x40, URZ ;  /* 0x00000040180a7890 */ /* 0x004fe2000fffe0ff */
[C---:B------:R-:W-:Y:S01]  /*52a0*/  R2UR UR8, R0.reuse ;  /* 0x00000000000872ca */ /* 0x040fe200000e0000 */
[----:B---3--:R-:W-:Y:S02]  /*52b0*/  UIADD3 UR14, UPT, UPT, UR22, 0x180, URZ ;  /* 0x00000180160e7890 */ /* 0x008fe4000fffe0ff */
[----:B------:R-:W-:Y:S01]  /*52c0*/  UIADD3 UR6, UPT, UPT, UR24, 0x60, URZ ;  /* 0x0000006018067890 */ /* 0x000fe2000fffe0ff */
[----:B------:R-:W-:Y:S01]  /*52d0*/  UMOV UR11, 0xc0004010 ;  /* 0xc0004010000b7882 */ /* 0x000fe20000000000 */
[----:B------:R-:W-:Y:S03]  /*52e0*/  UMOV UR18, 0x0 ;  /* 0x0000000000127882 */ /* 0x000fe60000000000 */
[----:B------:R2:W-:Y:S05]  /*52f0*/  UTCHMMA gdesc[UR12], gdesc[UR10], tmem[UR17], tmem[UR20], idesc[UR21], UPT ;  /* 0x00ff140a0c0075ea */ /* 0x0005ea000b800011 */
[----:B------:R3:W-:Y:S01]  /*5300*/  UTCHMMA gdesc[UR14], gdesc[UR6], tmem[UR8], tmem[UR18], idesc[UR19], UPT ;  /* 0x00ff12060e0075ea */ /* 0x0007e2000b800008 */
[----:B--2---:R-:W-:Y:S02]  /*5310*/  UIADD3 UR12, UPT, UPT, UR22, 0x200, URZ ;  /* 0x00000200160c7890 */ /* 0x004fe4000fffe0ff */
[----:B------:R-:W-:Y:S02]  /*5320*/  UIADD3 UR10, UPT, UPT, UR24, 0x80, URZ ;  /* 0x00000080180a7890 */ /* 0x000fe4000fffe0ff */
[----:B---3--:R-:W-:Y:S01]  /*5330*/  UIADD3 UR6, UPT, UPT, UR22, 0x280, URZ ;  /* 0x0000028016067890 */ /* 0x008fe2000fffe0ff */
[C---:B------:R-:W-:Y:S01]  /*5340*/  R2UR UR18, R0.reuse ;  /* 0x00000000001272ca */ /* 0x040fe200000e0000 */
[----:B------:R-:W-:Y:S01]  /*5350*/  UMOV UR7, 0x40004040 ;  /* 0x4000404000077882 */ /* 0x000fe20000000000 */
[----:B------:R-:W-:Y:S11]  /*5360*/  R2UR UR14, R0 ;  /* 0x00000000000e72ca */ /* 0x000ff600000e0000 */
[----:B------:R2:W-:Y:S01]  /*5370*/  UTCHMMA gdesc[UR12], gdesc[UR10], tmem[UR18], tmem[UR20], idesc[UR21], UPT ;  /* 0x00ff140a0c0075ea */ /* 0x0005e2000b800012 */
[----:B------:R3:W-:Y:S01]  /*5380*/  UTCHMMA gdesc[UR6], gdesc[UR64], tmem[UR17], tmem[UR20], idesc[UR21], UPT ;  /* 0x00ff1440060075ea */ /* 0x0007e2000b800011 */
[----:B--2---:R-:W-:Y:S01]  /*5390*/  UMOV UR12, 0x0 ;  /* 0x00000000000c7882 */ /* 0x004fe20000000000 */
[----:B------:R-:W-:Y:S01]  /*53a0*/  UMOV UR13, 0x80d8010 ;  /* 0x080d8010000d7882 */ /* 0x000fe20000000000 */
[----:B------:R-:W-:Y:S01]  /*53b0*/  UMOV UR10, 0x0 ;  /* 0x00000000000a7882 */ /* 0x000fe20000000000 */
[----:B------:R-:W-:Y:S01]  /*53c0*/  UMOV UR11, 0x80d8010 ;  /* 0x080d8010000b7882 */ /* 0x000fe20000000000 */
[----:B------:R3:W-:Y:S01]  /*53d0*/  UTCHMMA gdesc[UR58], gdesc[UR62], tmem[UR14], tmem[UR12], idesc[UR13], UPT ;  /* 0x00ff0c3e3a0075ea */ /* 0x0007e2000b80000e */
[----:B------:R3:W-:Y:S01]  /*53e0*/  UTCHMMA gdesc[UR56], gdesc[UR60], tmem[UR8], tmem[UR10], idesc[UR11], UPT ;  /* 0x00ff0a3c380075ea */ /* 0x0007e2000b800008 */
[----:B------:R-:W-:Y:S05]  /*53f0*/  @!P1 BRA `(.L_x_120) ;  /* 0x0000000000049947 */ /* 0x000fea0003800000 */
[----:B---3--:R-:W-:Y:S05]  /*5400*/  BPT.TRAP 0x1 ;  /* 0x000000040000795c */ /* 0x008fea0000300000 */
.L_x_120:
[----:B------:R-:W-:Y:S01]  /*5410*/  ELECT P2, URZ, PT ;  /* 0x0000000000ff782f */ /* 0x000fe20003840000 */
[----:B------:R-:W-:Y:S01]  /*5420*/  IMAD.MOV.U32 R0, RZ, RZ, RZ ;  /* 0x000000ffff007224 */ /* 0x000fe200078e00ff */
[----:B---3--:R-:W-:Y:S01]  /*5430*/  UIADD3 UR8, UPT, UPT, UR16, 0x1f870, URZ ;  /* 0x0001f87010087890 */ /* 0x008fe2000fffe0ff */
[----:B------:R-:W-:Y:S01]  /*5440*/  BSSY.RECONVERGENT B0, `(.L_x_121) ;  /* 0x000002a000007945 */ /* 0x000fe20003800200 */
[----:B------:R-:W-:Y:S01]  /*5450*/  UIMAD UR6, UR9, 0x300, UR5 ;  /* 0x00000300090678a4 */ /* 0x000fe2000f8e0205 */
[----:B------:R-:W-:Y:S01]  /*5460*/  LOP3.LUT R10, R10, 0x1, RZ, 0x3c, !PT ;  /* 0x000000010a0a7812 */ /* 0x000fe200078e3cff */
[----:B------:R-:W-:Y:S01]  /*5470*/  UMOV UR12, 0x0 ;  /* 0x00000000000c7882 */ /* 0x000fe20000000000 */
[C---:B------:R-:W-:Y:S01]  /*5480*/  R2UR UR10, R0.reuse ;  /* 0x00000000000a72ca */ /* 0x040fe200000e0000 */
[----:B------:R-:W-:Y:S01]  /*5490*/  UIADD3 UR14, UPT, UPT, UR6, 0x20, URZ ;  /* 0x00000020060e7890 */ /* 0x000fe2000fffe0ff */
[C---:B------:R-:W-:Y:S01]  /*54a0*/  R2UR UR18, R0.reuse ;  /* 0x00000000001272ca */ /* 0x040fe200000e0000 */
[----:B------:R-:W-:Y:S01]  /*54b0*/  UMOV UR13, 0x80d0010 ;  /* 0x080d0010000d7882 */ /* 0x000fe20000000000 */
[----:B------:R2:W-:Y:S01]  /*54c0*/  UTCBAR [UR8], URZ ;  /* 0x000000ff080073e9 */ /* 0x0005e200080000ff */
[----:B------:R-:W-:Y:S01]  /*54d0*/  UMOV UR7, 0xc0004010 ;  /* 0xc000401000077882 */ /* 0x000fe20000000000 */
[----:B------:R-:W-:Y:S01]  /*54e0*/  @P2 ISETP.NE.U32.AND P0, PT, R13, RZ, PT ;  /* 0x000000ff0d00220c */ /* 0x000fe20003f05070 */
[----:B------:R-:W-:Y:S01]  /*54f0*/  UMOV UR20, 0x0 ;  /* 0x0000000000147882 */ /* 0x000fe20000000000 */
[----:B------:R-:W-:Y:S01]  /*5500*/  UMOV UR21, 0x80d0010 ;  /* 0x080d001000157882 */ /* 0x000fe20000000000 */
[----:B------:R-:W-:Y:S01]  /*5510*/  UMOV UR15, 0xc0004010 ;  /* 0xc0004010000f7882 */ /* 0x000fe20000000000 */
[C---:B------:R-:W-:Y:S01]  /*5520*/  R2UR UR17, R0.reuse ;  /* 0x00000000001172ca */ /* 0x040fe200000e0000 */
[----:B------:R-:W-:Y:S01]  /*5530*/  UMOV UR19, 0x80d0010 ;  /* 0x080d001000137882 */ /* 0x000fe20000000000 */
[----:B------:R-:W-:Y:S07]  /*5540*/  UMOV UR11, 0xc0004010 ;  /* 0xc0004010000b7882 */ /* 0x000fee0000000000 */
[----:B------:R-:W-:Y:S05]  /*5550*/  @P2 VOTEU.ANY UP1, P0 ;  /* 0x0000000000ff2886 */ /* 0x000fea0000020100 */
[----:B------:R3:W-:Y:S01]  /*5560*/  UTCHMMA gdesc[UR32], gdesc[UR6], tmem[UR10], tmem[UR12], idesc[UR13], UP1 ;  /* 0x00ff0c06200075ea */ /* 0x0007e2000880000a */
[----:B------:R4:W-:Y:S01]  /*5570*/  UTCHMMA gdesc[UR54], gdesc[UR14], tmem[UR18], tmem[UR20], idesc[UR21], UPT ;  /* 0x00ff140e360075ea */ /* 0x0009e2000b800012 */
[C---:B--2---:R-:W-:Y:S01]  /*5580*/  R2UR UR8, R0.reuse ;  /* 0x00000000000872ca */ /* 0x044fe200000e0000 */
[----:B---3--:R-:W-:Y:S01]  /*5590*/  UIADD3 UR12, UPT, UPT, UR6, 0x40, URZ ;  /* 0x00000040060c7890 */ /* 0x008fe2000fffe0ff */
[C---:B------:R-:W-:Y:S01]  /*55a0*/  R2UR UR7, R0.reuse ;  /* 0x00000000000772ca */ /* 0x040fe200000e0000 */
[----:B------:R-:W-:Y:S02]  /*55b0*/  UIADD3 UR10, UPT, UPT, UR6, 0x60, URZ ;  /* 0x00000060060a7890 */ /* 0x000fe4000fffe0ff */
[----:B----4-:R-:W-:Y:S01]  /*55c0*/  UIADD3 UR14, UPT, UPT, UR6, 0x80, URZ ;  /* 0x00000080060e7890 */ /* 0x010fe2000fffe0ff */
[----:B------:R-:W-:Y:S01]  /*55d0*/  UMOV UR18, 0x0 ;  /* 0x0000000000127882 */ /* 0x000fe20000000000 */
[----:B------:R-:W-:Y:S03]  /*55e0*/  UMOV UR13, 0xc0004010 ;  /* 0xc0004010000d7882 */ /* 0x000fe60000000000 */
[----:B------:R2:W-:Y:S03]  /*55f0*/  UTCHMMA gdesc[UR52], gdesc[UR12], tmem[UR17], tmem[UR18], idesc[UR19], UPT ;  /* 0x00ff120c340075ea */ /* 0x0005e6000b800011 */
[----:B------:R3:W-:Y:S02]  /*5600*/  UTCHMMA gdesc[UR50], gdesc[UR10], tmem[UR8], tmem[UR20], idesc[UR21], UPT ;  /* 0x00ff140a320075ea */ /* 0x0007e4000b800008 */
[----:B------:R4:W-:Y:S01]  /*5610*/  UTCHMMA gdesc[UR48], gdesc[UR14], tmem[UR7], tmem[UR18], idesc[UR19], UPT ;  /* 0x00ff120e300075ea */ /* 0x0009e2000b800007 */
[----:B--2---:R-:W-:Y:S02]  /*5620*/  UIADD3 UR12, UPT, UPT, UR6, 0xa0, URZ ;  /* 0x000000a0060c7890 */ /* 0x004fe4000fffe0ff */
[----:B---3--:R-:W-:Y:S02]  /*5630*/  UIADD3 UR10, UPT, UPT, UR6, 0xc0, URZ ;  /* 0x000000c0060a7890 */ /* 0x008fe4000fffe0ff */
[----:B------:R-:W-:Y:S01]  /*5640*/  UIADD3 UR6, UPT, UPT, UR6, 0xe0, URZ ;  /* 0x000000e006067890 */ /* 0x000fe2000fffe0ff */
[----:B----4-:R-:W-:Y:S01]  /*5650*/  R2UR UR18, R0 ;  /* 0x00000000001272ca */ /* 0x010fe200000e0000 */
[----:B------:R-:W-:Y:S01]  /*5660*/  UMOV UR14, 0x0 ;  /* 0x00000000000e7882 */ /* 0x000fe20000000000 */
[----:B------:R-:W-:Y:S01]  /*5670*/  UMOV UR15, 0x80d0010 ;  /* 0x080d0010000f7882 */ /* 0x000fe20000000000 */
[----:B------:R-:W-:Y:S10]  /*5680*/  UMOV UR7, 0xc0004010 ;  /* 0xc000401000077882 */ /* 0x000ff40000000000 */
[----:B------:R2:W-:Y:S01]  /*5690*/  UTCHMMA gdesc[UR46], gdesc[UR12], tmem[UR18], tmem[UR20], idesc[UR21], UPT ;  /* 0x00ff140c2e0075ea */ /* 0x0005e2000b800012 */
[----:B------:R2:W-:Y:S01]  /*56a0*/  UTCHMMA gdesc[UR44], gdesc[UR10], tmem[UR17], tmem[UR20], idesc[UR21], UPT ;  /* 0x00ff140a2c0075ea */ /* 0x0005e2000b800011 */
[----:B------:R2:W-:Y:S01]  /*56b0*/  UTCHMMA gdesc[UR42], gdesc[UR6], tmem[UR8], tmem[UR14], idesc[UR15], UPT ;  /* 0x00ff0e062a0075ea */ /* 0x0005e2000b800008 */
[----:B------:R-:W-:Y:S05]  /*56c0*/  @!P3 BRA `(.L_x_122) ;  /* 0x000000000004b947 */ /* 0x000fea0003800000 */
[----:B--2---:R-:W-:Y:S05]  /*56d0*/  BPT.TRAP 0x1 ;  /* 0x000000040000795c */ /* 0x004fea0000300000 */
.L_x_122:
[----:B--2---:R-:W-:Y:S05]  /*56e0*/  BSYNC.RECONVERGENT B0 ;  /* 0x0000000000007941 */ /* 0x004fea0003800200 */
.L_x_121:
[----:B------:R-:W-:Y:S02]  /*56f0*/  ULEA UR7, UR9, UR16, 0x3 ;  /* 0x0000001009077291 */ /* 0x000fe4000f8e18ff */
[----:B------:R-:W-:Y:S02]  /*5700*/  UIADD3 UR9, UPT, UPT, UR9, 0x1, URZ ;  /* 0x0000000109097890 */ /* 0x000fe4000fffe0ff */
[----:B------:R-:W-:Y:S02]  /*5710*/  UIADD3 UR6, UPT, UPT, UR7, 0x1f810, URZ ;  /* 0x0001f81007067890 */ /* 0x000fe4000fffe0ff */
[----:B------:R-:W-:Y:S04]  /*5720*/  UISETP.NE.AND UP1, UPT, UR9, 0x2, UPT ;  /* 0x000000020900788c */ /* 0x000fe8000bf25270 */
[----:B------:R-:W-:Y:S03]  /*5730*/  USEL UR9, UR9, URZ, UP1 ;  /* 0x000000ff09097287 */ /* 0x000fe60008800000 */
[----:B------:R2:W-:Y:S01]  /*5740*/  UTCBAR [UR6], URZ ;  /* 0x000000ff060073e9 */ /* 0x0005e200080000ff */
[----:B------:R-:W-:Y:S08]  /*5750*/  @!P1 BRA `(.L_x_123) ;  /* 0x0000000000049947 */ /* 0x000ff00003800000 */
[----:B--2---:R-:W-:Y:S05]  /*5760*/  BPT.TRAP 0x1 ;  /* 0x000000040000795c */ /* 0x004fea0000300000 */
.L_x_123:
[----:B------:R-:W-:Y:S01]  /*5770*/  LOP3.LUT R12, R12, 0x1, RZ, 0x3c, !PT ;  /* 0x000000010c0c7812 */ /* 0x000fe200078e3cff */
[----:B--2---:R-:W-:Y:S09]  /*5780*/  UIADD3 UR6, UPT, UPT, UR16, 0x1f898, URZ ;  /* 0x0001f89810067890 */ /* 0x004ff2000fffe0ff */
[----:B------:R2:W-:Y:S01]  /*5790*/  UTCBAR [UR6], URZ ;  /* 0x000000ff060073e9 */ /* 0x0005e200080000ff */
[----:B------:R-:W-:Y:S05]  /*57a0*/  @!P1 BRA `(.L_x_124) ;  /* 0x0000000000049947 */ /* 0x000fea0003800000 */
[----:B--2---:R-:W-:Y:S05]  /*57b0*/  BPT.TRAP 0x1 ;  /* 0x000000040000795c */ /* 0x004fea0000300000 */
.L_x_124:
[----:B------:R-:W-:Y:S04]  /*57c0*/  SHF.L.U32 R2, R10, 0x1f, RZ ;  /* 0x0000001f0a027819 */ /* 0x000fe800000006ff */
[----:B------:R-:W3:Y:S02]  /*57d0*/  SYNCS.PHASECHK.TRANS64.TRYWAIT P0, [UR16+0x1f878], R2 ;  /* 0x01f87802ff0075a7 */ /* 0x000ee40008001110 */
[----:B---3--:R-:W-:Y:S05]  /*57e0*/  @!P0 BRA `(.L_x_125) ;  /* 0x0000008000808947 */ /* 0x008fea0003800000 */
.L_x_267:
[----:B------:R-:W-:Y:S05]  /*57f0*/  BRA.U !UP0, `(.L_x_126) ;  /* 0x0000000108047547 */ /* 0x000fea000b800000 */
[----:B--2---:R-:W-:Y:S05]  /*5800*/  BPT.TRAP 0x1 ;  /* 0x000000040000795c */ /* 0x004fea0000300000 */
.L_x_126:
[----:B-1----:R-:W-:Y:S01]  /*5810*/  SHF.L.U32 R5, R7, 0x1f, RZ ;  /* 0x0000001f07057819 */ /* 0x002fe200000006ff */
[----:B---3--:R-:W-:Y:S02]  /*5820*/  HFMA2 R0, -RZ, RZ, 0, 5.7220458984375e-06 ;  /* 0x00000060ff007431 */ /* 0x008fe400000001ff */
[----:B------:R-:W-:Y:S01]  /*5830*/  IMAD.MOV.U32 R2, RZ, RZ, 0x60 ;  /* 0x00000060ff027424 */ /* 0x000fe200078e00ff */
[----:B------:R-:W1:Y:S02]  /*5840*/  SYNCS.PHASECHK.TRANS64.TRYWAIT P0, [UR16+0x1f820], R5 ;  /* 0x01f82005ff0075a7 */ /* 0x000e640008001110 */
[----:B-1----:R-:W-:Y:S05]  /*5850*/  @!P0 BRA `(.L_x_127) ;  /* 0x00000080007c8947 */ /* 0x002fea0003800000 */
.L_x_269:
[----:B------:R-:W-:Y:S01]  /*5860*/  R2UR UR11, R2 ;  /* 0x00000000020b72ca */ /* 0x000fe200000e0000 */
[----:B------:R-:W-:Y:S01]  /*5870*/  UMOV UR18, 0x0 ;  /* 0x0000000000127882 */ /* 0x000fe20000000000 */
[----:B------:R-:W-:Y:S01]  /*5880*/  R2UR UR12, R16 ;  /* 0x00000000100c72ca */ /* 0x000fe200000e0000 */
[----:B------:R-:W-:Y:S01]  /*5890*/  UMOV UR19, 0x8200010 ;  /* 0x0820001000137882 */ /* 0x000fe20000000000 */
[----:B------:R-:W-:Y:S01]  /*58a0*/  R2UR UR13, R17 ;  /* 0x00000000110d72ca */ /* 0x000fe200000e0000 */
[----:B------:R-:W-:Y:S01]  /*58b0*/  UMOV UR14, 0x0 ;  /* 0x00000000000e7882 */ /* 0x000fe20000000000 */
[----:B------:R-:W-:Y:S01]  /*58c0*/  R2UR UR10, R0 ;  /* 0x00000000000a72ca */ /* 0x000fe200000e0000 */
[----:B------:R-:W-:Y:S01]  /*58d0*/  UMOV UR15, 0x8200010 ;  /* 0x08200010000f7882 */ /* 0x000fe20000000000 */
[----:B------:R-:W-:Y:S01]  /*58e0*/  R2UR UR20, R14 ;  /* 0x000000000e1472ca */ /* 0x000fe200000e0000 */
[----:B------:R-:W-:Y:S01]  /*58f0*/  IMAD.MOV.U32 R2, RZ, RZ, 0x60 ;  /* 0x00000060ff027424 */ /* 0x000fe200078e00ff */
[----:B------:R-:W-:Y:S01]  /*5900*/  R2UR UR21, R15 ;  /* 0x000000000f1572ca */ /* 0x000fe200000e0000 */
[----:B--2---:R-:W-:Y:S02]  /*5910*/  UIADD3 UR6, UPT, UPT, UR30, 0x200, URZ ;  /* 0x000002001e067890 */ /* 0x004fe4000fffe0ff */
[----:B------:R2:W-:Y:S01]  /*5920*/  UTCHMMA gdesc[UR38], gdesc[UR30], tmem[UR11], tmem[UR18], idesc[UR19], !UPT ;  /* 0x00ff121e260075ea */ /* 0x0005e2000f80000b */
[----:B------:R-:W-:Y:S01]  /*5930*/  R2UR UR8, R2 ;  /* 0x00000000020872ca */ /* 0x000fe200000e0000 */
[----:B------:R-:W-:Y:S01]  /*5940*/  UMOV UR7, 0xc0004010 ;  /* 0xc000401000077882 */ /* 0x000fe20000000000 */
[----:B--2---:R-:W-:Y:S02]  /*5950*/  R2UR UR18, R18 ;  /* 0x00000000121272ca */ /* 0x004fe400000e0000 */
[----:B------:R-:W-:Y:S11]  /*5960*/  R2UR UR19, R19 ;  /* 0x00000000131372ca */ /* 0x000ff600000e0000 */
[----:B------:R-:W-:Y:S02]  /*5970*/  @!UPT UIADD3 URZ, UPT, UPT, URZ, URZ, URZ ;  /* 0x000000fffffff290 */ /* 0x000fe4000fffe0ff */
[----:B------:R2:W-:Y:S02]  /*5980*/  UTCHMMA gdesc[UR12], gdesc[UR18], tmem[UR10], tmem[UR14], idesc[UR15], UPT ;  /* 0x00ff0e120c0075ea */ /* 0x0005e4000b80000a */
[----:B--2---:R-:W-:Y:S01]  /*5990*/  UMOV UR12, 0x0 ;  /* 0x00000000000c7882 */ /* 0x004fe20000000000 */
[----:B------:R-:W-:Y:S02]  /*59a0*/  UMOV UR13, 0x8200010 ;  /* 0x08200010000d7882 */ /* 0x000fe40000000000 */
[----:B------:R2:W-:Y:S01]  /*59b0*/  UTCHMMA gdesc[UR20], gdesc[UR6], tmem[UR8], tmem[UR12], idesc[UR13], UPT ;  /* 0x00ff0c06140075ea */ /* 0x0005e2000b800008 */
[----:B------:R-:W-:Y:S05]  /*59c0*/  @!P1 BRA `(.L_x_128) ;  /* 0x0000000000049947 */ /* 0x000fea0003800000 */
[----:B--2---:R-:W-:Y:S05]  /*59d0*/  BPT.TRAP 0x1 ;  /* 0x000000040000795c */ /* 0x004fea0000300000 */
.L_x_128:
[----:B--2---:R-:W-:Y:S09]  /*59e0*/  UIADD3 UR6, UPT, UPT, UR16, 0x1f860, URZ ;  /* 0x0001f86010067890 */ /* 0x004ff2000fffe0ff */
[----:B------:R2:W-:Y:S01]  /*59f0*/  UTCBAR [UR6], URZ ;  /* 0x000000ff060073e9 */ /* 0x0005e200080000ff */
[----:B------:R-:W-:Y:S05]  /*5a00*/  @!P1 BRA `(.L_x_129) ;  /* 0x0000000000049947 */ /* 0x000fea0003800000 */
[----:B--2---:R-:W-:Y:S05]  /*5a10*/  BPT.TRAP 0x1 ;  /* 0x000000040000795c */ /* 0x004fea0000300000 */
.L_x_129:
[----:B-1----:R-:W-:Y:S01]  /*5a20*/  SHF.L.U32 R5, R8, 0x1f, RZ ;  /* 0x0000001f08057819 */ /* 0x002fe200000006ff */
[----:B------:R-:W-:Y:S01]  /*5a30*/  IMAD.MOV.U32 R2, RZ, RZ, 0xe0 ;  /* 0x000000e0ff027424 */ /* 0x000fe200078e00ff */
[----:B------:R-:W-:Y:S02]  /*5a40*/  MOV R0, 0x30 ;  /* 0x0000003000007802 */ /* 0x000fe40000000f00 */
[----:B------:R-:W1:Y:S02]  /*5a50*/  SYNCS.PHASECHK.TRANS64.TRYWAIT P0, [UR16+0x1f880], R5 ;  /* 0x01f88005ff0075a7 */ /* 0x000e640008001110 */
[----:B-1----:R-:W-:Y:S05]  /*5a60*/  @!P0 BRA `(.L_x_130) ;  /* 0x0000008000108947 */ /* 0x002fea0003800000 */
.L_x_271:
[----:B------:R-:W-:Y:S01]  /*5a70*/  R2UR UR10, R2 ;  /* 0x00000000020a72ca */ /* 0x000fe200000e0000 */
[----:B------:R-:W-:Y:S01]  /*5a80*/  UMOV UR20, 0x0 ;  /* 0x0000000000147882 */ /* 0x000fe20000000000 */
[----:B------:R-:W-:Y:S01]  /*5a90*/  R2UR UR12, R0 ;  /* 0x00000000000c72ca */ /* 0x000fe200000e0000 */
[----:B------:R-:W-:Y:S01]  /*5aa0*/  UMOV UR21, 0x80d0010 ;  /* 0x080d001000157882 */ /* 0x000fe20000000000 */
[----:B------:R-:W-:Y:S01]  /*5ab0*/  IMAD.MOV.U32 R2, RZ, RZ, 0xe8 ;  /* 0x000000e8ff027424 */ /* 0x000fe200078e00ff */
[----:B--2---:R-:W-:Y:S01]  /*5ac0*/  UIADD3 UR6, UPT, UPT, UR28, 0x20, URZ ;  /* 0x000000201c067890 */ /* 0x004fe2000fffe0ff */
[----:B------:R-:W-:Y:S01]  /*5ad0*/  IMAD.MOV.U32 R0, RZ, RZ, 0x30 ;  /* 0x00000030ff007424 */ /* 0x000fe200078e00ff */
[----:B------:R-:W-:Y:S01]  /*5ae0*/  UMOV UR18, 0x0 ;  /* 0x0000000000127882 */ /* 0x000fe20000000000 */
[----:B------:R-:W-:Y:S01]  /*5af0*/  UMOV UR19, 0x80d0010 ;  /* 0x080d001000137882 */ /* 0x000fe20000000000 */
[----:B------:R-:W-:Y:S01]  /*5b00*/  R2UR UR13, R2 ;  /* 0x00000000020d72ca */ /* 0x000fe200000e0000 */
[----:B------:R-:W-:Y:S01]  /*5b10*/  UMOV UR7, 0xc0004010 ;  /* 0xc000401000077882 */ /* 0x000fe20000000000 */
[C---:B------:R-:W-:Y:S01]  /*5b20*/  R2UR UR14, R0.reuse ;  /* 0x00000000000e72ca */ /* 0x040fe200000e0000 */
[----:B------:R-:W-:Y:S01]  /*5b30*/  IMAD.MOV.U32 R2, RZ, RZ, 0xf0 ;  /* 0x000000f0ff027424 */ /* 0x000fe200078e00ff */
[C---:B------:R-:W-:Y:S01]  /*5b40*/  R2UR UR11, R0.reuse ;  /* 0x00000000000b72ca */ /* 0x040fe200000e0000 */
[----:B-1----:R-:W-:Y:S01]  /*5b50*/  IMAD.MOV.U32 R4, RZ, RZ, 0x30 ;  /* 0x00000030ff047424 */ /* 0x002fe200078e00ff */
[----:B------:R-:W-:Y:S01]  /*5b60*/  R2UR UR15, R0 ;  /* 0x00000000000f72ca */ /* 0x000fe200000e0000 */
[----:B------:R1:W-:Y:S01]  /*5b70*/  UTCHMMA tmem[UR10], gdesc[UR28], tmem[UR12], tmem[UR20], idesc[UR21], UPT ;  /* 0x00ff141c0a0079ea */ /* 0x0003e2000b80000c */
[----:B------:R-:W-:Y:S01]  /*5b80*/  R2UR UR8, R2 ;  /* 0x00000000020872ca */ /* 0x000fe200000e0000 */
[----:B------:R-:W-:Y:S06]  /*5b90*/  IMAD.MOV.U32 R2, RZ, RZ, 0xf8 ;  /* 0x000000f8ff027424 */ /* 0x000fec00078e00ff */
[----:B------:R2:W-:Y:S06]  /*5ba0*/  UTCHMMA tmem[UR13], gdesc[UR6], tmem[UR14], tmem[UR18], idesc[UR19], UPT ;  /* 0x00ff12060d0079ea */ /* 0x0005ec000b80000e */
[----:B------:R3:W-:Y:S01]  /*5bb0*/  UTCHMMA tmem[UR8], gdesc[UR76], tmem[UR11], tmem[UR20], idesc[UR21], UPT ;  /* 0x00ff144c080079ea */ /* 0x0007e2000b80000b */
[----:B-1----:R-:W-:Y:S01]  /*5bc0*/  R2UR UR12, R2 ;  /* 0x00000000020c72ca */ /* 0x002fe200000e0000 */
[----:B------:R-:W-:Y:S01]  /*5bd0*/  IMAD.MOV.U32 R2, RZ, RZ, 0x100 ;  /* 0x00000100ff027424 */ /* 0x000fe200078e00ff */
[----:B------:R-:W-:Y:S01]  /*5be0*/  R2UR UR10, R0 ;  /* 0x00000000000a72ca */ /* 0x000fe200000e0000 */
[----:B------:R-:W-:Y:S03]  /*5bf0*/  IMAD.MOV.U32 R0, RZ, RZ, 0x110 ;  /* 0x00000110ff007424 */ /* 0x000fe600078e00ff */
[----:B--2---:R-:W-:Y:S01]  /*5c00*/  R2UR UR7, R2 ;  /* 0x00000000020772ca */ /* 0x004fe200000e0000 */
[----:B------:R-:W-:Y:S06]  /*5c10*/  IMAD.MOV.U32 R2, RZ, RZ, 0x108 ;  /* 0x00000108ff027424 */ /* 0x000fec00078e00ff */
[----:B------:R1:W-:Y:S01]  /*5c20*/  UTCHMMA tmem[UR12], gdesc[UR74], tmem[UR15], tmem[UR18], idesc[UR19], UPT ;  /* 0x00ff124a0c0079ea */ /* 0x0003e2000b80000f */
[----:B------:R-:W-:Y:S01]  /*5c30*/  R2UR UR13, R2 ;  /* 0x00000000020d72ca */ /* 0x000fe200000e0000 */
[----:B------:R-:W-:Y:S01]  /*5c40*/  IMAD.MOV.U32 R2, RZ, RZ, 0x118 ;  /* 0x00000118ff027424 */ /* 0x000fe200078e00ff */
[----:B---3--:R-:W-:Y:S01]  /*5c50*/  R2UR UR11, R0 ;  /* 0x00000000000b72ca */ /* 0x008fe200000e0000 */
[----:B------:R-:W-:Y:S03]  /*5c60*/  IMAD.MOV.U32 R0, RZ, RZ, 0x30 ;  /* 0x00000030ff007424 */ /* 0x000fe600078e00ff */
[----:B------:R-:W-:Y:S01]  /*5c70*/  R2UR UR6, R2 ;  /* 0x00000000020672ca */ /* 0x000fe200000e0000 */
[----:B------:R2:W-:Y:S01]  /*5c80*/  UTCHMMA tmem[UR7], gdesc[UR72], tmem[UR10], tmem[UR20], idesc[UR21], UPT ;  /* 0x00ff1448070079ea */ /* 0x0005e2000b80000a */
[----:B------:R-:W-:Y:S05]  /*5c90*/  R2UR UR8, R0 ;  /* 0x00000000000872ca */ /* 0x000fea00000e0000 */
[----:B------:R2:W-:Y:S01]  /*5ca0*/  UTCHMMA tmem[UR13], gdesc[UR70], tmem[UR14], tmem[UR18], idesc[UR19], UPT ;  /* 0x00ff12460d0079ea */ /* 0x0005e2000b80000e */
[----:B-1----:R-:W-:Y:S11]  /*5cb0*/  R2UR UR12, R4 ;  /* 0x00000000040c72ca */ /* 0x002ff600000e0000 */
[----:B------:R-:W-:Y:S02]  /*5cc0*/  @!UPT UIADD3 URZ, UPT, UPT, URZ, URZ, URZ ;  /* 0x000000fffffff290 */ /* 0x000fe4000fffe0ff */
[----:B------:R2:W-:Y:S01]  /*5cd0*/  UTCHMMA tmem[UR11], gdesc[UR68], tmem[UR12], tmem[UR20], idesc[UR21], UPT ;  /* 0x00ff14440b0079ea */ /* 0x0005e2000b80000c */
[----:B------:R2:W-:Y:S01]  /*5ce0*/  UTCHMMA tmem[UR6], gdesc[UR66], tmem[UR8], tmem[UR18], idesc[UR19], UPT ;  /* 0x00ff1242060079ea */ /* 0x0005e2000b800008 */
[----:B------:R-:W-:Y:S05]  /*5cf0*/  @!P1 BRA `(.L_x_131) ;  /* 0x0000000000049947 */ /* 0x000fea0003800000 */
[----:B--2---:R-:W-:Y:S05]  /*5d00*/  BPT.TRAP 0x1 ;  /* 0x000000040000795c */ /* 0x004fea0000300000 */
.L_x_131:
[----:B--2---:R-:W-:Y:S09]  /*5d10*/  UIADD3 UR6, UPT, UPT, UR16, 0x1f888, URZ ;  /* 0x0001f88810067890 */ /* 0x004ff2000fffe0ff */
[----:B------:R1:W-:Y:S01]  /*5d20*/  UTCBAR [UR6], URZ ;  /* 0x000000ff060073e9 */ /* 0x0003e200080000ff */
[----:B------:R-:W-:Y:S05]  /*5d30*/  BRA.U !UP0, `(.L_x_132) ;  /* 0x0000000108047547 */ /* 0x000fea000b800000 */
[----:B-1----:R-:W-:Y:S05]  /*5d40*/  BPT.TRAP 0x1 ;  /* 0x000000040000795c */ /* 0x002fea0000300000 */
.L_x_132:
[----:B------:R-:W-:Y:S01]  /*5d50*/  ISETP.GT.U32.AND P0, PT, R77, 0x2, PT ;  /* 0x000000024d00780c */ /* 0x000fe20003f04070 */
[----:B-1----:R-:W-:Y:S01]  /*5d60*/  UIADD3 UR6, UPT, UPT, UR16, 0x1f828, URZ ;  /* 0x0001f82810067890 */ /* 0x002fe2000fffe0ff */
[----:B------:R-:W-:Y:S01]  /*5d70*/  LOP3.LUT R7, R7, 0x1, RZ, 0x3c, !PT ;  /* 0x0000000107077812 */ /* 0x000fe200078e3cff */
[----:B------:R-:W-:Y:S01]  /*5d80*/  UISETP.NE.AND UP1, UPT, UR26, 0x2, UPT ;  /* 0x000000021a00788c */ /* 0x000fe2000bf25270 */
[----:B------:R-:W-:Y:S01]  /*5d90*/  LOP3.LUT R9, R9, 0x1, RZ, 0x3c, !PT ;  /* 0x0000000109097812 */ /* 0x000fe200078e3cff */
[----:B------:R-:W-:Y:S01]  /*5da0*/  IMAD.MOV.U32 R13, RZ, RZ, 0x1 ;  /* 0x00000001ff0d7424 */ /* 0x000fe200078e00ff */
[----:B------:R-:W-:Y:S01]  /*5db0*/  LOP3.LUT R11, R11, 0x1, RZ, 0x3c, !PT ;  /* 0x000000010b0b7812 */ /* 0x000fe200078e3cff */
[----:B------:R-:W-:Y:S01]  /*5dc0*/  USEL UR7, URZ, 0x1, UP1 ;  /* 0x00000001ff077887 */ /* 0x000fe20008800000 */
[----:B------:R-:W-:Y:S01]  /*5dd0*/  LOP3.LUT R8, R8, 0x1, RZ, 0x3c, !PT ;  /* 0x0000000108087812 */ /* 0x000fe200078e3cff */
[----:B------:R-:W-:Y:S01]  /*5de0*/  USEL UR8, UR26, URZ, UP1 ;  /* 0x000000ff1a087287 */ /* 0x000fe20008800000 */
[----:B------:R3:W-:Y:S01]  /*5df0*/  UTCBAR [UR6], URZ ;  /* 0x000000ff060073e9 */ /* 0x0007e200080000ff */
[----:B------:R-:W-:Y:S02]  /*5e00*/  VIADD R77, R77, 0xffffffff ;  /* 0xffffffff4d4d7836 */ /* 0x000fe40000000000 */
[----:B------:R-:W-:Y:S01]  /*5e10*/  LOP3.LUT R6, R6, UR7, RZ, 0x3c, !PT ;  /* 0x0000000706067c12 */ /* 0x000fe2000f8e3cff */
[----:B------:R-:W-:Y:S05]  /*5e20*/  @P0 BRA `(.L_x_133) ;  /* 0xffffffec00f80947 */ /* 0x000fea000383ffff */
.L_x_109:
[----:B------:R-:W-:Y:S05]  /*5e30*/  @!P1 BRA `(.L_x_134) ;  /* 0x0000000000049947 */ /* 0x000fea0003800000 */
[----:B--23--:R-:W-:Y:S05]  /*5e40*/  BPT.TRAP 0x1 ;  /* 0x000000040000795c */ /* 0x00cfea0000300000 */
.L_x_134:
[----:B------:R-:W-:-:S05]  /*5e50*/  HFMA2 R2, -RZ, RZ, 0, 5.9604644775390625e-08 ;  /* 0x00000001ff027431 */ /* 0x000fca00000001ff */
[----:B------:R-:W-:-:S04]  /*5e60*/  SHF.L.U32 R2, R2, 0x1f, RZ ;  /* 0x0000001f02027819 */ /* 0x000fc800000006ff */
[----:B------:R-:W4:Y:S02]  /*5e70*/  SYNCS.PHASECHK.TRANS64.TRYWAIT P0, [UR16+0x1f8b0], R2 ;  /* 0x01f8b002ff0075a7 */ /* 0x000f240008001110 */
[----:B----4-:R-:W-:Y:S05]  /*5e80*/  @!P0 BRA `(.L_x_135) ;  /* 0x0000007c00208947 */ /* 0x010fea0003800000 */
.L_x_273:
[----:B------:R-:W-:Y:S05]  /*5e90*/  @!P1 BRA `(.L_x_136) ;  /* 0x0000000000049947 */ /* 0x000fea0003800000 */
[----:B--23--:R-:W-:Y:S05]  /*5ea0*/  BPT.TRAP 0x1 ;  /* 0x000000040000795c */ /* 0x00cfea0000300000 */
.L_x_136:
[----:B------:R-:W-:-:S09]  /*5eb0*/  UIADD3 UR4, UPT, UPT, UR16, 0x1f8a0, URZ ;  /* 0x0001f8a010047890 */ /* 0x000fd2000fffe0ff */
[----:B------:R1:W-:Y:S01]  /*5ec0*/  UTCBAR [UR4], URZ ;  /* 0x000000ff040073e9 */ /* 0x0003e200080000ff */
[----:B------:R-:W-:Y:S05]  /*5ed0*/  @!P1 BRA `(.L_x_137) ;  /* 0x0000000000049947 */ /* 0x000fea0003800000 */
[----:B-123--:R-:W-:Y:S05]  /*5ee0*/  BPT.TRAP 0x1 ;  /* 0x000000040000795c */ /* 0x00efea0000300000 */
.L_x_137:
[----:B------:R-:W5:Y:S02]  /*5ef0*/  SYNCS.PHASECHK.TRANS64.TRYWAIT P0, [UR16+0x1f8b8], R2 ;  /* 0x01f8b802ff0075a7 */ /* 0x000f640008001110 */
[----:B-----5:R-:W-:Y:S05]  /*5f00*/  @!P0 BRA `(.L_x_138) ;  /* 0x0000007c00188947 */ /* 0x020fea0003800000 */
.L_x_275:
[----:B------:R-:W-:Y:S05]  /*5f10*/  @!P1 BRA `(.L_x_139) ;  /* 0x0000000000049947 */ /* 0x000fea0003800000 */
[----:B-123--:R-:W-:Y:S05]  /*5f20*/  BPT.TRAP 0x1 ;  /* 0x000000040000795c */ /* 0x00efea0000300000 */
.L_x_139:
[----:B------:R-:W-:Y:S01]  /*5f30*/  SHF.L.U32 R12, R12, 0x1f, RZ ;  /* 0x0000001f0c0c7819 */ /* 0x000fe200000006ff */
[----:B------:R-:W-:Y:S01]  /*5f40*/  IMAD.MOV.U32 R4, RZ, RZ, RZ ;  /* 0x000000ffff047224 */ /* 0x000fe200078e00ff */
[----:B------:R-:W-:Y:S02]  /*5f50*/  MOV R3, RZ ;  /* 0x000000ff00037202 */ /* 0x000fe40000000f00 */
[----:B------:R-:W5:Y:S02]  /*5f60*/  SYNCS.PHASECHK.TRANS64.TRYWAIT P0, [UR16+0x1f890], R12 ;  /* 0x01f8900cff0075a7 */ /* 0x000f640008001110 */
[----:B-----5:R-:W-:Y:S05]  /*5f70*/  @!P0 BRA `(.L_x_140) ;  /* 0x0000007c00148947 */ /* 0x020fea0003800000 */
.L_x_277:
[----:B------:R-:W-:Y:S01]  /*5f80*/  ELECT P2, URZ, PT ;  /* 0x0000000000ff782f */ /* 0x000fe20003840000 */
[----:B----4-:R-:W-:Y:S01]  /*5f90*/  IMAD.MOV.U32 R2, RZ, RZ, RZ ;  /* 0x000000ffff027224 */ /* 0x010fe200078e00ff */
[----:B------:R-:W-:Y:S01]  /*5fa0*/  R2UR UR49, R4 ;  /* 0x00000000043172ca */ /* 0x000fe200000e0000 */
[----:B------:R-:W-:Y:S01]  /*5fb0*/  IMAD.MOV.U32 R0, RZ, RZ, RZ ;  /* 0x000000ffff007224 */ /* 0x000fe200078e00ff */
[----:B------:R-:W-:Y:S01]  /*5fc0*/  R2UR UR48, R3 ;  /* 0x00000000033072ca */ /* 0x000fe200000e0000 */
[----:B-1----:R-:W-:Y:S01]  /*5fd0*/  UIMAD UR4, UR9, 0x300, UR5 ;  /* 0x00000300090478a4 */ /* 0x002fe2000f8e0205 */
[----:B------:R-:W-:Y:S01]  /*5fe0*/  R2UR UR47, R2 ;  /* 0x00000000022f72ca */ /* 0x000fe200000e0000 */
[----:B------:R-:W-:Y:S01]  /*5ff0*/  UIADD3 UR26, UPT, UPT, UR32, 0x2, URZ ;  /* 0x00000002201a7890 */ /* 0x000fe2000fffe0ff */
[----:B------:R-:W-:Y:S01]  /*6000*/  R2UR UR46, R0 ;  /* 0x00000000002e72ca */ /* 0x000fe200000e0000 */
[----:B------:R-:W-:Y:S01]  /*6010*/  UIADD3 UR42, UPT, UPT, UR4, 0x20, URZ ;  /* 0x00000020042a7890 */ /* 0x000fe2000fffe0ff */
[----:B------:R-:W-:Y:S01]  /*6020*/  R2UR UR45, R2 ;  /* 0x00000000022d72ca */ /* 0x000fe200000e0000 */
[----:B------:R-:W-:Y:S01]  /*6030*/  UIADD3 UR20, UPT, UPT, UR32, 0x4, URZ ;  /* 0x0000000420147890 */ /* 0x000fe2000fffe0ff */
[----:B------:R-:W-:Y:S01]  /*6040*/  R2UR UR44, R0 ;  /* 0x00000000002c72ca */ /* 0x000fe200000e0000 */
[----:B------:R-:W-:Y:S01]  /*6050*/  UIADD3 UR40, UPT, UPT, UR4, 0x40, URZ ;  /* 0x0000004004287890 */ /* 0x000fe2000fffe0ff */
[----:B------:R-:W-:Y:S01]  /*6060*/  @P2 ISETP.NE.U32.AND P0, PT, R13, RZ, PT ;  /* 0x000000ff0d00220c */ /* 0x000fe20003f05070 */
[----:B------:R-:W-:Y:S01]  /*6070*/  UIADD3 UR18, UPT, UPT, UR32, 0x6, URZ ;  /* 0x0000000620127890 */ /* 0x000fe2000fffe0ff */
[----:B------:R-:W-:Y:S01]  /*6080*/  R2UR UR17, R2 ;  /* 0x00000000021172ca */ /* 0x000fe200000e0000 */
[----:B------:R-:W-:Y:S01]  /*6090*/  UIADD3 UR38, UPT, UPT, UR4, 0x60, URZ ;  /* 0x0000006004267890 */ /* 0x000fe2000fffe0ff */
[----:B--2---:R-:W-:Y:S01]  /*60a0*/  R2UR UR8, R0 ;  /* 0x00000000000872ca */ /* 0x004fe200000e0000 */
[----:B------:R-:W-:-:S02]  /*60b0*/  UIADD3 UR14, UPT, UPT, UR32, 0x400, URZ ;  /* 0x00000400200e7890 */ /* 0x000fc4000fffe0ff */
[----:B------:R-:W-:Y:S02]  /*60c0*/  UIADD3 UR36, UPT, UPT, UR4, 0x80, URZ ;  /* 0x0000008004247890 */ /* 0x000fe4000fffe0ff */
[----:B------:R-:W-:Y:S02]  /*60d0*/  UIADD3 UR12, UPT, UPT, UR32, 0x402, URZ ;  /* 0x00000402200c7890 */ /* 0x000fe4000fffe0ff */
[----:B------:R-:W-:Y:S02]  /*60e0*/  UIADD3 UR34, UPT, UPT, UR4, 0xa0, URZ ;  /* 0x000000a004227890 */ /* 0x000fe4000fffe0ff */
[----:B------:R-:W-:Y:S01]  /*60f0*/  @P2 VOTEU.ANY UP0, P0 ;  /* 0x0000000000ff2886 */ /* 0x000fe20000000100 */
[----:B------:R-:W-:Y:S02]  /*6100*/  UIADD3 UR10, UPT, UPT, UR32, 0x404, URZ ;  /* 0x00000404200a7890 */ /* 0x000fe4000fffe0ff */
[----:B------:R-:W-:Y:S01]  /*6110*/  UIADD3 UR30, UPT, UPT, UR4, 0xc0, URZ ;  /* 0x000000c0041e7890 */ /* 0x000fe2000fffe0ff */
[----:B------:R-:W-:Y:S01]  /*6120*/  UMOV UR64, 0x0 ;  /* 0x0000000000407882 */ /* 0x000fe20000000000 */
[----:B------:R-:W-:Y:S01]  /*6130*/  UMOV UR65, 0x80d0010 ;  /* 0x080d001000417882 */ /* 0x000fe20000000000 */
[----:B---3--:R-:W-:Y:S01]  /*6140*/  UIADD3 UR6, UPT, UPT, UR32, 0x406, URZ ;  /* 0x0000040620067890 */ /* 0x008fe2000fffe0ff */
[----:B------:R-:W-:Y:S01]  /*6150*/  UMOV UR5, 0xc0004010 ;  /* 0xc000401000057882 */ /* 0x000fe20000000000 */
[----:B------:R-:W-:Y:S01]  /*6160*/  UIADD3 UR28, UPT, UPT, UR4, 0xe0, URZ ;  /* 0x000000e0041c7890 */ /* 0x000fe2000fffe0ff */
[----:B------:R1:W-:Y:S01]  /*6170*/  UTCHMMA gdesc[UR32], gdesc[UR4], tmem[UR49], tmem[UR64], idesc[UR65], UP0 ;  /* 0x00ff4004200075ea */ /* 0x0003e20008000031 */
        /* <DEDUP_REMOVED lines=12> */
[----:B------:R1:W-:Y:S01]  /*6240*/  UTCHMMA gdesc[UR26], gdesc[UR42], tmem[UR48], tmem[UR62], idesc[UR63], UPT ;  /* 0x00ff3e2a1a0075ea */ /* 0x0003e2000b800030 */
        /* <DEDUP_REMOVED lines=20> */
[----:B------:R1:W-:Y:S01]  /*6390*/  UTCHMMA gdesc[UR10], gdesc[UR30], tmem[UR17], tmem[UR52], idesc[UR53], UPT ;  /* 0x00ff341e0a0075ea */ /* 0x0003e2000b800011 */
[----:B------:R1:W-:Y:S01]  /*63a0*/  UTCHMMA gdesc[UR6], gdesc[UR28], tmem[UR8], tmem[UR50], idesc[UR51], UPT ;  /* 0x00ff321c060075ea */ /* 0x0003e2000b800008 */
[----:B------:R-:W-:Y:S05]  /*63b0*/  @!P1 BRA `(.L_x_141) ;  /* 0x0000000000049947 */ /* 0x000fea0003800000 */
[----:B-1----:R-:W-:Y:S05]  /*63c0*/  BPT.TRAP 0x1 ;  /* 0x000000040000795c */ /* 0x002fea0000300000 */
.L_x_141:
[----:B------:R-:W-:Y:S01]  /*63d0*/  IMAD.MOV.U32 R0, RZ, RZ, 0x60 ;  /* 0x00000060ff007424 */ /* 0x000fe200078e00ff */
[----:B-1----:R-:W-:Y:S01]  /*63e0*/  UIADD3 UR5, UPT, UPT, UR16, 0x1f8a8, URZ ;  /* 0x0001f8a810057890 */ /* 0x002fe2000fffe0ff */
[----:B------:R-:W-:Y:S01]  /*63f0*/  IMAD.MOV.U32 R2, RZ, RZ, 0x60 ;  /* 0x00000060ff027424 */ /* 0x000fe200078e00ff */
[----:B------:R-:W-:Y:S02]  /*6400*/  UIADD3 UR38, UPT, UPT, UR24, 0x20, URZ ;  /* 0x0000002018267890 */ /* 0x000fe4000fffe0ff */
[----:B------:R-:W-:Y:S01]  /*6410*/  R2UR UR45, R0 ;  /* 0x00000000002d72ca */ /* 0x000fe200000e0000 */
[----:B------:R-:W-:Y:S01]  /*6420*/  UIADD3 UR36, UPT, UPT, UR22, 0x80, URZ ;  /* 0x0000008016247890 */ /* 0x000fe2000fffe0ff */
[----:B------:R-:W-:Y:S01]  /*6430*/  R2UR UR44, R2 ;  /* 0x00000000022c72ca */ /* 0x000fe200000e0000 */
[----:B------:R-:W-:Y:S01]  /*6440*/  UIADD3 UR34, UPT, UPT, UR24, 0x40, URZ ;  /* 0x0000004018227890 */ /* 0x000fe2000fffe0ff */
[C---:B------:R-:W-:Y:S01]  /*6450*/  R2UR UR43, R0.reuse ;  /* 0x00000000002b72ca */ /* 0x040fe200000e0000 */
[----:B------:R-:W-:Y:S01]  /*6460*/  UIADD3 UR32, UPT, UPT, UR22, 0x100, URZ ;  /* 0x0000010016207890 */ /* 0x000fe2000fffe0ff */
        /* <DEDUP_REMOVED lines=10> */
[----:B------:R1:W-:Y:S01]  /*6510*/  UTCBAR [UR5], URZ ;  /* 0x000000ff050073e9 */ /* 0x0003e200080000ff */
[----:B------:R-:W-:-:S02]  /*6520*/  UIADD3 UR14, UPT, UPT, UR22, 0x280, URZ ;  /* 0x00000280160e7890 */ /* 0x000fc4000fffe0ff */
[----:B------:R-:W-:Y:S02]  /*6530*/  UIADD3 UR12, UPT, UPT, UR24, 0xc0, URZ ;  /* 0x000000c0180c7890 */ /* 0x000fe4000fffe0ff */
[----:B------:R-:W-:Y:S01]  /*6540*/  UIADD3 UR10, UPT, UPT, UR22, 0x300, URZ ;  /* 0x00000300160a7890 */ /* 0x000fe2000fffe0ff */
[----:B------:R-:W-:Y:S01]  /*6550*/  UMOV UR60, 0x0 ;  /* 0x00000000003c7882 */ /* 0x000fe20000000000 */
[----:B------:R-:W-:Y:S01]  /*6560*/  UMOV UR61, 0x80d8010 ;  /* 0x080d8010003d7882 */ /* 0x000fe20000000000 */
[----:B------:R-:W-:Y:S01]  /*6570*/  UIADD3 UR4, UPT, UPT, UR22, 0x380, URZ ;  /* 0x0000038016047890 */ /* 0x000fe2000fffe0ff */
[----:B------:R2:W-:Y:S01]  /*6580*/  UTCHMMA gdesc[UR22], gdesc[UR24], tmem[UR45], tmem[UR60], idesc[UR61], !UPT ;  /* 0x00ff3c18160075ea */ /* 0x0005e2000f80002d */
[----:B------:R-:W-:Y:S01]  /*6590*/  UIADD3 UR6, UPT, UPT, UR24, 0xe0, URZ ;  /* 0x000000e018067890 */ /* 0x000fe2000fffe0ff */
        /* <DEDUP_REMOVED lines=31> */
[----:B-1----:R-:W-:Y:S01]  /*6790*/  UMOV UR5, 0x40004040 ;  /* 0x4000404000057882 */ /* 0x002fe20000000000 */
[----:B------:R2:W-:Y:S01]  /*67a0*/  UTCHMMA gdesc[UR14], gdesc[UR18], tmem[UR40], tmem[UR50], idesc[UR51], UPT ;  /* 0x00ff32120e0075ea */ /* 0x0005e2000b800028 */
[----:B------:R2:W-:Y:S01]  /*67b0*/  UTCHMMA gdesc[UR10], gdesc[UR12], tmem[UR17], tmem[UR48], idesc[UR49], UPT ;  /* 0x00ff300c0a0075ea */ /* 0x0005e2000b800011 */
[----:B------:R2:W-:Y:S01]  /*67c0*/  UTCHMMA gdesc[UR4], gdesc[UR6], tmem[UR8], tmem[UR46], idesc[UR47], UPT ;  /* 0x00ff2e06040075ea */ /* 0x0005e2000b800008 */
[----:B------:R-:W-:Y:S05]  /*67d0*/  @!P1 BRA `(.L_x_142) ;  /* 0x0000000000049947 */ /* 0x000fea0003800000 */
[----:B--2---:R-:W-:Y:S05]  /*67e0*/  BPT.TRAP 0x1 ;  /* 0x000000040000795c */ /* 0x004fea0000300000 */
.L_x_142:
[----:B--2---:R-:W-:Y:S01]  /*67f0*/  UIADD3 UR4, UPT, UPT, UR16, 0x1f870, URZ ;  /* 0x0001f87010047890 */ /* 0x004fe2000fffe0ff */
[----:B------:R-:W-:Y:S08]  /*6800*/  BSSY.RECONVERGENT B0, `(.L_x_143) ;  /* 0x0000004000007945 */ /* 0x000ff00003800200 */
[----:B------:R1:W-:Y:S01]  /*6810*/  UTCBAR [UR4], URZ ;  /* 0x000000ff040073e9 */ /* 0x0003e200080000ff */
[----:B------:R-:W-:Y:S05]  /*6820*/  @!P3 BRA `(.L_x_144) ;  /* 0x000000000004b947 */ /* 0x000fea0003800000 */
[----:B-1----:R-:W-:Y:S05]  /*6830*/  BPT.TRAP 0x1 ;  /* 0x000000040000795c */ /* 0x002fea0000300000 */
.L_x_144:
[----:B-1----:R-:W-:Y:S05]  /*6840*/  BSYNC.RECONVERGENT B0 ;  /* 0x0000000000007941 */ /* 0x002fea0003800200 */
.L_x_143:
[----:B------:R-:W-:-:S04]  /*6850*/  ULEA UR9, UR9, UR16, 0x3 ;  /* 0x0000001009097291 */ /* 0x000fc8000f8e18ff */
[----:B------:R-:W-:-:S09]  /*6860*/  UIADD3 UR9, UPT, UPT, UR9, 0x1f810, URZ ;  /* 0x0001f81009097890 */ /* 0x000fd2000fffe0ff */
[----:B------:R1:W-:Y:S01]  /*6870*/  UTCBAR [UR9], URZ ;  /* 0x000000ff090073e9 */ /* 0x0003e200080000ff */
[----:B------:R-:W-:Y:S05]  /*6880*/  @!P1 BRA `(.L_x_145) ;  /* 0x0000000000049947 */ /* 0x000fea0003800000 */
[----:B-1----:R-:W-:Y:S05]  /*6890*/  BPT.TRAP 0x1 ;  /* 0x000000040000795c */ /* 0x002fea0000300000 */
.L_x_145:
[----:B------:R-:W-:-:S13]  /*68a0*/  ELECT P0, URZ, PT ;  /* 0x0000000000ff782f */ /* 0x000fda0003800000 */
[----:B-1----:R-:W-:Y:S05]  /*68b0*/  @!P0 EXIT ;  /* 0x000000000000894d */ /* 0x002fea0003800000 */
[----:B------:R-:W-:-:S09]  /*68c0*/  UIADD3 UR4, UPT, UPT, UR16, 0x1f898, URZ ;  /* 0x0001f89810047890 */ /* 0x000fd2000fffe0ff */
[----:B------:R1:W-:Y:S01]  /*68d0*/  UTCBAR [UR4], URZ ;  /* 0x000000ff040073e9 */ /* 0x0003e200080000ff */
[----:B------:R-:W-:Y:S01]  /*68e0*/  NOP ;  /* 0x0000000000007918 */ /* 0x000fe20000000000 */
[----:B-1----:R-:W-:Y:S05]  /*68f0*/  EXIT ;  /* 0x000000000000794d */ /* 0x002fea0003800000 */
.L_x_48:
[----:B------:R-:W-:-:S05]  /*6900*/  IMAD.MOV.U32 R4, RZ, RZ, -0x3 ;  /* 0xfffffffdff047424 */ /* 0x000fca00078e00ff */
[----:B------:R-:W-:-:S05]  /*6910*/  VIADDMNMX.U32 R4, R3, R4, 0x2, PT ;  /* 0x0000000203047446 */ /* 0x000fca0003800004 */
[----:B------:R-:W-:-:S06]  /*6920*/  IMAD.SHL.U32 R4, R4, 0x4, RZ ;  /* 0x0000000404047824 */ /* 0x000fcc00078e00ff */
[----:B------:R-:W1:Y:S02]  /*6930*/  LDC R4, c[0x2][R4+0xc] ;  /* 0x0080030004047b82 */ /* 0x000e640000000800 */
[----:B-1----:R-:W-:-:S04]  /*6940*/  SHF.R.S32.HI R5, RZ, 0x1f, R4 ;  /* 0x0000001fff057819 */ /* 0x002fc80000011404 */
.L_x_294:
[----:B------:R-:W-:Y:S05]  /*6950*/  BRX R4 -0x6960                                                                                                                                                                                                                                        (*"BRANCH_TARGETS .L_x_161,.L_x_146,.L_x_293"*) ;  /* 0xffffff9404a87949 */ /* 0x000fea000383ffff */
.L_x_146:
[----:B------:R-:W-:-:S08]  /*6960*/  NOP ;  /* 0x0000000000007918 */ /* 0x000fd00000000000 */
[----:B------:R-:W1:Y:S02]  /*6970*/  USETMAXREG.TRY_ALLOC.CTAPOOL UP0, 0x98 ;  /* 0x00000098000079c8 */ /* 0x000e640008000600 */
[----:B-1----:R-:W-:Y:S05]  /*6980*/  BRA.U !UP0, `(.L_x_146) ;  /* 0xfffffffd08f47547 */ /* 0x002fea000b83ffff */
[C---:B------:R-:W-:Y:S01]  /*6990*/  IMAD.U32 R4, R2.reuse, 0x10000, RZ ;  /* 0x0001000002047824 */ /* 0x040fe200078e00ff */
[C---:B------:R-:W-:Y:S01]  /*69a0*/  LOP3.LUT R68, R2.reuse, 0x7f, RZ, 0xc0, !PT ;  /* 0x0000007f02447812 */ /* 0x040fe200078ec0ff */
[----:B------:R-:W-:Y:S01]  /*69b0*/  IMAD.SHL.U32 R70, R2, 0x20, RZ ;  /* 0x0000002002467824 */ /* 0x000fe200078e00ff */
[----:B------:R-:W1:Y:S01]  /*69c0*/  LDCU.64 UR16, c[0x0][0x348] ;  /* 0x00006900ff1077ac */ /* 0x000e620008000a00 */
[----:B------:R-:W-:Y:S01]  /*69d0*/  IMAD.MOV.U32 R80, RZ, RZ, RZ ;  /* 0x000000ffff507224 */ /* 0x000fe200078e00ff */
[----:B------:R-:W-:Y:S02]  /*69e0*/  LOP3.LUT R4, R4, 0xe00000, RZ, 0xc0, !PT ;  /* 0x00e0000004047812 */ /* 0x000fe400078ec0ff */
[----:B------:R-:W-:Y:S01]  /*69f0*/  LOP3.LUT R70, R70, 0x1fe0, RZ, 0xc0, !PT ;  /* 0x00001fe046467812 */ /* 0x000fe200078ec0ff */
[----:B------:R-:W-:Y:S01]  /*6a00*/  UMOV UR14, URZ ;  /* 0x000000ff000e7c82 */ /* 0x000fe20008000000 */
[C---:B------:R-:W-:Y:S01]  /*6a10*/  LOP3.LUT R69, R4.reuse, 0x60, RZ, 0xfc, !PT ;  /* 0x0000006004457812 */ /* 0x040fe200078efcff */
[----:B------:R-:W-:Y:S01]  /*6a20*/  UMOV UR7, URZ ;  /* 0x000000ff00077c82 */ /* 0x000fe20008000000 */
[----:B------:R-:W-:Y:S01]  /*6a30*/  LOP3.LUT R2, R4, 0x80, RZ, 0xfc, !PT ;  /* 0x0000008004027812 */ /* 0x000fe200078efcff */
[----:B------:R-:W-:Y:S01]  /*6a40*/  UMOV UR11, URZ ;  /* 0x000000ff000b7c82 */ /* 0x000fe20008000000 */
.L_x_160:
[----:B------:R-:W-:-:S13]  /*6a50*/  ISETP.NE.AND P0, PT, R3, 0x4, PT ;  /* 0x000000040300780c */ /* 0x000fda0003f05270 */
[----:B-1----:R-:W-:Y:S05]  /*6a60*/  @!P0 BRA `(.L_x_147) ;  /* 0x0000000000048947 */ /* 0x002fea0003800000 */
[----:B-1----:R-:W-:Y:S05]  /*6a70*/  BPT.TRAP 0x1 ;  /* 0x000000040000795c */ /* 0x002fea0000300000 */
.L_x_147:
[----:B------:R-:W2:Y:S01]  /*6a80*/  S2UR UR8, SR_CgaCtaId ;  /* 0x00000000000879c3 */ /* 0x000ea20000008800 */
[----:B------:R-:W-:Y:S01]  /*6a90*/  UMOV UR6, 0x400 ;  /* 0x0000040000067882 */ /* 0x000fe20000000000 */
[----:B------:R-:W-:Y:S01]  /*6aa0*/  SHF.L.U32 R5, R80, 0x1f, RZ ;  /* 0x0000001f50057819 */ /* 0x000fe200000006ff */
[----:B--2---:R-:W-:-:S09]  /*6ab0*/  ULEA UR6, UR8, UR6, 0x18 ;  /* 0x0000000608067291 */ /* 0x004fd2000f8ec0ff */
[----:B------:R-:W2:Y:S02]  /*6ac0*/  SYNCS.PHASECHK.TRANS64.TRYWAIT P1, [UR6+0x1f870], R5 ;  /* 0x01f87005ff0075a7 */ /* 0x000ea40008021106 */
[----:B--2---:R-:W-:Y:S05]  /*6ad0*/  @!P1 BRA `(.L_x_148) ;  /* 0x0000007000549947 */ /* 0x004fea0003800000 */
.L_x_279:
[----:B------:R-:W-:Y:S02]  /*6ae0*/  R2UR UR5, R69 ;  /* 0x00000000450572ca */ /* 0x000fe400000e0000 */
[----:B------:R-:W-:-:S11]  /*6af0*/  R2UR UR4, R2 ;  /* 0x00000000020472ca */ /* 0x000fd600000e0000 */
[----:B------:R-:W3:Y:S02]  /*6b00*/  LDTM.x32 R36, tmem[UR5] ;  /* 0x00000005002479ee */ /* 0x000ee400082c0000 */
[----:B--2---:R-:W2:Y:S01]  /*6b10*/  LDTM.x32 R4, tmem[UR4] ;  /* 0x00000004000479ee */ /* 0x004ea200082c0000 */
[----:B------:R-:W-:Y:S01]  /*6b20*/  NOP ;  /* 0x0000000000007918 */ /* 0x000fe20000000000 */
[----:B------:R-:W-:Y:S05]  /*6b30*/  @!P0 BRA `(.L_x_149) ;  /* 0x0000000000088947 */ /* 0x000fea0003800000 */
[----:B-1----:R-:W-:Y:S05]  /*6b40*/  BPT.TRAP 0x1 ;  /* 0x000000040000795c */ /* 0x002fea0000300000 */
[----:B------:R-:W-:Y:S05]  /*6b50*/  BPT.TRAP 0x1 ;  /* 0x000000040000795c */ /* 0x000fea0000300000 */
.L_x_149:
[----:B------:R-:W-:Y:S01]  /*6b60*/  ISETP.NE.AND P0, PT, RZ, UR7, PT ;  /* 0x00000007ff007c0c */ /* 0x000fe2000bf05270 */
[----:B------:R-:W-:Y:S01]  /*6b70*/  UIADD3 UR4, UPT, UPT, UR6, 0x1f878, URZ ;  /* 0x0001f87806047890 */ /* 0x000fe2000fffe0ff */
[----:B------:R-:W-:Y:S02]  /*6b80*/  BSSY.RECONVERGENT B0, `(.L_x_150) ;  /* 0x0000006000007945 */ /* 0x000fe40003800200 */
[----:B------:R-:W-:Y:S01]  /*6b90*/  ISETP.EQ.AND P0, PT, R68, RZ, P0 ;  /* 0x000000ff4400720c */ /* 0x000fe20000702270 */
[----:B------:R-:W-:-:S09]  /*6ba0*/  UPRMT UR4, UR8, 0x654, UR4 ;  /* 0x0000065408047896 */ /* 0x000fd20008000004 */
[----:B--2---:R-:W-:Y:S03]  /*6bb0*/  SYNCS.ARRIVE.TRANS64.RED.A1T0 RZ, [UR4], RZ ;  /* 0x000000ffffff79a7 */ /* 0x004fe60008100404 */
[----:B------:R-:W-:Y:S05]  /*6bc0*/  @!P0 BRA `(.L_x_151) ;  /* 0x0000000000048947 */ /* 0x000fea0003800000 */
[----:B------:R-:W-:-:S04]  /*6bd0*/  DEPBAR.LE SB0, 0x1 ;  /* 0x000080400000791a */ /* 0x000fc80000000000 */
.L_x_151:
[----:B-1----:R-:W-:Y:S05]  /*6be0*/  BSYNC.RECONVERGENT B0 ;  /* 0x0000000000007941 */ /* 0x002fea0003800200 */
.L_x_150:
[----:B------:R-:W1:Y:S08]  /*6bf0*/  S2UR UR8, SR_SWINHI ;  /* 0x00000000000879c3 */ /* 0x000e700000002f00 */
[----:B------:R-:W-:Y:S01]  /*6c00*/  BAR.SYNC.DEFER_BLOCKING 0x2, 0x80 ;  /* 0x0082000000007b1d */ /* 0x000fe20000010000 */
[----:B------:R-:W-:Y:S01]  /*6c10*/  ISETP.NE.AND P6, PT, R68, RZ, PT ;  /* 0x000000ff4400720c */ /* 0x000fe20003fc5270 */
[----:B------:R-:W-:-:S04]  /*6c20*/  USHF.L.U32 UR10, UR14, 0x7, URZ ;  /* 0x000000070e0a7899 */ /* 0x000fc800080006ff */
[----:B------:R-:W-:Y:S01]  /*6c30*/  BSSY.RECONVERGENT B0, `(.L_x_152) ;  /* 0x0000043000007945 */ /* 0x000fe20003800200 */
[----:B------:R-:W-:Y:S01]  /*6c40*/  UMOV UR4, UR6 ;  /* 0x0000000600047c82 */ /* 0x000fe20008000000 */
[----:B-1----:R-:W-:Y:S01]  /*6c50*/  UMOV UR5, UR8 ;  /* 0x0000000800057c82 */ /* 0x002fe20008000000 */
[----:B------:R-:W-:Y:S02]  /*6c60*/  IMAD.U32 R82, RZ, RZ, UR4 ;  /* 0x00000004ff527e24 */ /* 0x000fe4000f8e00ff */
[----:B------:R-:W-:Y:S02]  /*6c70*/  IMAD.U32 R83, RZ, RZ, UR5 ;  /* 0x00000005ff537e24 */ /* 0x000fe4000f8e00ff */
[----:B------:R-:W-:-:S03]  /*6c80*/  IMAD.WIDE.U32 R82, R70, 0x4, R82 ;  /* 0x0000000446527825 */ /* 0x000fc600078e0052 */
[C---:B------:R-:W-:Y:S02]  /*6c90*/  IADD3 R71, P4, PT, R82.reuse, 0x17000, RZ ;  /* 0x0001700052477810 */ /* 0x040fe40007f9e0ff */
[C---:B------:R-:W-:Y:S02]  /*6ca0*/  IADD3 R73, P3, PT, R82.reuse, 0x17010, RZ ;  /* 0x0001701052497810 */ /* 0x040fe40007f7e0ff */
[C---:B------:R-:W-:Y:S01]  /*6cb0*/  IADD3 R75, P2, PT, R82.reuse, 0x17020, RZ ;  /* 0x00017020524b7810 */ /* 0x040fe20007f5e0ff */
[--C-:B------:R-:W-:Y:S01]  /*6cc0*/  IMAD.X R91, RZ, RZ, R83.reuse, P4 ;  /* 0x000000ffff5b7224 */ /* 0x100fe200020e0653 */
[----:B------:R-:W-:Y:S01]  /*6cd0*/  IADD3 R78, P1, PT, R82, 0x17030, RZ ;  /* 0x00017030524e7810 */ /* 0x000fe20007f3e0ff */
[--C-:B------:R-:W-:Y:S02]  /*6ce0*/  IMAD.X R89, RZ, RZ, R83.reuse, P3 ;  /* 0x000000ffff597224 */ /* 0x100fe400018e0653 */
[----:B------:R-:W-:Y:S01]  /*6cf0*/  IMAD.X R87, RZ, RZ, R83, P2 ;  /* 0x000000ffff577224 */ /* 0x000fe200010e0653 */
[----:B------:R-:W-:Y:S01]  /*6d00*/  SHF.R.U64 R72, R71, 0x3, R91 ;  /* 0x0000000347487819 */ /* 0x000fe2000000125b */
[----:B------:R-:W-:Y:S01]  /*6d10*/  IMAD.X R85, RZ, RZ, R83, P1 ;  /* 0x000000ffff557224 */ /* 0x000fe200008e0653 */
[----:B------:R-:W-:-:S02]  /*6d20*/  SHF.R.U64 R74, R73, 0x3, R89 ;  /* 0x00000003494a7819 */ /* 0x000fc40000001259 */
[----:B------:R-:W-:Y:S02]  /*6d30*/  SHF.R.U64 R76, R75, 0x3, R87 ;  /* 0x000000034b4c7819 */ /* 0x000fe40000001257 */
[----:B------:R-:W-:Y:S02]  /*6d40*/  SHF.R.U64 R79, R78, 0x3, R85 ;  /* 0x000000034e4f7819 */ /* 0x000fe40000001255 */
[----:B------:R-:W-:Y:S02]  /*6d50*/  LOP3.LUT R90, R71, 0x70, R72, 0x78, !PT ;  /* 0x00000070475a7812 */ /* 0x000fe400078e7848 */
[----:B------:R-:W-:Y:S02]  /*6d60*/  LOP3.LUT R88, R73, 0x70, R74, 0x78, !PT ;  /* 0x0000007049587812 */ /* 0x000fe400078e784a */
[----:B------:R-:W-:Y:S01]  /*6d70*/  IADD3 R71, P4, PT, R82, 0x17040, RZ ;  /* 0x0001704052477810 */ /* 0x000fe20007f9e0ff */
[----:B---3--:R1:W-:Y:S01]  /*6d80*/  ST.E.128 desc[UR38][R90.64], R36 ;  /* 0x000000245a007985 */ /* 0x0083e2000c101d26 */
[----:B------:R-:W-:-:S02]  /*6d90*/  LOP3.LUT R86, R75, 0x70, R76, 0x78, !PT ;  /* 0x000000704b567812 */ /* 0x000fc400078e784c */
[----:B------:R-:W-:Y:S01]  /*6da0*/  IADD3 R73, P3, PT, R82, 0x17050, RZ ;  /* 0x0001705052497810 */ /* 0x000fe20007f7e0ff */
[----:B------:R-:W-:Y:S01]  /*6db0*/  IMAD.X R99, RZ, RZ, R83, P4 ;  /* 0x000000ffff637224 */ /* 0x000fe200020e0653 */
[----:B------:R-:W-:Y:S01]  /*6dc0*/  LOP3.LUT R84, R78, 0x70, R79, 0x78, !PT ;  /* 0x000000704e547812 */ /* 0x000fe200078e784f */
[----:B------:R1:W-:Y:S01]  /*6dd0*/  ST.E.128 desc[UR38][R88.64], R40 ;  /* 0x0000002858007985 */ /* 0x0003e2000c101d26 */
[C---:B------:R-:W-:Y:S01]  /*6de0*/  IADD3 R75, P2, PT, R82.reuse, 0x17060, RZ ;  /* 0x00017060524b7810 */ /* 0x040fe20007f5e0ff */
[----:B------:R-:W-:Y:S01]  /*6df0*/  IMAD.X R97, RZ, RZ, R83, P3 ;  /* 0x000000ffff617224 */ /* 0x000fe200018e0653 */
[----:B------:R-:W-:Y:S01]  /*6e00*/  IADD3 R78, P1, PT, R82, 0x17070, RZ ;  /* 0x00017070524e7810 */ /* 0x000fe20007f3e0ff */
[----:B------:R1:W-:Y:S01]  /*6e10*/  ST.E.128 desc[UR38][R86.64], R44 ;  /* 0x0000002c56007985 */ /* 0x0003e2000c101d26 */
[----:B------:R-:W-:Y:S01]  /*6e20*/  SHF.R.U64 R72, R71, 0x3, R99 ;  /* 0x0000000347487819 */ /* 0x000fe20000001263 */
[----:B------:R-:W-:Y:S01]  /*6e30*/  IMAD.X R95, RZ, RZ, R83, P2 ;  /* 0x000000ffff5f7224 */ /* 0x000fe200010e0653 */
[----:B------:R-:W-:Y:S01]  /*6e40*/  SHF.R.U64 R74, R73, 0x3, R97 ;  /* 0x00000003494a7819 */ /* 0x000fe20000001261 */
[----:B------:R-:W-:Y:S01]  /*6e50*/  IMAD.X R93, RZ, RZ, R83, P1 ;  /* 0x000000ffff5d7224 */ /* 0x000fe200008e0653 */
[----:B------:R-:W-:Y:S01]  /*6e60*/  LOP3.LUT R98, R71, 0x70, R72, 0x78, !PT ;  /* 0x0000007047627812 */ /* 0x000fe200078e7848 */
[----:B------:R1:W-:Y:S01]  /*6e70*/  ST.E.128 desc[UR38][R84.64], R48 ;  /* 0x0000003054007985 */ /* 0x0003e2000c101d26 */
[----:B------:R-:W-:-:S02]  /*6e80*/  SHF.R.U64 R76, R75, 0x3, R95 ;  /* 0x000000034b4c7819 */ /* 0x000fc4000000125f */
[C---:B------:R-:W-:Y:S01]  /*6e90*/  SHF.R.U64 R79, R78.reuse, 0x3, R93 ;  /* 0x000000034e4f7819 */ /* 0x040fe2000000125d */
[----:B------:R1:W-:Y:S01]  /*6ea0*/  ST.E.128 desc[UR38][R98.64], R52 ;  /* 0x0000003462007985 */ /* 0x0003e2000c101d26 */
[----:B------:R-:W-:Y:S02]  /*6eb0*/  LOP3.LUT R96, R73, 0x70, R74, 0x78, !PT ;  /* 0x0000007049607812 */ /* 0x000fe400078e784a */
[----:B------:R-:W-:Y:S02]  /*6ec0*/  LOP3.LUT R94, R75, 0x70, R76, 0x78, !PT ;  /* 0x000000704b5e7812 */ /* 0x000fe400078e784c */
[----:B------:R-:W-:Y:S01]  /*6ed0*/  LOP3.LUT R92, R78, 0x70, R79, 0x78, !PT ;  /* 0x000000704e5c7812 */ /* 0x000fe200078e784f */
[----:B------:R1:W-:Y:S04]  /*6ee0*/  ST.E.128 desc[UR38][R96.64], R56 ;  /* 0x0000003860007985 */ /* 0x0003e8000c101d26 */
[----:B------:R1:W-:Y:S04]  /*6ef0*/  ST.E.128 desc[UR38][R94.64], R60 ;  /* 0x0000003c5e007985 */ /* 0x0003e8000c101d26 */
[----:B------:R1:W-:Y:S01]  /*6f00*/  ST.E.128 desc[UR38][R92.64], R64 ;  /* 0x000000405c007985 */ /* 0x0003e2000c101d26 */
[----:B------:R-:W-:Y:S01]  /*6f10*/  @!PT LDS RZ, [RZ] ;  /* 0x00000000fffff984 */ /* 0x000fe20000000800 */
[----:B------:R-:W-:Y:S01]  /*6f20*/  @!PT LDS RZ, [RZ] ;  /* 0x00000000fffff984 */ /* 0x000fe20000000800 */
[----:B------:R-:W-:Y:S01]  /*6f30*/  @!PT LDS RZ, [RZ] ;  /* 0x00000000fffff984 */ /* 0x000fe20000000800 */
[----:B------:R-:W-:Y:S01]  /*6f40*/  @!PT LDS RZ, [RZ] ;  /* 0x00000000fffff984 */ /* 0x000fe20000000800 */
[----:B------:R2:W-:Y:S06]  /*6f50*/  MEMBAR.ALL.CTA ;  /* 0x0000000000007992 */ /* 0x0005ec0000008000 */
[----:B--2---:R-:W2:Y:S02]  /*6f60*/  FENCE.VIEW.ASYNC.S ;  /* 0x00000000000073c6 */ /* 0x004ea40000000000 */
[----:B--2---:R-:W-:Y:S06]  /*6f70*/  BAR.SYNC.DEFER_BLOCKING 0x2, 0x80 ;  /* 0x0082000000007b1d */ /* 0x004fec0000010000 */
[----:B------:R-:W-:Y:S05]  /*6f80*/  @P6 BRA `(.L_x_153) ;  /* 0x0000000000346947 */ /* 0x000fea0003800000 */
[----:B------:R-:W-:Y:S01]  /*6f90*/  UIADD3 UR4, UP0, UPT, UR16, 0x500, URZ ;  /* 0x0000050010047890 */ /* 0x000fe2000ff1e0ff */
[----:B------:R-:W-:Y:S01]  /*6fa0*/  PLOP3.LUT P1, PT, PT, PT, PT, 0x80, 0x8 ;  /* 0x000000000008781c */ /* 0x000fe20003f2f070 */
[----:B------:R-:W-:Y:S02]  /*6fb0*/  UIADD3 UR8, UPT, UPT, UR6, 0x17000, URZ ;  /* 0x0001700006087890 */ /* 0x000fe4000fffe0ff */
[----:B------:R-:W-:Y:S01]  /*6fc0*/  UIADD3.X UR5, UPT, UPT, URZ, UR17, URZ, UP0, !UPT ;  /* 0x00000011ff057290 */ /* 0x000fe200087fe4ff */
[----:B------:R-:W-:-:S11]  /*6fd0*/  UMOV UR9, URZ ;  /* 0x000000ff00097c82 */ /* 0x000fd60008000000 */
.L_x_154:
[----:B------:R-:W-:Y:S01]  /*6fe0*/  @P1 ELECT P2, URZ, PT ;  /* 0x0000000000ff182f */ /* 0x000fe20003840000 */
[----:B------:R-:W-:Y:S01]  /*6ff0*/  UMOV UR12, UR29 ;  /* 0x0000001d000c7c82 */ /* 0x000fe20008000000 */
[----:B------:R-:W-:Y:S02]  /*7000*/  UMOV UR13, UR30 ;  /* 0x0000001e000d7c82 */ /* 0x000fe40008000000 */
[----:B------:R2:W-:Y:S09]  /*7010*/  UTMAREDG.5D.ADD [UR8], [UR4] ;  /* 0x00000008040073b6 */ /* 0x0005f20008020000 */
[----:B------:R-:W-:-:S02]  /*7020*/  @P2 PLOP3.LUT P1, PT, P2, PT, PT, 0x8, 0x80 ;  /* 0x000000000080281c */ /* 0x000fc4000172e170 */
[----:B------:R-:W-:-:S11]  /*7030*/  PLOP3.LUT P2, PT, PT, PT, PT, 0x8, 0x80 ;  /* 0x000000000080781c */ /* 0x000fd60003f4e170 */
[----:B--2---:R-:W-:Y:S05]  /*7040*/  @P1 BRA.U.ANY `(.L_x_154) ;  /* 0xfffffffd00e41947 */ /* 0x004fea000393ffff */
[----:B------:R0:W-:Y:S02]  /*7050*/  UTMACMDFLUSH ;  /* 0x00000000000079b7 */ /* 0x0001e40000000000 */
.L_x_153:
[----:B------:R-:W-:Y:S05]  /*7060*/  BSYNC.RECONVERGENT B0 ;  /* 0x0000000000007941 */ /* 0x000fea0003800200 */
.L_x_152:
[C---:B-1----:R-:W-:Y:S01]  /*7070*/  IADD3 R36, P3, PT, R82.reuse, 0x1b000, RZ ;  /* 0x0001b00052247810 */ /* 0x042fe20007f7e0ff */
[----:B------:R-:W-:Y:S01]  /*7080*/  BSSY.RECONVERGENT B0, `(.L_x_155) ;  /* 0x0000022000007945 */ /* 0x000fe20003800200 */
[C---:B------:R-:W-:Y:S02]  /*7090*/  IADD3 R37, P2, PT, R82.reuse, 0x1b010, RZ ;  /* 0x0001b01052257810 */ /* 0x040fe40007f5e0ff */
[C---:B------:R-:W-:Y:S01]  /*70a0*/  IADD3 R38, P1, PT, R82.reuse, 0x1b020, RZ ;  /* 0x0001b02052267810 */ /* 0x040fe20007f3e0ff */
[--C-:B------:R-:W-:Y:S01]  /*70b0*/  IMAD.X R59, RZ, RZ, R83.reuse, P3 ;  /* 0x000000ffff3b7224 */ /* 0x100fe200018e0653 */
        /* <DEDUP_REMOVED lines=8> */
[----:B------:R-:W-:Y:S01]  /*7140*/  IADD3 R43, P1, PT, R82, 0x1b070, RZ ;  /* 0x0001b070522b7810 */ /* 0x000fe20007f3e0ff */
[----:B------:R-:W-:Y:S01]  /*7150*/  IMAD.X R49, RZ, RZ, R83, P3 ;  /* 0x000000ffff317224 */ /* 0x000fe200018e0653 */
[----:B------:R-:W-:Y:S01]  /*7160*/  SHF.R.U64 R44, R36, 0x3, R59 ;  /* 0x00000003242c7819 */ /* 0x000fe2000000123b */
[----:B------:R-:W-:Y:S01]  /*7170*/  IMAD.X R45, RZ, RZ, R83, P2 ;  /* 0x000000ffff2d7224 */ /* 0x000fe200010e0653 */
[----:B------:R-:W-:Y:S01]  /*7180*/  SHF.R.U64 R46, R37, 0x3, R57 ;  /* 0x00000003252e7819 */ /* 0x000fe20000001239 */
[----:B------:R-:W-:Y:S01]  /*7190*/  IMAD.X R83, RZ, RZ, R83, P1 ;  /* 0x000000ffff537224 */ /* 0x000fe200008e0653 */
[----:B------:R-:W-:-:S02]  /*71a0*/  SHF.R.U64 R47, R38, 0x3, R55 ;  /* 0x00000003262f7819 */ /* 0x000fc40000001237 */
[----:B------:R-:W-:Y:S02]  /*71b0*/  SHF.R.U64 R48, R39, 0x3, R53 ;  /* 0x0000000327307819 */ /* 0x000fe40000001235 */
[----:B------:R-:W-:Y:S02]  /*71c0*/  LOP3.LUT R58, R36, 0x70, R44, 0x78, !PT ;  /* 0x00000070243a7812 */ /* 0x000fe400078e782c */
[----:B------:R-:W-:Y:S02]  /*71d0*/  LOP3.LUT R56, R37, 0x70, R46, 0x78, !PT ;  /* 0x0000007025387812 */ /* 0x000fe400078e782e */
[----:B------:R-:W-:Y:S02]  /*71e0*/  LOP3.LUT R54, R38, 0x70, R47, 0x78, !PT ;  /* 0x0000007026367812 */ /* 0x000fe400078e782f */
[----:B------:R-:W-:Y:S02]  /*71f0*/  LOP3.LUT R52, R39, 0x70, R48, 0x78, !PT ;  /* 0x0000007027347812 */ /* 0x000fe400078e7830 */
[----:B------:R-:W-:-:S02]  /*7200*/  SHF.R.U64 R36, R40, 0x3, R51 ;  /* 0x0000000328247819 */ /* 0x000fc40000001233 */
[----:B------:R-:W-:Y:S02]  /*7210*/  SHF.R.U64 R37, R41, 0x3, R49 ;  /* 0x0000000329257819 */ /* 0x000fe40000001231 */
[----:B------:R-:W-:Y:S02]  /*7220*/  SHF.R.U64 R38, R42, 0x3, R45 ;  /* 0x000000032a267819 */ /* 0x000fe4000000122d */
[----:B------:R-:W-:Y:S02]  /*7230*/  SHF.R.U64 R39, R43, 0x3, R83 ;  /* 0x000000032b277819 */ /* 0x000fe40000001253 */
[----:B------:R-:W-:Y:S02]  /*7240*/  LOP3.LUT R50, R40, 0x70, R36, 0x78, !PT ;  /* 0x0000007028327812 */ /* 0x000fe400078e7824 */
[----:B------:R-:W-:Y:S02]  /*7250*/  LOP3.LUT R48, R41, 0x70, R37, 0x78, !PT ;  /* 0x0000007029307812 */ /* 0x000fe400078e7825 */
[----:B------:R-:W-:-:S02]  /*7260*/  LOP3.LUT R44, R42, 0x70, R38, 0x78, !PT ;  /* 0x000000702a2c7812 */ /* 0x000fc400078e7826 */
[----:B------:R-:W-:Y:S01]  /*7270*/  LOP3.LUT R82, R43, 0x70, R39, 0x78, !PT ;  /* 0x000000702b527812 */ /* 0x000fe200078e7827 */
[----:B------:R-:W-:Y:S05]  /*7280*/  @!P0 BRA `(.L_x_156) ;  /* 0x0000000000048947 */ /* 0x000fea0003800000 */
[----:B------:R-:W-:-:S04]  /*7290*/  DEPBAR.LE SB0, 0x1 ;  /* 0x000080400000791a */ /* 0x000fc80000000000 */
.L_x_156:
[----:B------:R-:W-:Y:S05]  /*72a0*/  BSYNC.RECONVERGENT B0 ;  /* 0x0000000000007941 */ /* 0x000fea0003800200 */
.L_x_155:
[----:B------:R-:W-:Y:S06]  /*72b0*/  BAR.SYNC.DEFER_BLOCKING 0x2, 0x80 ;  /* 0x0082000000007b1d */ /* 0x000fec0000010000 */
[----:B------:R-:W-:Y:S01]  /*72c0*/  BSSY.RECONVERGENT B0, `(.L_x_157) ;  /* 0x000001e000007945 */ /* 0x000fe20003800200 */
[----:B------:R1:W-:Y:S04]  /*72d0*/  ST.E.128 desc[UR38][R58.64], R4 ;  /* 0x000000043a007985 */ /* 0x0003e8000c101d26 */
[----:B------:R1:W-:Y:S04]  /*72e0*/  ST.E.128 desc[UR38][R56.64], R8 ;  /* 0x0000000838007985 */ /* 0x0003e8000c101d26 */
[----:B------:R1:W-:Y:S04]  /*72f0*/  ST.E.128 desc[UR38][R54.64], R12 ;  /* 0x0000000c36007985 */ /* 0x0003e8000c101d26 */
[----:B------:R1:W-:Y:S04]  /*7300*/  ST.E.128 desc[UR38][R52.64], R16 ;  /* 0x0000001034007985 */ /* 0x0003e8000c101d26 */
[----:B------:R1:W-:Y:S04]  /*7310*/  ST.E.128 desc[UR38][R50.64], R20 ;  /* 0x0000001432007985 */ /* 0x0003e8000c101d26 */
        /* <DEDUP_REMOVED lines=15> */
[----:B------:R-:W-:-:S11]  /*7410*/  UMOV UR9, 0x20 ;  /* 0x0000002000097882 */ /* 0x000fd60000000000 */
.L_x_159:
        /* <DEDUP_REMOVED lines=8> */
.L_x_158:
[----:B------:R-:W-:Y:S05]  /*74a0*/  BSYNC.RECONVERGENT B0 ;  /* 0x0000000000007941 */ /* 0x000fea0003800200 */
.L_x_157:
[----:B------:R-:W-:Y:S01]  /*74b0*/  R2UR UR4, R0 ;  /* 0x00000000000472ca */ /* 0x000fe200000e0000 */
[----:B------:R-:W-:Y:S01]  /*74c0*/  UIADD3 UR5, UPT, UPT, UR14, 0x1, URZ ;  /* 0x000000010e057890 */ /* 0x000fe2000fffe0ff */
[C---:B------:R-:W-:Y:S01]  /*74d0*/  ISETP.GT.U32.AND P0, PT, R77.reuse, 0x1, PT ;  /* 0x000000014d00780c */ /* 0x040fe20003f04070 */
[----:B------:R-:W-:Y:S01]  /*74e0*/  UIADD3 UR7, UPT, UPT, UR7, 0x2, URZ ;  /* 0x0000000207077890 */ /* 0x000fe2000fffe0ff */
[----:B------:R-:W-:Y:S01]  /*74f0*/  VIADD R77, R77, 0xffffffff ;  /* 0xffffffff4d4d7836 */ /* 0x000fe20000000000 */
[----:B------:R-:W-:-:S08]  /*7500*/  LOP3.LUT R80, R80, 0x1, RZ, 0x3c, !PT ;  /* 0x0000000150507812 */ /* 0x000fd000078e3cff */
[----:B------:R-:W-:Y:S02]  /*7510*/  UISETP.NE.AND UP0, UPT, UR5, UR4, UPT ;  /* 0x000000040500728c */ /* 0x000fe4000bf05270 */
[----:B------:R-:W-:Y:S02]  /*7520*/  UIADD3 UR4, UPT, UPT, UR11, 0x1, URZ ;  /* 0x000000010b047890 */ /* 0x000fe4000fffe0ff */
[----:B------:R-:W-:-:S07]  /*7530*/  USEL UR14, UR5, URZ, UP0 ;  /* 0x000000ff050e7287 */ /* 0x000fce0008000000 */
[----:B------:R-:W-:-:S07]  /*7540*/  @UP0 UIADD3 UR4, UPT, UPT, UR11, URZ, URZ ;  /* 0x000000ff0b040290 */ /* 0x000fce000fffe0ff */
[----:B------:R-:W-:Y:S01]  /*7550*/  UMOV UR11, UR4 ;  /* 0x00000004000b7c82 */ /* 0x000fe20008000000 */
[----:B------:R-:W-:Y:S05]  /*7560*/  @P0 BRA `(.L_x_160) ;  /* 0xfffffff400380947 */ /* 0x000fea000383ffff */
[----:B------:R-:W-:-:S04]  /*7570*/  DEPBAR.LE SB0, 0x0 ;  /* 0x000080000000791a */ /* 0x000fc80000000000 */
[----:B------:R-:W-:Y:S05]  /*7580*/  EXIT ;  /* 0x000000000000794d */ /* 0x000fea0003800000 */
.L_x_293:
[----:B------:R-:W-:-:S08]  /*7590*/  NOP ;  /* 0x0000000000007918 */ /* 0x000fd00000000000 */
[----:B------:R-:W-:-:S00]  /*75a0*/  USETMAXREG.DEALLOC.CTAPOOL 0x60 ;  /* 0x00000060000079c8 */ /* 0x000fc000080e0500 */
[----:B------:R-:W-:Y:S05]  /*75b0*/  EXIT ;  /* 0x000000000000794d */ /* 0x000fea0003800000 */
.L_x_161:
[----:B------:R-:W-:-:S08]  /*75c0*/  NOP ;  /* 0x0000000000007918 */ /* 0x000fd00000000000 */
[----:B------:R-:W1:Y:S02]  /*75d0*/  USETMAXREG.TRY_ALLOC.CTAPOOL UP0, 0x80 ;  /* 0x00000080000079c8 */ /* 0x000e640008000600 */
[----:B-1----:R-:W-:Y:S05]  /*75e0*/  BRA.U !UP0, `(.L_x_161) ;  /* 0xfffffffd08f47547 */ /* 0x002fea000b83ffff */
[----:B------:R-:W2:Y:S01]  /*75f0*/  LDL R0, [R1+0x18] ;  /* 0x0000180001007983 */ /* 0x000ea20000100800 */
[----:B------:R-:W-:-:S03]  /*7600*/  HFMA2 R2, -RZ, RZ, 0, 5.9604644775390625e-08 ;  /* 0x00000001ff027431 */ /* 0x000fc600000001ff */
[----:B------:R1:W-:Y:S04]  /*7610*/  STL [R1+0x50], RZ ;  /* 0x000050ff01007387 */ /* 0x0003e80000100800 */
[----:B------:R1:W-:Y:S04]  /*7620*/  STL [R1+0x4c], R2 ;  /* 0x00004c0201007387 */ /* 0x0003e80000100800 */
[----:B------:R1:W-:Y:S01]  /*7630*/  STL [R1+0x44], RZ ;  /* 0x000044ff01007387 */ /* 0x0003e20000100800 */
[----:B--2---:R-:W-:Y:S02]  /*7640*/  SHF.L.U32 R76, R0, 0x2, RZ ;  /* 0x00000002004c7819 */ /* 0x004fe400000006ff */
[----:B------:R-:W-:-:S05]  /*7650*/  MOV R0, 0x1 ;  /* 0x0000000100007802 */ /* 0x000fca0000000f00 */
[----:B------:R1:W-:Y:S04]  /*7660*/  STL [R1+0x48], R0 ;  /* 0x0000480001007387 */ /* 0x0003e80000100800 */
[----:B------:R1:W-:Y:S04]  /*7670*/  STL [R1+0x40], RZ ;  /* 0x000040ff01007387 */ /* 0x0003e80000100800 */
[----:B------:R1:W-:Y:S02]  /*7680*/  STL [R1+0x1c], RZ ;  /* 0x00001cff01007387 */ /* 0x0003e40000100800 */
.L_x_209:
[----:B-12---:R-:W-:Y:S01]  /*7690*/  IMAD.MOV.U32 R0, RZ, RZ, 0x33334444 ;  /* 0x33334444ff007424 */ /* 0x006fe200078e00ff */
[----:B------:R-:W-:Y:S05]  /*76a0*/  YIELD ;  /* 0x0000000000007946 */ /* 0x000fea0003800000 */
[----:B------:R-:W-:Y:S01]  /*76b0*/  SHF.R.U64 R0, R0, R76, 0x123333 ;  /* 0x0012333300007419 */ /* 0x000fe2000000124c */
[----:B------:R-:W-:Y:S03]  /*76c0*/  BSSY.RECONVERGENT B0, `(.L_x_162) ;  /* 0x0000007000007945 */ /* 0x000fe60003800200 */
[----:B------:R-:W-:Y:S04]  /*76d0*/  LOP3.LUT R2, R0, 0x7, RZ, 0xc0, !PT ;  /* 0x0000000700027812 */ /* 0x000fe800078ec0ff */
[----:B------:R-:W-:Y:S01]  /*76e0*/  ISETP.NE.AND P0, PT, R2, 0x3, PT ;  /* 0x000000030200780c */ /* 0x000fe20003f05270 */
[----:B------:R1:W-:Y:S11]  /*76f0*/  STL [R1+0x54], R2 ;  /* 0x0000540201007387 */ /* 0x0003f60000100800 */
[----:B------:R-:W-:Y:S01]  /*7700*/  @!UPT UIADD3 URZ, UPT, UPT, URZ, URZ, URZ ;  /* 0x000000fffffff290 */ /* 0x000fe2000fffe0ff */
[----:B------:R-:W-:Y:S05]  /*7710*/  @!P0 BRA `(.L_x_163) ;  /* 0x0000000000048947 */ /* 0x000fea0003800000 */
[----:B------:R-:W-:Y:S05]  /*7720*/  BPT.TRAP 0x1 ;  /* 0x000000040000795c */ /* 0x000fea0000300000 */
.L_x_163:
[----:B------:R-:W-:Y:S05]  /*7730*/  BSYNC.RECONVERGENT B0 ;  /* 0x0000000000007941 */ /* 0x000fea0003800200 */
.L_x_162:
[----:B------:R-:W2:Y:S01]  /*7740*/  LDL R0, [R1+0x44] ;  /* 0x0000440001007983 */ /* 0x000ea20000100800 */
[----:B------:R-:W-:Y:S01]  /*7750*/  MOV R73, 0x400 ;  /* 0x0000040000497802 */ /* 0x000fe20000000f00 */
[----:B------:R-:W-:Y:S01]  /*7760*/  BSSY B0, `(.L_x_164) ;  /* 0x0000006000007945 */ /* 0x000fe20003800000 */
[----:B------:R-:W3:Y:S01]  /*7770*/  S2R R74, SR_CgaCtaId ;  /* 0x00000000004a7919 */ /* 0x000ee20000008800 */
[----:B--2---:R-:W-:Y:S02]  /*7780*/  SHF.L.U32 R0, R0, 0x1f, RZ ;  /* 0x0000001f00007819 */ /* 0x004fe400000006ff */
[----:B---3--:R-:W-:Y:S04]  /*7790*/  LEA R73, R74, R73, 0x18 ;  /* 0x000000494a497211 */ /* 0x008fe800078ec0ff */
[----:B------:R-:W2:Y:S02]  /*77a0*/  SYNCS.PHASECHK.TRANS64.TRYWAIT P1, [R73+URZ+0x1f850], R0 ;  /* 0x01f85000490075a7 */ /* 0x000ea400080211ff */
[----:B--2---:R-:W-:Y:S05]  /*77b0*/  @!P1 BRA `(.L_x_165) ;  /* 0x0000006400349947 */ /* 0x004fea0003800000 */
.L_x_280:
[----:B------:R-:W-:Y:S05]  /*77c0*/  BSYNC B0 ;  /* 0x0000000000007941 */ /* 0x000fea0003800000 */
.L_x_164:
[----:B------:R-:W-:Y:S04]  /*77d0*/  BSSY.RECONVERGENT B0, `(.L_x_166) ;  /* 0x0000003000007945 */ /* 0x000fe80003800200 */
[----:B------:R-:W-:Y:S05]  /*77e0*/  @!P0 BRA `(.L_x_167) ;  /* 0x0000000000048947 */ /* 0x000fea0003800000 */
[----:B------:R-:W-:Y:S05]  /*77f0*/  BPT.TRAP 0x1 ;  /* 0x000000040000795c */ /* 0x000fea0000300000 */
.L_x_167:
[----:B------:R-:W-:Y:S05]  /*7800*/  BSYNC.RECONVERGENT B0 ;  /* 0x0000000000007941 */ /* 0x000fea0003800200 */
.L_x_166:
[----:B--2---:R-:W2:Y:S01]  /*7810*/  LDL R0, [R1+0x48] ;  /* 0x0000480001007983 */ /* 0x004ea20000100800 */
[----:B------:R-:W-:Y:S01]  /*7820*/  BSSY B0, `(.L_x_168) ;  /* 0x0000004000007945 */ /* 0x000fe20003800000 */
[----:B--2---:R-:W-:Y:S04]  /*7830*/  SHF.L.U32 R0, R0, 0x1f, RZ ;  /* 0x0000001f00007819 */ /* 0x004fe800000006ff */
[----:B------:R-:W2:Y:S02]  /*7840*/  SYNCS.PHASECHK.TRANS64.TRYWAIT P1, [R73+URZ+0x1f888], R0 ;  /* 0x01f88800490075a7 */ /* 0x000ea400080211ff */
[----:B--2---:R-:W-:Y:S05]  /*7850*/  @!P1 BRA `(.L_x_169) ;  /* 0x0000006400209947 */ /* 0x004fea0003800000 */
.L_x_281:
[----:B------:R-:W-:Y:S05]  /*7860*/  BSYNC B0 ;  /* 0x0000000000007941 */ /* 0x000fea0003800000 */
.L_x_168:
[----:B------:R-:W-:Y:S04]  /*7870*/  BSSY.RECONVERGENT B0, `(.L_x_170) ;  /* 0x0000003000007945 */ /* 0x000fe80003800200 */
[----:B------:R-:W-:Y:S05]  /*7880*/  @!P0 BRA `(.L_x_171) ;  /* 0x0000000000048947 */ /* 0x000fea0003800000 */
[----:B------:R-:W-:Y:S05]  /*7890*/  BPT.TRAP 0x1 ;  /* 0x000000040000795c */ /* 0x000fea0000300000 */
.L_x_171:
[----:B------:R-:W-:Y:S05]  /*78a0*/  BSYNC.RECONVERGENT B0 ;  /* 0x0000000000007941 */ /* 0x000fea0003800200 */
.L_x_170:
[----:B--2---:R-:W2:Y:S01]  /*78b0*/  LDL R0, [R1+0x1c] ;  /* 0x00001c0001007983 */ /* 0x004ea20000100800 */
[----:B------:R-:W-:Y:S01]  /*78c0*/  BSSY B0, `(.L_x_172) ;  /* 0x000000e000007945 */ /* 0x000fe20003800000 */
[----:B-1----:R-:W1:Y:S01]  /*78d0*/  S2R R2, SR_TID.X ;  /* 0x0000000000027919 */ /* 0x002e620000002100 */
[----:B--2---:R-:W-:Y:S01]  /*78e0*/  SHF.L.U32 R0, R0, 0x1f, RZ ;  /* 0x0000001f00007819 */ /* 0x004fe200000006ff */
[----:B-1----:R-:W-:Y:S01]  /*78f0*/  IMAD.U32 R75, R2, 0x10000, RZ ;  /* 0x00010000024b7824 */ /* 0x002fe200078e00ff */
[--C-:B------:R-:W-:Y:S02]  /*7900*/  SHF.R.U32.HI R3, RZ, 0x5, R2.reuse ;  /* 0x00000005ff037819 */ /* 0x100fe40000011602 */
[----:B------:R-:W1:Y:S01]  /*7910*/  SYNCS.PHASECHK.TRANS64.TRYWAIT P1, [R73+URZ+0x1f830], R0 ;  /* 0x01f83000490075a7 */ /* 0x000e6200080211ff */
[----:B------:R-:W-:Y:S02]  /*7920*/  SHF.R.U32.HI R72, RZ, 0x3, R2 ;  /* 0x00000003ff487819 */ /* 0x000fe40000011602 */
[----:B------:R-:W-:Y:S02]  /*7930*/  LOP3.LUT R75, R75, 0x600000, RZ, 0xc0, !PT ;  /* 0x006000004b4b7812 */ /* 0x000fe400078ec0ff */
[----:B------:R-:W-:Y:S02]  /*7940*/  LOP3.LUT R4, R3, 0x3, RZ, 0xc0, !PT ;  /* 0x0000000303047812 */ /* 0x000fe400078ec0ff */
[----:B------:R-:W-:Y:S02]  /*7950*/  SHF.R.U32.HI R3, RZ, 0x15, R75 ;  /* 0x00000015ff037819 */ /* 0x000fe4000001164b */
[----:B------:R-:W-:Y:S02]  /*7960*/  LOP3.LUT R72, R72, 0x10, RZ, 0xc0, !PT ;  /* 0x0000001048487812 */ /* 0x000fe400078ec0ff */
[----:B------:R-:W-:Y:S01]  /*7970*/  ISETP.NE.AND P0, PT, R4, R3, PT ;  /* 0x000000030400720c */ /* 0x000fe20003f05270 */
[----:B------:R-:W-:Y:S01]  /*7980*/  @!UPT UIADD3 URZ, UPT, UPT, URZ, URZ, URZ ;  /* 0x000000fffffff290 */ /* 0x000fe2000fffe0ff */
[----:B-1----:R-:W-:Y:S11]  /*7990*/  @!P1 BRA `(.L_x_173) ;  /* 0x0000006000e49947 */ /* 0x002ff60003800000 */
.L_x_282:
[----:B------:R-:W-:Y:S05]  /*79a0*/  BSYNC B0 ;  /* 0x0000000000007941 */ /* 0x000fea0003800000 */
.L_x_172:
[----:B------:R-:W-:Y:S01]  /*79b0*/  LOP3.LUT R76, R75, 0xe0, R72, 0xfe, !PT ;  /* 0x000000e04b4c7812 */ /* 0x000fe200078efe48 */
[----:B------:R-:W-:Y:S06]  /*79c0*/  @!P0 BRA `(.L_x_174) ;  /* 0x0000000000408947 */ /* 0x000fec0003800000 */
[----:B------:R-:W2:Y:S01]  /*79d0*/  LDCU.64 UR8, c[0x4][0x80] ;  /* 0x01001000ff0877ac */ /* 0x000ea20008000a00 */
[----:B------:R-:W-:Y:S01]  /*79e0*/  MOV R15, 0x0 ;  /* 0x00000000000f7802 */ /* 0x000fe20000000f00 */
[----:B------:R-:W-:Y:S02]  /*79f0*/  HFMA2 R12, -RZ, RZ, 0, 5.9604644775390625e-08 ;  /* 0x00000001ff0c7431 */ /* 0x000fe400000001ff */
[----:B------:R-:W-:Y:S02]  /*7a00*/  IMAD.MOV.U32 R8, RZ, RZ, 0x192 ;  /* 0x00000192ff087424 */ /* 0x000fe400078e00ff */
[----:B------:R-:W-:Y:S01]  /*7a10*/  IMAD.MOV.U32 R13, RZ, RZ, RZ ;  /* 0x000000ffff0d7224 */ /* 0x000fe200078e00ff */
[----:B------:R-:W3:Y:S01]  /*7a20*/  LDCU.64 UR6, c[0x4][0x88] ;  /* 0x01001100ff0677ac */ /* 0x000ee20008000a00 */
[----:B------:R-:W4:Y:S01]  /*7a30*/  LDC.64 R14, c[0x4][R15] ;  /* 0x010000000f0e7b82 */ /* 0x000f220000000a00 */
[----:B------:R-:W5:Y:S01]  /*7a40*/  LDCU.64 UR4, c[0x4][0x8] ;  /* 0x01000100ff0477ac */ /* 0x000f620008000a00 */
[----:B--2---:R-:W-:Y:S01]  /*7a50*/  MOV R5, UR9 ;  /* 0x0000000900057c02 */ /* 0x004fe20008000f00 */
[----:B------:R-:W-:Y:S01]  /*7a60*/  IMAD.U32 R4, RZ, RZ, UR8 ;  /* 0x00000008ff047e24 */ /* 0x000fe2000f8e00ff */
[----:B---3--:R-:W-:Y:S01]  /*7a70*/  MOV R7, UR7 ;  /* 0x0000000700077c02 */ /* 0x008fe20008000f00 */
[----:B------:R-:W-:Y:S01]  /*7a80*/  IMAD.U32 R6, RZ, RZ, UR6 ;  /* 0x00000006ff067e24 */ /* 0x000fe2000f8e00ff */
[----:B-----5:R-:W-:Y:S01]  /*7a90*/  MOV R11, UR5 ;  /* 0x00000005000b7c02 */ /* 0x020fe20008000f00 */
[----:B------:R-:W-:Y:S02]  /*7aa0*/  IMAD.U32 R10, RZ, RZ, UR4 ;  /* 0x00000004ff0a7e24 */ /* 0x000fe4000f8e00ff */
[----:B------:R-:W-:Y:S07]  /*7ab0*/  LEPC R20, `(.L_x_174) ;  /* 0x000000001014794e */ /* 0x000fee0000000000 */
[----:B-1--4-:R-:W-:Y:S05]  /*7ac0*/  CALL.ABS.NOINC R14 ;  /* 0x000000000e007343 */ /* 0x012fea0003c00000 */
.L_x_174:
[----:B------:R-:W-:Y:S01]  /*7ad0*/  SHF.R.U32.HI R16, RZ, 0x5, R2 ;  /* 0x00000005ff107819 */ /* 0x000fe20000011602 */
[----:B------:R-:W-:Y:S05]  /*7ae0*/  WARPSYNC.ALL ;  /* 0x0000000000007948 */ /* 0x000fea0003800000 */
[C---:B------:R-:W-:Y:S01]  /*7af0*/  R2UR UR4, R76.reuse ;  /* 0x000000004c0472ca */ /* 0x040fe200000e0000 */
[----:B-1----:R-:W-:Y:S01]  /*7b00*/  VIADD R0, R76, 0x20 ;  /* 0x000000204c007836 */ /* 0x002fe20000000000 */
[----:B------:R-:W-:Y:S04]  /*7b10*/  LOP3.LUT R16, R16, 0x3, RZ, 0xc0, !PT ;  /* 0x0000000310107812 */ /* 0x000fe800078ec0ff */
[----:B------:R-:W-:Y:S04]  /*7b20*/  SHF.R.U32.HI R0, RZ, 0x15, R0 ;  /* 0x00000015ff007819 */ /* 0x000fe80000011600 */
[----:B------:R-:W-:Y:S03]  /*7b30*/  ISETP.NE.AND P0, PT, R16, R0, PT ;  /* 0x000000001000720c */ /* 0x000fe60003f05270 */
[----:B------:R-:W1:Y:S10]  /*7b40*/  LDTM.x16 R56, tmem[UR4] ;  /* 0x00000004003879ee */ /* 0x000e740008240000 */
[----:B-1----:R-:W-:Y:S05]  /*7b50*/  @!P0 BRA `(.L_x_175) ;  /* 0x0000000000408947 */ /* 0x002fea0003800000 */
[----:B------:R-:W1:Y:S01]  /*7b60*/  LDCU.64 UR8, c[0x4][0x80] ;  /* 0x01001000ff0877ac */ /* 0x000e620008000a00 */
[----:B------:R-:W-:Y:S01]  /*7b70*/  MOV R15, 0x0 ;  /* 0x00000000000f7802 */ /* 0x000fe20000000f00 */
[----:B------:R-:W-:Y:S02]  /*7b80*/  HFMA2 R12, -RZ, RZ, 0, 5.9604644775390625e-08 ;  /* 0x00000001ff0c7431 */ /* 0x000fe400000001ff */
[----:B------:R-:W-:Y:S02]  /*7b90*/  IMAD.MOV.U32 R8, RZ, RZ, 0x192 ;  /* 0x00000192ff087424 */ /* 0x000fe400078e00ff */
[----:B------:R-:W-:Y:S01]  /*7ba0*/  IMAD.MOV.U32 R13, RZ, RZ, RZ ;  /* 0x000000ffff0d7224 */ /* 0x000fe200078e00ff */
[----:B------:R-:W2:Y:S01]  /*7bb0*/  LDCU.64 UR6, c[0x4][0x88] ;  /* 0x01001100ff0677ac */ /* 0x000ea20008000a00 */
[----:B------:R-:W3:Y:S01]  /*7bc0*/  LDC.64 R14, c[0x4][R15] ;  /* 0x010000000f0e7b82 */ /* 0x000ee20000000a00 */
[----:B------:R-:W4:Y:S01]  /*7bd0*/  LDCU.64 UR4, c[0x4][0x8] ;  /* 0x01000100ff0477ac */ /* 0x000f220008000a00 */
[----:B-1----:R-:W-:Y:S01]  /*7be0*/  MOV R5, UR9 ;  /* 0x0000000900057c02 */ /* 0x002fe20008000f00 */
[----:B------:R-:W-:Y:S01]  /*7bf0*/  IMAD.U32 R4, RZ, RZ, UR8 ;  /* 0x00000008ff047e24 */ /* 0x000fe2000f8e00ff */
[----:B--2---:R-:W-:Y:S01]  /*7c00*/  MOV R7, UR7 ;  /* 0x0000000700077c02 */ /* 0x004fe20008000f00 */
[----:B------:R-:W-:Y:S01]  /*7c10*/  IMAD.U32 R6, RZ, RZ, UR6 ;  /* 0x00000006ff067e24 */ /* 0x000fe2000f8e00ff */
[----:B----4-:R-:W-:Y:S01]  /*7c20*/  MOV R11, UR5 ;  /* 0x00000005000b7c02 */ /* 0x010fe20008000f00 */
[----:B------:R-:W-:Y:S02]  /*7c30*/  IMAD.U32 R10, RZ, RZ, UR4 ;  /* 0x00000004ff0a7e24 */ /* 0x000fe4000f8e00ff */
[----:B------:R-:W-:Y:S07]  /*7c40*/  LEPC R20, `(.L_x_175) ;  /* 0x000000001014794e */ /* 0x000fee0000000000 */
[----:B---3--:R-:W-:Y:S05]  /*7c50*/  CALL.ABS.NOINC R14 ;  /* 0x000000000e007343 */ /* 0x008fea0003c00000 */
.L_x_175:
[----:B------:R-:W-:Y:S05]  /*7c60*/  WARPSYNC.ALL ;  /* 0x0000000000007948 */ /* 0x000fea0003800000 */
[C---:B------:R-:W-:Y:S01]  /*7c70*/  R2UR UR4, R76.reuse ;  /* 0x000000004c0472ca */ /* 0x040fe200000e0000 */
[----:B------:R-:W-:Y:S05]  /*7c80*/  VIADD R0, R76, 0x40 ;  /* 0x000000404c007836 */ /* 0x000fea0000000000 */
[----:B------:R-:W-:Y:S04]  /*7c90*/  SHF.R.U32.HI R0, RZ, 0x15, R0 ;  /* 0x00000015ff007819 */ /* 0x000fe80000011600 */
[----:B------:R-:W-:Y:S03]  /*7ca0*/  ISETP.NE.AND P0, PT, R16, R0, PT ;  /* 0x000000001000720c */ /* 0x000fe60003f05270 */
[----:B------:R-:W1:Y:S10]  /*7cb0*/  LDTM.x16 R40, tmem[UR4+0x20] ;  /* 0x00002004002879ee */ /* 0x000e740008240000 */
        /* <DEDUP_REMOVED lines=17> */
.L_x_176:
[----:B------:R-:W-:Y:S05]  /*7dd0*/  WARPSYNC.ALL ;  /* 0x0000000000007948 */ /* 0x000fea0003800000 */
[C---:B------:R-:W-:Y:S01]  /*7de0*/  R2UR UR4, R76.reuse ;  /* 0x000000004c0472ca */ /* 0x040fe200000e0000 */
[----:B------:R-:W-:Y:S01]  /*7df0*/  VIADD R0, R76, 0x60 ;  /* 0x000000604c007836 */ /* 0x000fe20000000000 */
[----:B------:R-:W-:Y:S04]  /*7e00*/  BSSY.RECONVERGENT B6, `(.L_x_177) ;  /* 0x0000015000067945 */ /* 0x000fe80003800200 */
        /* <DEDUP_REMOVED lines=20> */
.L_x_178:
[----:B------:R-:W-:Y:S05]  /*7f50*/  BSYNC.RECONVERGENT B6 ;  /* 0x0000000000067941 */ /* 0x000fea0003800200 */
.L_x_177:
[----:B------:R-:W1:Y:S01]  /*7f60*/  LDC R3, c[0x0][0x448] ;  /* 0x00011200ff037b82 */ /* 0x000e620000000800 */
[----:B------:R-:W-:Y:S01]  /*7f70*/  LEA R0, R72, R73, 0x2 ;  /* 0x0000004948007211 */ /* 0x000fe200078e10ff */
[----:B------:R-:W-:Y:S05]  /*7f80*/  WARPSYNC.ALL ;  /* 0x0000000000007948 */ /* 0x000fea0003800000 */
[----:B------:R-:W2:Y:S08]  /*7f90*/  LDS.128 R4, [R0+0x1f000] ;  /* 0x01f0000000047984 */ /* 0x000eb00000000c00 */
[----:B------:R-:W3:Y:S08]  /*7fa0*/  LDS.128 R8, [R0+0x1f010] ;  /* 0x01f0100000087984 */ /* 0x000ef00000000c00 */
[----:B------:R-:W4:Y:S08]  /*7fb0*/  LDS.128 R12, [R0+0x1f020] ;  /* 0x01f02000000c7984 */ /* 0x000f300000000c00 */
[----:B------:R-:W5:Y:S08]  /*7fc0*/  LDS.128 R16, [R0+0x1f030] ;  /* 0x01f0300000107984 */ /* 0x000f700000000c00 */
[----:B------:R-:W-:Y:S01]  /*7fd0*/  LDS.128 R20, [R0+0x1f130] ;  /* 0x01f1300000147984 */ /* 0x000fe20000000c00 */
[----:B-1----:R-:W-:Y:S04]  /*7fe0*/  FMUL R3, R3, 1.4426950216293334961 ;  /* 0x3fb8aa3b03037820 */ /* 0x002fe80000400000 */
[C---:B--2---:R-:W-:Y:S01]  /*7ff0*/  FFMA2 R4, R3.reuse.F32, R56.F32x2.HI_LO, R4.F32x2.HI_LO ;  /* 0x0000003803047249 */ /* 0x044fe20000040004 */
[----:B------:R-:W-:Y:S01]  /*8000*/  SHF.R.U32.HI R57, RZ, 0x5, R2 ;  /* 0x00000005ff397819 */ /* 0x000fe20000011602 */
[----:B------:R-:W-:Y:S03]  /*8010*/  FFMA2 R6, R3.F32, R58.F32x2.HI_LO, R6.F32x2.HI_LO ;  /* 0x0000003a03067249 */ /* 0x000fe60000040006 */
[----:B------:R-:W-:Y:S02]  /*8020*/  FSETP.GEU.AND P2, PT, R4, -126, PT ;  /* 0xc2fc00000400780b */ /* 0x000fe40003f4e000 */
[----:B------:R-:W-:Y:S01]  /*8030*/  FSETP.GEU.AND P1, PT, R5, -126, PT ;  /* 0xc2fc00000500780b */ /* 0x000fe20003f2e000 */
[C---:B---3--:R-:W-:Y:S01]  /*8040*/  FFMA2 R8, R3.reuse.F32, R60.F32x2.HI_LO, R8.F32x2.HI_LO ;  /* 0x0000003c03087249 */ /* 0x048fe20000040008 */
[----:B------:R-:W-:Y:S01]  /*8050*/  FSETP.GEU.AND P6, PT, R6, -126, PT ;  /* 0xc2fc00000600780b */ /* 0x000fe20003fce000 */
[----:B------:R-:W-:Y:S01]  /*8060*/  FFMA2 R10, R3.F32, R62.F32x2.HI_LO, R10.F32x2.HI_LO ;  /* 0x0000003e030a7249 */ /* 0x000fe2000004000a */
[----:B------:R-:W-:Y:S02]  /*8070*/  FSETP.GEU.AND P5, PT, R7, -126, PT ;  /* 0xc2fc00000700780b */ /* 0x000fe40003fae000 */
[----:B------:R-:W-:Y:S02]  /*8080*/  FSETP.GEU.AND P4, PT, R8, -126, PT ;  /* 0xc2fc00000800780b */ /* 0x000fe40003f8e000 */
[----:B------:R-:W-:Y:S01]  /*8090*/  FSETP.GEU.AND P3, PT, R9, -126, PT ;  /* 0xc2fc00000900780b */ /* 0x000fe20003f6e000 */
[C---:B----4-:R-:W-:Y:S01]  /*80a0*/  FFMA2 R12, R3.reuse.F32, R64.F32x2.HI_LO, R12.F32x2.HI_LO ;  /* 0x00000040030c7249 */ /* 0x050fe2000004000c */
[----:B------:R-:W-:Y:S01]  /*80b0*/  FSETP.GEU.AND P0, PT, R10, -126, PT ;  /* 0xc2fc00000a00780b */ /* 0x000fe20003f0e000 */
[----:B------:R-:W-:Y:S01]  /*80c0*/  @!P2 FMUL R4, R4, 0.5 ;  /* 0x3f0000000404a820 */ /* 0x000fe20000400000 */
[----:B------:R-:W-:Y:S01]  /*80d0*/  FFMA2 R14, R3.F32, R66.F32x2.HI_LO, R14.F32x2.HI_LO ;  /* 0x00000042030e7249 */ /* 0x000fe2000004000e */
[----:B------:R-:W-:Y:S01]  /*80e0*/  LOP3.LUT R57, R57, 0x3, RZ, 0xc0, !PT ;  /* 0x0000000339397812 */ /* 0x000fe200078ec0ff */
[----:B------:R-:W-:Y:S01]  /*80f0*/  @!P1 FMUL R5, R5, 0.5 ;  /* 0x3f00000005059820 */ /* 0x000fe20000400000 */
[----:B------:R-:W1:Y:S01]  /*8100*/  MUFU.EX2 R78, R4 ;  /* 0x00000004004e7308 */ /* 0x000e620000000800 */
[----:B------:R-:W-:Y:S01]  /*8110*/  @!P6 FMUL R6, R6, 0.5 ;  /* 0x3f0000000606e820 */ /* 0x000fe20000400000 */
[----:B------:R-:W-:Y:S01]  /*8120*/  @!P5 FMUL R7, R7, 0.5 ;  /* 0x3f0000000707d820 */ /* 0x000fe20000400000 */
[----:B-----5:R-:W-:Y:S02]  /*8130*/  FFMA2 R16, R3.F32, R68.F32x2.HI_LO, R16.F32x2.HI_LO ;  /* 0x0000004403107249 */ /* 0x020fe40000040010 */
[----:B------:R-:W-:Y:S01]  /*8140*/  @!P4 FMUL R8, R8, 0.5 ;  /* 0x3f0000000808c820 */ /* 0x000fe20000400000 */
[----:B------:R-:W-:Y:S01]  /*8150*/  @!P3 FMUL R9, R9, 0.5 ;  /* 0x3f0000000909b820 */ /* 0x000fe20000400000 */
[----:B------:R-:W-:Y:S03]  /*8160*/  FFMA2 R18, R3.F32, R70.F32x2.HI_LO, R18.F32x2.HI_LO ;  /* 0x0000004603127249 */ /* 0x000fe60000040012 */
[----:B------:R-:W2:Y:S01]  /*8170*/  MUFU.EX2 R79, R5 ;  /* 0x00000005004f7308 */ /* 0x000ea20000000800 */
[----:B------:R-:W-:Y:S09]  /*8180*/  @!P0 FMUL R10, R10, 0.5 ;  /* 0x3f0000000a0a8820 */ /* 0x000ff20000400000 */
[----:B------:R-:W3:Y:S01]  /*8190*/  MUFU.EX2 R80, R6 ;  /* 0x0000000600507308 */ /* 0x000ee20000000800 */
[----:B-1----:R-:W-:Y:S01]  /*81a0*/  @!P2 FMUL R78, R78, R78 ;  /* 0x0000004e4e4ea220 */ /* 0x002fe20000400000 */
[----:B------:R-:W-:Y:S08]  /*81b0*/  FSETP.GEU.AND P2, PT, R11, -126, PT ;  /* 0xc2fc00000b00780b */ /* 0x000ff00003f4e000 */
[----:B------:R1:W4:Y:S01]  /*81c0*/  MUFU.EX2 R81, R7 ;  /* 0x0000000700517308 */ /* 0x0003220000000800 */
[----:B--2---:R-:W-:Y:S01]  /*81d0*/  @!P1 FMUL R79, R79, R79 ;  /* 0x0000004f4f4f9220 */ /* 0x004fe20000400000 */
[----:B------:R-:W-:Y:S03]  /*81e0*/  FSETP.GEU.AND P1, PT, R12, -126, PT ;  /* 0xc2fc00000c00780b */ /* 0x000fe60003f2e000 */
[----:B------:R-:W-:Y:S05]  /*81f0*/  @!P2 FMUL R11, R11, 0.5 ;  /* 0x3f0000000b0ba820 */ /* 0x000fea0000400000 */
[----:B------:R-:W2:Y:S01]  /*8200*/  MUFU.EX2 R82, R8 ;  /* 0x0000000800527308 */ /* 0x000ea20000000800 */
[----:B---3--:R-:W-:Y:S01]  /*8210*/  @!P6 FMUL R80, R80, R80 ;  /* 0x000000505050e220 */ /* 0x008fe20000400000 */
[----:B------:R-:W-:Y:S03]  /*8220*/  FSETP.GEU.AND P6, PT, R13, -126, PT ;  /* 0xc2fc00000d00780b */ /* 0x000fe60003fce000 */
[----:B------:R-:W-:Y:S05]  /*8230*/  @!P1 FMUL R12, R12, 0.5 ;  /* 0x3f0000000c0c9820 */ /* 0x000fea0000400000 */
[----:B------:R-:W3:Y:S01]  /*8240*/  MUFU.EX2 R83, R9 ;  /* 0x0000000900537308 */ /* 0x000ee20000000800 */
[----:B-1----:R-:W1:Y:S01]  /*8250*/  LDS.128 R4, [R0+0x1f080] ;  /* 0x01f0800000047984 */ /* 0x002e620000000c00 */
[----:B----4-:R-:W-:Y:S01]  /*8260*/  @!P5 FMUL R81, R81, R81 ;  /* 0x000000515151d220 */ /* 0x010fe20000400000 */
[----:B------:R-:W-:Y:S02]  /*8270*/  FSETP.GEU.AND P5, PT, R14, -126, PT ;  /* 0xc2fc00000e00780b */ /* 0x000fe40003fae000 */
[----:B------:R-:W-:Y:S05]  /*8280*/  @!P6 FMUL R13, R13, 0.5 ;  /* 0x3f0000000d0de820 */ /* 0x000fea0000400000 */
[----:B------:R-:W4:Y:S01]  /*8290*/  MUFU.EX2 R84, R10 ;  /* 0x0000000a00547308 */ /* 0x000f220000000800 */
[----:B--2---:R-:W-:Y:S01]  /*82a0*/  @!P4 FMUL R82, R82, R82 ;  /* 0x000000525252c220 */ /* 0x004fe20000400000 */
[----:B------:R-:W-:Y:S08]  /*82b0*/  FSETP.GEU.AND P4, PT, R15, -126, PT ;  /* 0xc2fc00000f00780b */ /* 0x000ff00003f8e000 */
[----:B------:R2:W5:Y:S01]  /*82c0*/  MUFU.EX2 R85, R11 ;  /* 0x0000000b00557308 */ /* 0x0005620000000800 */
[----:B------:R-:W-:Y:S01]  /*82d0*/  @!P5 FMUL R14, R14, 0.5 ;  /* 0x3f0000000e0ed820 */ /* 0x000fe20000400000 */
[----:B---3--:R-:W-:Y:S01]  /*82e0*/  @!P3 FMUL R83, R83, R83 ;  /* 0x000000535353b220 */ /* 0x008fe20000400000 */
[----:B------:R-:W-:Y:S02]  /*82f0*/  FSETP.GEU.AND P3, PT, R16, -126, PT ;  /* 0xc2fc00001000780b */ /* 0x000fe40003f6e000 */
[----:B------:R-:W-:Y:S05]  /*8300*/  @!P4 FMUL R15, R15, 0.5 ;  /* 0x3f0000000f0fc820 */ /* 0x000fea0000400000 */
[----:B------:R-:W3:Y:S01]  /*8310*/  MUFU.EX2 R86, R12 ;  /* 0x0000000c00567308 */ /* 0x000ee20000000800 */
[----:B----4-:R-:W-:Y:S01]  /*8320*/  @!P0 FMUL R84, R84, R84 ;  /* 0x0000005454548220 */ /* 0x010fe20000400000 */
[----:B------:R-:W-:Y:S08]  /*8330*/  FSETP.GEU.AND P0, PT, R17, -126, PT ;  /* 0xc2fc00001100780b */ /* 0x000ff00003f0e000 */
[----:B------:R-:W4:Y:S01]  /*8340*/  MUFU.EX2 R87, R13 ;  /* 0x0000000d00577308 */ /* 0x000f220000000800 */
[----:B--2---:R-:W2:Y:S01]  /*8350*/  LDS.128 R8, [R0+0x1f090] ;  /* 0x01f0900000087984 */ /* 0x004ea20000000c00 */
[----:B------:R-:W-:Y:S01]  /*8360*/  @!P3 FMUL R16, R16, 0.5 ;  /* 0x3f0000001010b820 */ /* 0x000fe20000400000 */
[----:B-----5:R-:W-:Y:S01]  /*8370*/  @!P2 FMUL R85, R85, R85 ;  /* 0x000000555555a220 */ /* 0x020fe20000400000 */
[----:B------:R-:W-:Y:S01]  /*8380*/  FSETP.GEU.AND P2, PT, R18, -126, PT ;  /* 0xc2fc00001200780b */ /* 0x000fe20003f4e000 */
[----:B------:R-:W-:Y:S05]  /*8390*/  @!P0 FMUL R17, R17, 0.5 ;  /* 0x3f00000011118820 */ /* 0x000fea0000400000 */
[----:B------:R-:W5:Y:S01]  /*83a0*/  MUFU.EX2 R88, R14 ;  /* 0x0000000e00587308 */ /* 0x000f620000000800 */
[C---:B-1----:R-:W-:Y:S02]  /*83b0*/  FFMA2 R4, R3.reuse.F32, R40.F32x2.HI_LO, R4.F32x2.HI_LO ;  /* 0x0000002803047249 */ /* 0x042fe40000040004 */
[----:B------:R-:W-:Y:S02]  /*83c0*/  FFMA2 R6, R3.F32, R42.F32x2.HI_LO, R6.F32x2.HI_LO ;  /* 0x0000002a03067249 */ /* 0x000fe40000040006 */
[----:B---3--:R-:W-:Y:S01]  /*83d0*/  @!P1 FMUL R86, R86, R86 ;  /* 0x0000005656569220 */ /* 0x008fe20000400000 */
[----:B------:R-:W-:Y:S04]  /*83e0*/  FSETP.GEU.AND P1, PT, R19, -126, PT ;  /* 0xc2fc00001300780b */ /* 0x000fe80003f2e000 */
[----:B------:R1:W3:Y:S01]  /*83f0*/  MUFU.EX2 R89, R15 ;  /* 0x0000000f00597308 */ /* 0x0002e20000000800 */
[----:B------:R-:W-:Y:S01]  /*8400*/  @!P2 FMUL R18, R18, 0.5 ;  /* 0x3f0000001212a820 */ /* 0x000fe20000400000 */
[----:B----4-:R-:W-:Y:S01]  /*8410*/  @!P6 FMUL R87, R87, R87 ;  /* 0x000000575757e220 */ /* 0x010fe20000400000 */
[----:B------:R-:W-:Y:S07]  /*8420*/  FSETP.GEU.AND P6, PT, R4, -126, PT ;  /* 0xc2fc00000400780b */ /* 0x000fee0003fce000 */
[----:B------:R-:W4:Y:S01]  /*8430*/  MUFU.EX2 R90, R16 ;  /* 0x00000010005a7308 */ /* 0x000f220000000800 */
[----:B-----5:R-:W-:Y:S01]  /*8440*/  @!P5 FMUL R88, R88, R88 ;  /* 0x000000585858d220 */ /* 0x020fe20000400000 */
[----:B------:R-:W-:Y:S01]  /*8450*/  FSETP.GEU.AND P5, PT, R5, -126, PT ;  /* 0xc2fc00000500780b */ /* 0x000fe20003fae000 */
[----:B------:R-:W-:Y:S07]  /*8460*/  @!P1 FMUL R19, R19, 0.5 ;  /* 0x3f00000013139820 */ /* 0x000fee0000400000 */
[----:B------:R-:W5:Y:S01]  /*8470*/  MUFU.EX2 R91, R17 ;  /* 0x00000011005b7308 */ /* 0x000f620000000800 */
[----:B-1----:R-:W1:Y:S01]  /*8480*/  LDS.128 R12, [R0+0x1f0a0] ;  /* 0x01f0a000000c7984 */ /* 0x002e620000000c00 */
[----:B------:R-:W-:Y:S01]  /*8490*/  @!P6 FMUL R4, R4, 0.5 ;  /* 0x3f0000000404e820 */ /* 0x000fe20000400000 */
[----:B---3--:R-:W-:Y:S01]  /*84a0*/  @!P4 FMUL R89, R89, R89 ;  /* 0x000000595959c220 */ /* 0x008fe20000400000 */
[----:B------:R-:W-:Y:S01]  /*84b0*/  FSETP.GEU.AND P4, PT, R6, -126, PT ;  /* 0xc2fc00000600780b */ /* 0x000fe20003f8e000 */
[----:B------:R-:W-:Y:S05]  /*84c0*/  @!P5 FMUL R5, R5, 0.5 ;  /* 0x3f0000000505d820 */ /* 0x000fea0000400000 */
[----:B------:R-:W3:Y:S01]  /*84d0*/  MUFU.EX2 R92, R18 ;  /* 0x00000012005c7308 */ /* 0x000ee20000000800 */
[C---:B--2---:R-:W-:Y:S02]  /*84e0*/  FFMA2 R8, R3.reuse.F32, R44.F32x2.HI_LO, R8.F32x2.HI_LO ;  /* 0x0000002c03087249 */ /* 0x044fe40000040008 */
[----:B------:R-:W-:Y:S02]  /*84f0*/  FFMA2 R10, R3.F32, R46.F32x2.HI_LO, R10.F32x2.HI_LO ;  /* 0x0000002e030a7249 */ /* 0x000fe4000004000a */
[----:B----4-:R-:W-:Y:S01]  /*8500*/  @!P3 FMUL R90, R90, R90 ;  /* 0x0000005a5a5ab220 */ /* 0x010fe20000400000 */
[----:B------:R-:W-:Y:S04]  /*8510*/  FSETP.GEU.AND P3, PT, R7, -126, PT ;  /* 0xc2fc00000700780b */ /* 0x000fe80003f6e000 */
[----:B------:R2:W4:Y:S01]  /*8520*/  MUFU.EX2 R93, R19 ;  /* 0x00000013005d7308 */ /* 0x0005220000000800 */
[----:B------:R-:W-:Y:S01]  /*8530*/  @!P4 FMUL R6, R6, 0.5 ;  /* 0x3f0000000606c820 */ /* 0x000fe20000400000 */
[----:B-----5:R-:W-:Y:S01]  /*8540*/  @!P0 FMUL R91, R91, R91 ;  /* 0x0000005b5b5b8220 */ /* 0x020fe20000400000 */
[----:B------:R-:W-:Y:S07]  /*8550*/  FSETP.GEU.AND P0, PT, R8, -126, PT ;  /* 0xc2fc00000800780b */ /* 0x000fee0003f0e000 */
[----:B------:R-:W5:Y:S01]  /*8560*/  MUFU.EX2 R94, R4 ;  /* 0x00000004005e7308 */ /* 0x000f620000000800 */
[----:B---3--:R-:W-:Y:S01]  /*8570*/  @!P2 FMUL R92, R92, R92 ;  /* 0x0000005c5c5ca220 */ /* 0x008fe20000400000 */
[----:B------:R-:W-:Y:S01]  /*8580*/  FSETP.GEU.AND P2, PT, R9, -126, PT ;  /* 0xc2fc00000900780b */ /* 0x000fe20003f4e000 */
[----:B------:R-:W-:Y:S07]  /*8590*/  @!P3 FMUL R7, R7, 0.5 ;  /* 0x3f0000000707b820 */ /* 0x000fee0000400000 */
[----:B------:R-:W3:Y:S01]  /*85a0*/  MUFU.EX2 R95, R5 ;  /* 0x00000005005f7308 */ /* 0x000ee20000000800 */
[----:B--2---:R-:W2:Y:S01]  /*85b0*/  LDS.128 R16, [R0+0x1f0b0] ;  /* 0x01f0b00000107984 */ /* 0x004ea20000000c00 */
[----:B------:R-:W-:Y:S01]  /*85c0*/  @!P0 FMUL R8, R8, 0.5 ;  /* 0x3f00000008088820 */ /* 0x000fe20000400000 */
[----:B----4-:R-:W-:Y:S01]  /*85d0*/  @!P1 FMUL R93, R93, R93 ;  /* 0x0000005d5d5d9220 */ /* 0x010fe20000400000 */
[----:B------:R-:W-:Y:S01]  /*85e0*/  FSETP.GEU.AND P1, PT, R10, -126, PT ;  /* 0xc2fc00000a00780b */ /* 0x000fe20003f2e000 */
[----:B------:R-:W-:Y:S05]  /*85f0*/  @!P2 FMUL R9, R9, 0.5 ;  /* 0x3f0000000909a820 */ /* 0x000fea0000400000 */
[----:B------:R-:W4:Y:S01]  /*8600*/  MUFU.EX2 R96, R6 ;  /* 0x0000000600607308 */ /* 0x000f220000000800 */
[----:B-1----:R-:W-:Y:S01]  /*8610*/  FFMA2 R12, R3.F32, R48.F32x2.HI_LO, R12.F32x2.HI_LO ;  /* 0x00000030030c7249 */ /* 0x002fe2000004000c */
[----:B------:R-:W-:Y:S01]  /*8620*/  F2FP.F16.F32.PACK_AB R48, R79, R78 ;  /* 0x0000004e4f30723e */ /* 0x000fe200000000ff */
[----:B------:R-:W-:Y:S01]  /*8630*/  FFMA2 R14, R3.F32, R50.F32x2.HI_LO, R14.F32x2.HI_LO ;  /* 0x00000032030e7249 */ /* 0x000fe2000004000e */
[----:B------:R-:W-:Y:S01]  /*8640*/  F2FP.F16.F32.PACK_AB R49, R81, R80 ;  /* 0x000000505131723e */ /* 0x000fe200000000ff */
[----:B-----5:R-:W-:Y:S01]  /*8650*/  @!P6 FMUL R94, R94, R94 ;  /* 0x0000005e5e5ee220 */ /* 0x020fe20000400000 */
[----:B------:R-:W-:Y:S04]  /*8660*/  FSETP.GEU.AND P6, PT, R11, -126, PT ;  /* 0xc2fc00000b00780b */ /* 0x000fe80003fce000 */
[----:B------:R1:W5:Y:S01]  /*8670*/  MUFU.EX2 R97, R7 ;  /* 0x0000000700617308 */ /* 0x0003620000000800 */
[----:B------:R-:W-:Y:S01]  /*8680*/  @!P1 FMUL R10, R10, 0.5 ;  /* 0x3f0000000a0a9820 */ /* 0x000fe20000400000 */
[----:B---3--:R-:W-:Y:S01]  /*8690*/  @!P5 FMUL R95, R95, R95 ;  /* 0x0000005f5f5fd220 */ /* 0x008fe20000400000 */
[----:B------:R-:W-:Y:S02]  /*86a0*/  FSETP.GEU.AND P5, PT, R12, -126, PT ;  /* 0xc2fc00000c00780b */ /* 0x000fe40003fae000 */
[----:B------:R-:W-:Y:S02]  /*86b0*/  F2FP.F16.F32.PACK_AB R50, R83, R82 ;  /* 0x000000525332723e */ /* 0x000fe400000000ff */
[----:B------:R-:W-:Y:S03]  /*86c0*/  F2FP.F16.F32.PACK_AB R51, R85, R84 ;  /* 0x000000545533723e */ /* 0x000fe600000000ff */
[----:B------:R-:W3:Y:S01]  /*86d0*/  MUFU.EX2 R98, R8 ;  /* 0x0000000800627308 */ /* 0x000ee20000000800 */
[----:B----4-:R-:W-:Y:S01]  /*86e0*/  @!P4 FMUL R96, R96, R96 ;  /* 0x000000606060c220 */ /* 0x010fe20000400000 */
[----:B------:R-:W-:Y:S01]  /*86f0*/  FSETP.GEU.AND P4, PT, R13, -126, PT ;  /* 0xc2fc00000d00780b */ /* 0x000fe20003f8e000 */
[----:B------:R-:W-:Y:S01]  /*8700*/  @!P6 FMUL R11, R11, 0.5 ;  /* 0x3f0000000b0be820 */ /* 0x000fe20000400000 */
[----:B------:R-:W-:Y:S06]  /*8710*/  F2FP.F16.F32.PACK_AB R40, R95, R94 ;  /* 0x0000005e5f28723e */ /* 0x000fec00000000ff */
[----:B------:R-:W4:Y:S01]  /*8720*/  MUFU.EX2 R99, R9 ;  /* 0x0000000900637308 */ /* 0x000f220000000800 */
[----:B-1----:R-:W1:Y:S01]  /*8730*/  LDS.128 R4, [R0+0x1f100] ;  /* 0x01f1000000047984 */ /* 0x002e620000000c00 */
[----:B------:R-:W-:Y:S01]  /*8740*/  @!P5 FMUL R12, R12, 0.5 ;  /* 0x3f0000000c0cd820 */ /* 0x000fe20000400000 */
[----:B-----5:R-:W-:Y:S01]  /*8750*/  @!P3 FMUL R97, R97, R97 ;  /* 0x000000616161b220 */ /* 0x020fe20000400000 */
[----:B------:R-:W-:Y:S01]  /*8760*/  FSETP.GEU.AND P3, PT, R14, -126, PT ;  /* 0xc2fc00000e00780b */ /* 0x000fe20003f6e000 */
[----:B------:R-:W-:Y:S05]  /*8770*/  @!P4 FMUL R13, R13, 0.5 ;  /* 0x3f0000000d0dc820 */ /* 0x000fea0000400000 */
[----:B------:R-:W5:Y:S01]  /*8780*/  MUFU.EX2 R100, R10 ;  /* 0x0000000a00647308 */ /* 0x000f620000000800 */
[----:B--2---:R-:W-:Y:S01]  /*8790*/  FFMA2 R16, R3.F32, R52.F32x2.HI_LO, R16.F32x2.HI_LO ;  /* 0x0000003403107249 */ /* 0x004fe20000040010 */
[----:B------:R-:W-:Y:S01]  /*87a0*/  F2FP.F16.F32.PACK_AB R52, R87, R86 ;  /* 0x000000565734723e */ /* 0x000fe200000000ff */
[----:B------:R-:W-:Y:S01]  /*87b0*/  FFMA2 R18, R3.F32, R54.F32x2.HI_LO, R18.F32x2.HI_LO ;  /* 0x0000003603127249 */ /* 0x000fe20000040012 */
[----:B------:R-:W-:Y:S01]  /*87c0*/  F2FP.F16.F32.PACK_AB R53, R89, R88 ;  /* 0x000000585935723e */ /* 0x000fe200000000ff */
[----:B---3--:R-:W-:Y:S01]  /*87d0*/  @!P0 FMUL R98, R98, R98 ;  /* 0x0000006262628220 */ /* 0x008fe20000400000 */
[----:B------:R-:W-:Y:S04]  /*87e0*/  FSETP.GEU.AND P0, PT, R15, -126, PT ;  /* 0xc2fc00000f00780b */ /* 0x000fe80003f0e000 */
[----:B------:R2:W3:Y:S01]  /*87f0*/  MUFU.EX2 R101, R11 ;  /* 0x0000000b00657308 */ /* 0x0004e20000000800 */
[----:B------:R-:W-:Y:S01]  /*8800*/  @!P3 FMUL R14, R14, 0.5 ;  /* 0x3f0000000e0eb820 */ /* 0x000fe20000400000 */
[----:B----4-:R-:W-:Y:S01]  /*8810*/  @!P2 FMUL R99, R99, R99 ;  /* 0x000000636363a220 */ /* 0x010fe20000400000 */
[----:B------:R-:W-:Y:S02]  /*8820*/  FSETP.GEU.AND P2, PT, R16, -126, PT ;  /* 0xc2fc00001000780b */ /* 0x000fe40003f4e000 */
[----:B------:R-:W-:Y:S02]  /*8830*/  F2FP.F16.F32.PACK_AB R54, R91, R90 ;  /* 0x0000005a5b36723e */ /* 0x000fe400000000ff */
[----:B------:R-:W-:Y:S03]  /*8840*/  F2FP.F16.F32.PACK_AB R55, R93, R92 ;  /* 0x0000005c5d37723e */ /* 0x000fe600000000ff */
[----:B------:R-:W4:Y:S01]  /*8850*/  MUFU.EX2 R102, R12 ;  /* 0x0000000c00667308 */ /* 0x000f220000000800 */
[----:B-----5:R-:W-:Y:S01]  /*8860*/  @!P1 FMUL R100, R100, R100 ;  /* 0x0000006464649220 */ /* 0x020fe20000400000 */
[----:B------:R-:W-:Y:S01]  /*8870*/  FSETP.GEU.AND P1, PT, R17, -126, PT ;  /* 0xc2fc00001100780b */ /* 0x000fe20003f2e000 */
[----:B------:R-:W-:Y:S01]  /*8880*/  @!P0 FMUL R15, R15, 0.5 ;  /* 0x3f0000000f0f8820 */ /* 0x000fe20000400000 */
[----:B------:R-:W-:Y:S02]  /*8890*/  F2FP.F16.F32.PACK_AB R41, R97, R96 ;  /* 0x000000606129723e */ /* 0x000fe400000000ff */
[----:B------:R-:W-:Y:S04]  /*88a0*/  F2FP.F16.F32.PACK_AB R42, R99, R98 ;  /* 0x00000062632a723e */ /* 0x000fe800000000ff */
[----:B------:R-:W5:Y:S01]  /*88b0*/  MUFU.EX2 R103, R13 ;  /* 0x0000000d00677308 */ /* 0x000f620000000800 */
[----:B--2---:R-:W2:Y:S01]  /*88c0*/  LDS.128 R8, [R0+0x1f110] ;  /* 0x01f1100000087984 */ /* 0x004ea20000000c00 */
[----:B------:R-:W-:Y:S01]  /*88d0*/  @!P2 FMUL R16, R16, 0.5 ;  /* 0x3f0000001010a820 */ /* 0x000fe20000400000 */
[----:B---3--:R-:W-:Y:S01]  /*88e0*/  @!P6 FMUL R101, R101, R101 ;  /* 0x000000656565e220 */ /* 0x008fe20000400000 */
[----:B------:R-:W-:Y:S01]  /*88f0*/  FSETP.GEU.AND P6, PT, R18, -126, PT ;  /* 0xc2fc00001200780b */ /* 0x000fe20003fce000 */
[----:B------:R-:W-:Y:S05]  /*8900*/  @!P1 FMUL R17, R17, 0.5 ;  /* 0x3f00000011119820 */ /* 0x000fea0000400000 */
[----:B------:R-:W3:Y:S01]  /*8910*/  MUFU.EX2 R104, R14 ;  /* 0x0000000e00687308 */ /* 0x000ee20000000800 */
[----:B-1----:R-:W-:Y:S01]  /*8920*/  FFMA2 R4, R3.F32, R24.F32x2.HI_LO, R4.F32x2.HI_LO ;  /* 0x0000001803047249 */ /* 0x002fe20000040004 */
[----:B------:R-:W-:Y:S01]  /*8930*/  F2FP.F16.F32.PACK_AB R43, R101, R100 ;  /* 0x00000064652b723e */ /* 0x000fe200000000ff */
[----:B------:R-:W-:Y:S02]  /*8940*/  FFMA2 R6, R3.F32, R26.F32x2.HI_LO, R6.F32x2.HI_LO ;  /* 0x0000001a03067249 */ /* 0x000fe40000040006 */
[----:B------:R-:W-:Y:S01]  /*8950*/  LDS.128 R24, [R0+0x1f180] ;  /* 0x01f1800000187984 */ /* 0x000fe20000000c00 */
[----:B----4-:R-:W-:Y:S01]  /*8960*/  @!P5 FMUL R102, R102, R102 ;  /* 0x000000666666d220 */ /* 0x010fe20000400000 */
[----:B------:R-:W-:Y:S03]  /*8970*/  FSETP.GEU.AND P5, PT, R19, -126, PT ;  /* 0xc2fc00001300780b */ /* 0x000fe60003fae000 */
[----:B------:R1:W4:Y:S01]  /*8980*/  MUFU.EX2 R105, R15 ;  /* 0x0000000f00697308 */ /* 0x0003220000000800 */
[----:B------:R-:W-:Y:S01]  /*8990*/  @!P6 FMUL R18, R18, 0.5 ;  /* 0x3f0000001212e820 */ /* 0x000fe20000400000 */
[----:B-----5:R-:W-:Y:S01]  /*89a0*/  @!P4 FMUL R103, R103, R103 ;  /* 0x000000676767c220 */ /* 0x020fe20000400000 */
[----:B------:R-:W-:Y:S04]  /*89b0*/  FSETP.GEU.AND P4, PT, R4, -126, PT ;  /* 0xc2fc00000400780b */ /* 0x000fe80003f8e000 */
[----:B------:R-:W-:Y:S03]  /*89c0*/  F2FP.F16.F32.PACK_AB R44, R103, R102 ;  /* 0x00000066672c723e */ /* 0x000fe600000000ff */
[----:B------:R-:W5:Y:S01]  /*89d0*/  MUFU.EX2 R106, R16 ;  /* 0x00000010006a7308 */ /* 0x000f620000000800 */
[----:B---3--:R-:W-:Y:S01]  /*89e0*/  @!P3 FMUL R104, R104, R104 ;  /* 0x000000686868b220 */ /* 0x008fe20000400000 */
[----:B------:R-:W-:Y:S01]  /*89f0*/  FSETP.GEU.AND P3, PT, R5, -126, PT ;  /* 0xc2fc00000500780b */ /* 0x000fe20003f6e000 */
[----:B------:R-:W-:Y:S07]  /*8a00*/  @!P5 FMUL R19, R19, 0.5 ;  /* 0x3f0000001313d820 */ /* 0x000fee0000400000 */
[----:B------:R-:W3:Y:S01]  /*8a10*/  MUFU.EX2 R107, R17 ;  /* 0x00000011006b7308 */ /* 0x000ee20000000800 */
[----:B-1----:R-:W1:Y:S01]  /*8a20*/  LDS.128 R12, [R0+0x1f120] ;  /* 0x01f12000000c7984 */ /* 0x002e620000000c00 */
[----:B------:R-:W-:Y:S01]  /*8a30*/  @!P4 FMUL R4, R4, 0.5 ;  /* 0x3f0000000404c820 */ /* 0x000fe20000400000 */
[----:B----4-:R-:W-:Y:S01]  /*8a40*/  @!P0 FMUL R105, R105, R105 ;  /* 0x0000006969698220 */ /* 0x010fe20000400000 */
[----:B------:R-:W-:Y:S01]  /*8a50*/  FSETP.GEU.AND P0, PT, R6, -126, PT ;  /* 0xc2fc00000600780b */ /* 0x000fe20003f0e000 */
[----:B------:R-:W-:Y:S05]  /*8a60*/  @!P3 FMUL R5, R5, 0.5 ;  /* 0x3f0000000505b820 */ /* 0x000fea0000400000 */
[----:B------:R-:W4:Y:S01]  /*8a70*/  MUFU.EX2 R108, R18 ;  /* 0x00000012006c7308 */ /* 0x000f220000000800 */
[----:B--2---:R-:W-:Y:S01]  /*8a80*/  FFMA2 R8, R3.F32, R28.F32x2.HI_LO, R8.F32x2.HI_LO ;  /* 0x0000001c03087249 */ /* 0x004fe20000040008 */
[----:B------:R-:W-:Y:S01]  /*8a90*/  F2FP.F16.F32.PACK_AB R45, R105, R104 ;  /* 0x00000068692d723e */ /* 0x000fe200000000ff */
[----:B------:R-:W-:Y:S02]  /*8aa0*/  FFMA2 R10, R3.F32, R30.F32x2.HI_LO, R10.F32x2.HI_LO ;  /* 0x0000001e030a7249 */ /* 0x000fe4000004000a */
[----:B------:R-:W2:Y:S01]  /*8ab0*/  LDS.128 R28, [R0+0x1f190] ;  /* 0x01f19000001c7984 */ /* 0x000ea20000000c00 */
[----:B-----5:R-:W-:Y:S01]  /*8ac0*/  @!P2 FMUL R106, R106, R106 ;  /* 0x0000006a6a6aa220 */ /* 0x020fe20000400000 */
[----:B------:R-:W-:Y:S03]  /*8ad0*/  FSETP.GEU.AND P2, PT, R7, -126, PT ;  /* 0xc2fc00000700780b */ /* 0x000fe60003f4e000 */
[----:B------:R-:W5:Y:S01]  /*8ae0*/  MUFU.EX2 R109, R19 ;  /* 0x00000013006d7308 */ /* 0x000f620000000800 */
[----:B------:R-:W-:Y:S01]  /*8af0*/  @!P0 FMUL R6, R6, 0.5 ;  /* 0x3f00000006068820 */ /* 0x000fe20000400000 */
[----:B---3--:R-:W-:Y:S01]  /*8b00*/  @!P1 FMUL R107, R107, R107 ;  /* 0x0000006b6b6b9220 */ /* 0x008fe20000400000 */
[----:B------:R-:W-:Y:S04]  /*8b10*/  FSETP.GEU.AND P1, PT, R8, -126, PT ;  /* 0xc2fc00000800780b */ /* 0x000fe80003f2e000 */
[----:B------:R-:W-:Y:S03]  /*8b20*/  F2FP.F16.F32.PACK_AB R46, R107, R106 ;  /* 0x0000006a6b2e723e */ /* 0x000fe600000000ff */
[----:B------:R3:W1:Y:S01]  /*8b30*/  MUFU.EX2 R110, R4 ;  /* 0x00000004006e7308 */ /* 0x0006620000000800 */
[----:B----4-:R-:W-:Y:S01]  /*8b40*/  @!P6 FMUL R108, R108, R108 ;  /* 0x0000006c6c6ce220 */ /* 0x010fe20000400000 */
[----:B------:R-:W-:Y:S01]  /*8b50*/  FSETP.GEU.AND P6, PT, R9, -126, PT ;  /* 0xc2fc00000900780b */ /* 0x000fe20003fce000 */
[----:B------:R-:W-:Y:S07]  /*8b60*/  @!P2 FMUL R7, R7, 0.5 ;  /* 0x3f0000000707a820 */ /* 0x000fee0000400000 */
[----:B------:R-:W4:Y:S01]  /*8b70*/  MUFU.EX2 R111, R5 ;  /* 0x00000005006f7308 */ /* 0x000f220000000800 */
[----:B------:R-:W-:Y:S01]  /*8b80*/  @!P1 FMUL R8, R8, 0.5 ;  /* 0x3f00000008089820 */ /* 0x000fe20000400000 */
[----:B-----5:R-:W-:Y:S01]  /*8b90*/  @!P5 FMUL R109, R109, R109 ;  /* 0x0000006d6d6dd220 */ /* 0x020fe20000400000 */
[----:B------:R-:W-:Y:S02]  /*8ba0*/  FSETP.GEU.AND P5, PT, R10, -126, PT ;  /* 0xc2fc00000a00780b */ /* 0x000fe40003fae000 */
[----:B------:R-:W-:Y:S05]  /*8bb0*/  @!P6 FMUL R9, R9, 0.5 ;  /* 0x3f0000000909e820 */ /* 0x000fea0000400000 */
[----:B------:R-:W5:Y:S01]  /*8bc0*/  MUFU.EX2 R112, R6 ;  /* 0x0000000600707308 */ /* 0x000f620000000800 */
[----:B---3--:R-:W-:Y:S01]  /*8bd0*/  LOP3.LUT R4, R75, 0x140, R72, 0xfe, !PT ;  /* 0x000001404b047812 */ /* 0x008fe200078efe48 */
[----:B-1----:R-:W-:Y:S01]  /*8be0*/  FFMA2 R12, R3.F32, R32.F32x2.HI_LO, R12.F32x2.HI_LO ;  /* 0x00000020030c7249 */ /* 0x002fe2000004000c */
[----:B------:R-:W-:Y:S01]  /*8bf0*/  F2FP.F16.F32.PACK_AB R47, R109, R108 ;  /* 0x0000006c6d2f723e */ /* 0x000fe200000000ff */
[----:B------:R-:W-:Y:S01]  /*8c00*/  FFMA2 R34, R3.F32, R34.F32x2.HI_LO, R14.F32x2.HI_LO ;  /* 0x0000002203227249 */ /* 0x000fe2000004000e */
[----:B------:R-:W-:Y:S01]  /*8c10*/  R2UR UR4, R4 ;  /* 0x00000000040472ca */ /* 0x000fe200000e0000 */
[----:B------:R-:W-:Y:S01]  /*8c20*/  @!P4 FMUL R110, R110, R110 ;  /* 0x0000006e6e6ec220 */ /* 0x000fe20000400000 */
[----:B------:R-:W-:Y:S03]  /*8c30*/  FSETP.GEU.AND P4, PT, R11, -126, PT ;  /* 0xc2fc00000b00780b */ /* 0x000fe60003f8e000 */
[----:B------:R-:W1:Y:S01]  /*8c40*/  MUFU.EX2 R113, R7 ;  /* 0x0000000700717308 */ /* 0x000e620000000800 */
[----:B------:R-:W-:Y:S01]  /*8c50*/  @!P5 FMUL R10, R10, 0.5 ;  /* 0x3f0000000a0ad820 */ /* 0x000fe20000400000 */
[----:B----4-:R-:W-:Y:S01]  /*8c60*/  @!P3 FMUL R111, R111, R111 ;  /* 0x0000006f6f6fb220 */ /* 0x010fe20000400000 */
[----:B------:R-:W-:Y:S01]  /*8c70*/  FSETP.GEU.AND P3, PT, R12, -126, PT ;  /* 0xc2fc00000c00780b */ /* 0x000fe20003f6e000 */
[C---:B------:R-:W-:Y:S02]  /*8c80*/  FFMA2 R20, R3.reuse.F32, R36.F32x2.HI_LO, R20.F32x2.HI_LO ;  /* 0x0000002403147249 */ /* 0x040fe40000040014 */
[----:B------:R-:W-:Y:S01]  /*8c90*/  FFMA2 R22, R3.F32, R38.F32x2.HI_LO, R22.F32x2.HI_LO ;  /* 0x0000002603167249 */ /* 0x000fe20000040016 */
[----:B------:R-:W-:Y:S03]  /*8ca0*/  F2FP.F16.F32.PACK_AB R32, R111, R110 ;  /* 0x0000006e6f20723e */ /* 0x000fe600000000ff */
[----:B------:R-:W3:Y:S01]  /*8cb0*/  MUFU.EX2 R116, R8 ;  /* 0x0000000800747308 */ /* 0x000ee20000000800 */
[----:B-----5:R-:W-:Y:S01]  /*8cc0*/  @!P0 FMUL R112, R112, R112 ;  /* 0x0000007070708220 */ /* 0x020fe20000400000 */
[----:B------:R-:W-:Y:S01]  /*8cd0*/  FSETP.GEU.AND P0, PT, R13, -126, PT ;  /* 0xc2fc00000d00780b */ /* 0x000fe20003f0e000 */
[----:B------:R-:W-:Y:S07]  /*8ce0*/  @!P4 FMUL R11, R11, 0.5 ;  /* 0x3f0000000b0bc820 */ /* 0x000fee0000400000 */
[----:B------:R-:W4:Y:S01]  /*8cf0*/  MUFU.EX2 R117, R9 ;  /* 0x0000000900757308 */ /* 0x000f220000000800 */
[----:B------:R-:W-:Y:S01]  /*8d00*/  @!P3 FMUL R12, R12, 0.5 ;  /* 0x3f0000000c0cb820 */ /* 0x000fe20000400000 */
[----:B-1----:R-:W-:Y:S01]  /*8d10*/  @!P2 FMUL R113, R113, R113 ;  /* 0x000000717171a220 */ /* 0x002fe20000400000 */
[----:B------:R-:W-:Y:S02]  /*8d20*/  FSETP.GEU.AND P2, PT, R34, -126, PT ;  /* 0xc2fc00002200780b */ /* 0x000fe40003f4e000 */
[----:B------:R-:W-:Y:S05]  /*8d30*/  @!P0 FMUL R13, R13, 0.5 ;  /* 0x3f0000000d0d8820 */ /* 0x000fea0000400000 */
[----:B------:R-:W1:Y:S01]  /*8d40*/  MUFU.EX2 R120, R10 ;  /* 0x0000000a00787308 */ /* 0x000e620000000800 */
[----:B---3--:R-:W-:Y:S01]  /*8d50*/  @!P1 FMUL R116, R116, R116 ;  /* 0x0000007474749220 */ /* 0x008fe20000400000 */
[----:B------:R-:W-:Y:S02]  /*8d60*/  FSETP.GEU.AND P1, PT, R35, -126, PT ;  /* 0xc2fc00002300780b */ /* 0x000fe40003f2e000 */
[----:B------:R-:W-:Y:S06]  /*8d70*/  F2FP.F16.F32.PACK_AB R33, R113, R112 ;  /* 0x000000707121723e */ /* 0x000fec00000000ff */
[----:B------:R-:W3:Y:S01]  /*8d80*/  MUFU.EX2 R121, R11 ;  /* 0x0000000b00797308 */ /* 0x000ee20000000800 */
[----:B------:R-:W-:Y:S01]  /*8d90*/  @!P2 FMUL R34, R34, 0.5 ;  /* 0x3f0000002222a820 */ /* 0x000fe20000400000 */
[----:B----4-:R-:W-:Y:S01]  /*8da0*/  @!P6 FMUL R117, R117, R117 ;  /* 0x000000757575e220 */ /* 0x010fe20000400000 */
[----:B------:R-:W-:Y:S02]  /*8db0*/  FSETP.GEU.AND P6, PT, R20, -126, PT ;  /* 0xc2fc00001400780b */ /* 0x000fe40003fce000 */
[----:B------:R-:W-:Y:S05]  /*8dc0*/  @!P1 FMUL R35, R35, 0.5 ;  /* 0x3f00000023239820 */ /* 0x000fea0000400000 */
[----:B------:R-:W4:Y:S01]  /*8dd0*/  MUFU.EX2 R114, R12 ;  /* 0x0000000c00727308 */ /* 0x000f220000000800 */
[----:B-1----:R-:W-:Y:S01]  /*8de0*/  @!P5 FMUL R120, R120, R120 ;  /* 0x000000787878d220 */ /* 0x002fe20000400000 */
        /* <DEDUP_REMOVED lines=10> */
[----:B-1----:R-:W1:Y:S01]  /*8e90*/  LDTM.x16 R4, tmem[UR4] ;  /* 0x00000004000479ee */ /* 0x002e620008240000 */
[----:B------:R-:W-:Y:S01]  /*8ea0*/  @!P4 FMUL R22, R22, 0.5 ;  /* 0x3f0000001616c820 */ /* 0x000fe20000400000 */
[----:B-----5:R-:W-:Y:S02]  /*8eb0*/  @!P0 FMUL R115, R115, R115 ;  /* 0x0000007373738220 */ /* 0x020fe40000400000 */
[----:B------:R-:W-:Y:S05]  /*8ec0*/  @!P3 FMUL R23, R23, 0.5 ;  /* 0x3f0000001717b820 */ /* 0x000fea0000400000 */
[----:B------:R-:W5:Y:S01]  /*8ed0*/  MUFU.EX2 R122, R20 ;  /* 0x00000014007a7308 */ /* 0x000f620000000800 */
[----:B---3--:R-:W-:Y:S01]  /*8ee0*/  @!P2 FMUL R118, R118, R118 ;  /* 0x000000767676a220 */ /* 0x008fe20000400000 */
[----:B------:R-:W-:Y:S02]  /*8ef0*/  F2FP.F16.F32.PACK_AB R34, R117, R116 ;  /* 0x000000747522723e */ /* 0x000fe400000000ff */
[----:B------:R-:W-:Y:S06]  /*8f00*/  F2FP.F16.F32.PACK_AB R36, R115, R114 ;  /* 0x000000727324723e */ /* 0x000fec00000000ff */
[----:B------:R-:W3:Y:S01]  /*8f10*/  MUFU.EX2 R123, R21 ;  /* 0x00000015007b7308 */ /* 0x000ee20000000800 */
[----:B----4-:R-:W-:Y:S01]  /*8f20*/  @!P1 FMUL R119, R119, R119 ;  /* 0x0000007777779220 */ /* 0x010fe20000400000 */
[----:B------:R-:W-:Y:S04]  /*8f30*/  F2FP.F16.F32.PACK_AB R35, R121, R120 ;  /* 0x000000787923723e */ /* 0x000fe800000000ff */
[----:B------:R-:W-:Y:S04]  /*8f40*/  F2FP.F16.F32.PACK_AB R37, R119, R118 ;  /* 0x000000767725723e */ /* 0x000fe800000000ff */
[----:B------:R-:W4:Y:S01]  /*8f50*/  MUFU.EX2 R22, R22 ;  /* 0x0000001600167308 */ /* 0x000f220000000800 */
[C---:B-1----:R-:W-:Y:S02]  /*8f60*/  FFMA2 R24, R3.reuse.F32, R4.F32x2.HI_LO, R24.F32x2.HI_LO ;  /* 0x0000000403187249 */ /* 0x042fe40000040018 */
[----:B------:R-:W-:Y:S02]  /*8f70*/  FFMA2 R26, R3.F32, R6.F32x2.HI_LO, R26.F32x2.HI_LO ;  /* 0x00000006031a7249 */ /* 0x000fe4000004001a */
[----:B------:R-:W1:Y:S01]  /*8f80*/  LDS.128 R4, [R0+0x1f1a0] ;  /* 0x01f1a00000047984 */ /* 0x000e620000000c00 */
[----:B------:R-:W-:Y:S01]  /*8f90*/  FSETP.GEU.AND P2, PT, R25, -126, PT ;  /* 0xc2fc00001900780b */ /* 0x000fe20003f4e000 */
[C---:B--2---:R-:W-:Y:S03]  /*8fa0*/  FFMA2 R28, R3.reuse.F32, R8.F32x2.HI_LO, R28.F32x2.HI_LO ;  /* 0x00000008031c7249 */ /* 0x044fe6000004001c */
[----:B------:R-:W2:Y:S01]  /*8fb0*/  MUFU.EX2 R23, R23 ;  /* 0x0000001700177308 */ /* 0x000ea20000000800 */
[----:B------:R-:W-:Y:S01]  /*8fc0*/  FSETP.GEU.AND P1, PT, R26, -126, PT ;  /* 0xc2fc00001a00780b */ /* 0x000fe20003f2e000 */
[----:B------:R-:W-:Y:S01]  /*8fd0*/  FFMA2 R30, R3.F32, R10.F32x2.HI_LO, R30.F32x2.HI_LO ;  /* 0x0000000a031e7249 */ /* 0x000fe2000004001e */
[----:B------:R-:W-:Y:S01]  /*8fe0*/  FSETP.GEU.AND P0, PT, R24, -126, PT ;  /* 0xc2fc00001800780b */ /* 0x000fe20003f0e000 */
[----:B-----5:R-:W-:Y:S01]  /*8ff0*/  @!P6 FMUL R122, R122, R122 ;  /* 0x0000007a7a7ae220 */ /* 0x020fe20000400000 */
[----:B------:R5:W1:Y:S01]  /*9000*/  LDS.128 R8, [R0+0x1f1b0] ;  /* 0x01f1b00000087984 */ /* 0x000a620000000c00 */
[----:B------:R-:W-:Y:S01]  /*9010*/  NOP ;  /* 0x0000000000007918 */ /* 0x000fe20000000000 */
[----:B------:R-:W-:Y:S01]  /*9020*/  FSETP.GEU.AND P6, PT, R27, -126, PT ;  /* 0xc2fc00001b00780b */ /* 0x000fe20003fce000 */
[----:B---3--:R-:W-:Y:S01]  /*9030*/  @!P5 FMUL R123, R123, R123 ;  /* 0x0000007b7b7bd220 */ /* 0x008fe20000400000 */
[----:B------:R-:W-:Y:S01]  /*9040*/  FSETP.GEU.AND P5, PT, R28, -126, PT ;  /* 0xc2fc00001c00780b */ /* 0x000fe20003fae000 */
[----:B----4-:R-:W-:Y:S01]  /*9050*/  @!P4 FMUL R22, R22, R22 ;  /* 0x000000161616c220 */ /* 0x010fe20000400000 */
[----:B------:R-:W-:Y:S01]  /*9060*/  FSETP.GEU.AND P4, PT, R29, -126, PT ;  /* 0xc2fc00001d00780b */ /* 0x000fe20003f8e000 */
[----:B------:R-:W-:Y:S01]  /*9070*/  @!P2 FMUL R25, R25, 0.5 ;  /* 0x3f0000001919a820 */ /* 0x000fe20000400000 */
[----:B------:R-:W-:Y:S01]  /*9080*/  BAR.SYNC.DEFER_BLOCKING 0x3, 0x100 ;  /* 0x00c4000000007b1d */ /* 0x000fe20000010000 */
[----:B------:R-:W-:Y:S01]  /*9090*/  @!P1 FMUL R26, R26, 0.5 ;  /* 0x3f0000001a1a9820 */ /* 0x000fe20000400000 */
[----:B------:R-:W-:Y:S01]  /*90a0*/  F2FP.F16.F32.PACK_AB R38, R123, R122 ;  /* 0x0000007a7b26723e */ /* 0x000fe200000000ff */
[----:B------:R-:W-:Y:S01]  /*90b0*/  @!P0 FMUL R24, R24, 0.5 ;  /* 0x3f00000018188820 */ /* 0x000fe20000400000 */
[----:B--2---:R-:W-:Y:S01]  /*90c0*/  @!P3 FMUL R23, R23, R23 ;  /* 0x000000171717b220 */ /* 0x004fe20000400000 */
[----:B------:R-:W-:Y:S01]  /*90d0*/  FSETP.GEU.AND P3, PT, R30, -126, PT ;  /* 0xc2fc00001e00780b */ /* 0x000fe20003f6e000 */
[----:B------:R-:W2:Y:S01]  /*90e0*/  MUFU.EX2 R125, R25 ;  /* 0x00000019007d7308 */ /* 0x000ea20000000800 */
[----:B------:R-:W-:Y:S02]  /*90f0*/  @!P6 FMUL R27, R27, 0.5 ;  /* 0x3f0000001b1be820 */ /* 0x000fe40000400000 */
[----:B------:R-:W-:Y:S01]  /*9100*/  @!P5 FMUL R28, R28, 0.5 ;  /* 0x3f0000001c1cd820 */ /* 0x000fe20000400000 */
[----:B------:R-:W-:Y:S01]  /*9110*/  F2FP.F16.F32.PACK_AB R39, R23, R22 ;  /* 0x000000161727723e */ /* 0x000fe200000000ff */
[----:B------:R-:W-:Y:S05]  /*9120*/  @!P4 FMUL R29, R29, 0.5 ;  /* 0x3f0000001d1dc820 */ /* 0x000fea0000400000 */
[----:B------:R-:W3:Y:S01]  /*9130*/  MUFU.EX2 R68, R26 ;  /* 0x0000001a00447308 */ /* 0x000ee20000000800 */
[----:B-----5:R-:W-:Y:S01]  /*9140*/  SHF.R.U32.HI R0, RZ, 0x4, R2 ;  /* 0x00000004ff007819 */ /* 0x020fe20000011602 */
[----:B------:R-:W-:Y:S03]  /*9150*/  @!P3 FMUL R30, R30, 0.5 ;  /* 0x3f0000001e1eb820 */ /* 0x000fe60000400000 */
[----:B------:R-:W-:Y:S05]  /*9160*/  LOP3.LUT R0, R0, 0x8, RZ, 0xc0, !PT ;  /* 0x0000000800007812 */ /* 0x000fea00078ec0ff */
[----:B------:R-:W4:Y:S01]  /*9170*/  MUFU.EX2 R124, R24 ;  /* 0x00000018007c7308 */ /* 0x000f220000000800 */
[----:B--2---:R-:W-:Y:S01]  /*9180*/  @!P2 FMUL R125, R125, R125 ;  /* 0x0000007d7d7da220 */ /* 0x004fe20000400000 */
[C---:B-1----:R-:W-:Y:S02]  /*9190*/  FFMA2 R4, R3.reuse.F32, R12.F32x2.HI_LO, R4.F32x2.HI_LO ;  /* 0x0000000c03047249 */ /* 0x042fe40000040004 */
[----:B------:R-:W-:Y:S03]  /*91a0*/  FFMA2 R6, R3.F32, R14.F32x2.HI_LO, R6.F32x2.HI_LO ;  /* 0x0000000e03067249 */ /* 0x000fe60000040006 */
[----:B------:R-:W-:Y:S03]  /*91b0*/  FSETP.GEU.AND P2, PT, R4, -126, PT ;  /* 0xc2fc00000400780b */ /* 0x000fe60003f4e000 */
[----:B------:R-:W1:Y:S01]  /*91c0*/  MUFU.EX2 R71, R27 ;  /* 0x0000001b00477308 */ /* 0x000e620000000800 */
[----:B---3--:R-:W-:Y:S01]  /*91d0*/  @!P1 FMUL R68, R68, R68 ;  /* 0x0000004444449220 */ /* 0x008fe20000400000 */
[----:B------:R-:W-:Y:S01]  /*91e0*/  FSETP.GEU.AND P1, PT, R5, -126, PT ;  /* 0xc2fc00000500780b */ /* 0x000fe20003f2e000 */
[C---:B------:R-:W-:Y:S01]  /*91f0*/  FFMA2 R8, R3.reuse.F32, R16.F32x2.HI_LO, R8.F32x2.HI_LO ;  /* 0x0000001003087249 */ /* 0x040fe20000040008 */
[----:B------:R-:W-:Y:S01]  /*9200*/  IADD3 R16, PT, PT, R76, -R0, RZ ;  /* 0x800000004c107210 */ /* 0x000fe20007ffe0ff */
[----:B------:R-:W-:Y:S01]  /*9210*/  FFMA2 R10, R3.F32, R18.F32x2.HI_LO, R10.F32x2.HI_LO ;  /* 0x00000012030a7249 */ /* 0x000fe2000004000a */
[----:B------:R2:W-:Y:S04]  /*9220*/  STL [R1], R68 ;  /* 0x0000004401007387 */ /* 0x0005e80000100800 */
[----:B------:R-:W3:Y:S01]  /*9230*/  MUFU.EX2 R66, R28 ;  /* 0x0000001c00427308 */ /* 0x000ee20000000800 */
[----:B----4-:R-:W-:Y:S01]  /*9240*/  @!P0 FMUL R124, R124, R124 ;  /* 0x0000007c7c7c8220 */ /* 0x010fe20000400000 */
[----:B------:R-:W-:Y:S01]  /*9250*/  FSETP.GEU.AND P0, PT, R31, -126, PT ;  /* 0xc2fc00001f00780b */ /* 0x000fe20003f0e000 */
[----:B------:R-:W-:Y:S01]  /*9260*/  @!P2 FMUL R4, R4, 0.5 ;  /* 0x3f0000000404a820 */ /* 0x000fe20000400000 */
[----:B------:R-:W-:Y:S01]  /*9270*/  SHF.R.U32.HI R0, RZ, 0x15, R16 ;  /* 0x00000015ff007819 */ /* 0x000fe20000011610 */
[----:B------:R-:W-:Y:S05]  /*9280*/  @!P1 FMUL R5, R5, 0.5 ;  /* 0x3f00000005059820 */ /* 0x000fea0000400000 */
[----:B------:R-:W4:Y:S01]  /*9290*/  MUFU.EX2 R69, R29 ;  /* 0x0000001d00457308 */ /* 0x000f220000000800 */
[----:B-1----:R-:W-:Y:S01]  /*92a0*/  @!P6 FMUL R71, R71, R71 ;  /* 0x000000474747e220 */ /* 0x002fe20000400000 */
[----:B------:R-:W-:Y:S02]  /*92b0*/  FSETP.GEU.AND P6, PT, R6, -126, PT ;  /* 0xc2fc00000600780b */ /* 0x000fe40003fce000 */
[----:B------:R-:W-:Y:S02]  /*92c0*/  F2FP.F16.F32.PACK_AB R24, R125, R124 ;  /* 0x0000007c7d18723e */ /* 0x000fe400000000ff */
[----:B------:R2:W-:Y:S01]  /*92d0*/  STL [R1+0x4], R71 ;  /* 0x0000044701007387 */ /* 0x0005e20000100800 */
[----:B------:R-:W-:Y:S03]  /*92e0*/  @!P0 FMUL R31, R31, 0.5 ;  /* 0x3f0000001f1f8820 */ /* 0x000fe60000400000 */
[----:B------:R-:W1:Y:S01]  /*92f0*/  MUFU.EX2 R64, R30 ;  /* 0x0000001e00407308 */ /* 0x000e620000000800 */
[----:B---3--:R-:W-:Y:S01]  /*9300*/  @!P5 FMUL R66, R66, R66 ;  /* 0x000000424242d220 */ /* 0x008fe20000400000 */
[----:B------:R-:W-:Y:S02]  /*9310*/  FSETP.GEU.AND P5, PT, R7, -126, PT ;  /* 0xc2fc00000700780b */ /* 0x000fe40003fae000 */
[----:B------:R-:W-:Y:S02]  /*9320*/  F2FP.F16.F32.PACK_AB R25, R71, R68 ;  /* 0x000000444719723e */ /* 0x000fe400000000ff */
[----:B------:R2:W-:Y:S01]  /*9330*/  STL [R1+0x8], R66 ;  /* 0x0000084201007387 */ /* 0x0005e20000100800 */
[----:B------:R-:W-:Y:S03]  /*9340*/  @!P6 FMUL R6, R6, 0.5 ;  /* 0x3f0000000606e820 */ /* 0x000fe60000400000 */
[----:B------:R-:W3:Y:S01]  /*9350*/  MUFU.EX2 R62, R4 ;  /* 0x00000004003e7308 */ /* 0x000ee20000000800 */
[----:B----4-:R-:W-:Y:S01]  /*9360*/  @!P4 FMUL R69, R69, R69 ;  /* 0x000000454545c220 */ /* 0x010fe20000400000 */
[----:B------:R-:W-:Y:S04]  /*9370*/  FSETP.GEU.AND P4, PT, R8, -126, PT ;  /* 0xc2fc00000800780b */ /* 0x000fe80003f8e000 */
[----:B------:R2:W-:Y:S01]  /*9380*/  STL [R1+0xc], R69 ;  /* 0x00000c4501007387 */ /* 0x0005e20000100800 */
[----:B------:R-:W-:Y:S03]  /*9390*/  @!P5 FMUL R7, R7, 0.5 ;  /* 0x3f0000000707d820 */ /* 0x000fe60000400000 */
        /* <DEDUP_REMOVED lines=8> */
[C---:B------:R-:W-:Y:S03]  /*9420*/  FSETP.GEU.AND P2, PT, R10.reuse, -126, PT ;  /* 0xc2fc00000a00780b */ /* 0x040fe60003f4e000 */
[----:B------:R-:W-:Y:S05]  /*9430*/  @!P3 FMUL R9, R9, 0.5 ;  /* 0x3f0000000909b820 */ /* 0x000fea0000400000 */
[----:B------:R-:W3:Y:S01]  /*9440*/  MUFU.EX2 R60, R6 ;  /* 0x00000006003c7308 */ /* 0x000ee20000000800 */
[----:B----4-:R-:W-:Y:S01]  /*9450*/  @!P1 FMUL R65, R65, R65 ;  /* 0x0000004141419220 */ /* 0x010fe20000400000 */
[----:B------:R-:W-:Y:S04]  /*9460*/  FSETP.GEU.AND P1, PT, R11, -126, PT ;  /* 0xc2fc00000b00780b */ /* 0x000fe80003f2e000 */
[----:B------:R-:W-:Y:S01]  /*9470*/  F2FP.F16.F32.PACK_AB R28, R65, R62 ;  /* 0x0000003e411c723e */ /* 0x000fe200000000ff */
[----:B------:R-:W-:Y:S03]  /*9480*/  @!P2 FMUL R10, R10, 0.5 ;  /* 0x3f0000000a0aa820 */ /* 0x000fe60000400000 */
[----:B------:R-:W4:Y:S01]  /*9490*/  MUFU.EX2 R63, R7 ;  /* 0x00000007003f7308 */ /* 0x000f220000000800 */
[----:B-1----:R-:W-:Y:S01]  /*94a0*/  @!P0 FMUL R67, R67, R67 ;  /* 0x0000004343438220 */ /* 0x002fe20000400000 */
[----:B------:R-:W-:Y:S04]  /*94b0*/  ISETP.NE.AND P0, PT, R57, R0, PT ;  /* 0x000000003900720c */ /* 0x000fe80003f05270 */
[----:B------:R2:W-:Y:S01]  /*94c0*/  STL [R1+0x14], R67 ;  /* 0x0000144301007387 */ /* 0x0005e20000100800 */
[----:B------:R-:W-:Y:S03]  /*94d0*/  @!P1 FMUL R11, R11, 0.5 ;  /* 0x3f0000000b0b9820 */ /* 0x000fe60000400000 */
[----:B------:R-:W1:Y:S01]  /*94e0*/  MUFU.EX2 R58, R8 ;  /* 0x00000008003a7308 */ /* 0x000e620000000800 */
[----:B---3--:R-:W-:Y:S01]  /*94f0*/  @!P6 FMUL R60, R60, R60 ;  /* 0x0000003c3c3ce220 */ /* 0x008fe20000400000 */
[----:B------:R2:W-:Y:S01]  /*9500*/  STL [R1+0x20], R62 ;  /* 0x0000203e01007387 */ /* 0x0005e20000100800 */
[----:B------:R-:W-:Y:S03]  /*9510*/  F2FP.F16.F32.PACK_AB R27, R67, R64 ;  /* 0x00000040431b723e */ /* 0x000fe600000000ff */
[----:B------:R2:W-:Y:S04]  /*9520*/  STL [R1+0x24], R65 ;  /* 0x0000244101007387 */ /* 0x0005e80000100800 */
[----:B------:R-:W3:Y:S01]  /*9530*/  MUFU.EX2 R61, R9 ;  /* 0x00000009003d7308 */ /* 0x000ee20000000800 */
[----:B----4-:R-:W-:Y:S01]  /*9540*/  @!P5 FMUL R63, R63, R63 ;  /* 0x0000003f3f3fd220 */ /* 0x010fe20000400000 */
[----:B------:R2:W-:Y:S04]  /*9550*/  STL [R1+0x28], R60 ;  /* 0x0000283c01007387 */ /* 0x0005e80000100800 */
[----:B------:R2:W-:Y:S01]  /*9560*/  STL [R1+0x2c], R63 ;  /* 0x00002c3f01007387 */ /* 0x0005e20000100800 */
[----:B------:R-:W-:Y:S03]  /*9570*/  F2FP.F16.F32.PACK_AB R29, R63, R60 ;  /* 0x0000003c3f1d723e */ /* 0x000fe600000000ff */
[----:B------:R-:W4:Y:S01]  /*9580*/  MUFU.EX2 R56, R10 ;  /* 0x0000000a00387308 */ /* 0x000f220000000800 */
[----:B-1----:R-:W-:Y:S05]  /*9590*/  @!P4 FMUL R58, R58, R58 ;  /* 0x0000003a3a3ac220 */ /* 0x002fea0000400000 */
[----:B------:R2:W-:Y:S04]  /*95a0*/  STL [R1+0x30], R58 ;  /* 0x0000303a01007387 */ /* 0x0005e80000100800 */
[----:B------:R-:W1:Y:S01]  /*95b0*/  MUFU.EX2 R59, R11 ;  /* 0x0000000b003b7308 */ /* 0x000e620000000800 */
[----:B---3--:R-:W-:Y:S05]  /*95c0*/  @!P3 FMUL R61, R61, R61 ;  /* 0x0000003d3d3db220 */ /* 0x008fea0000400000 */
[----:B------:R2:W-:Y:S01]  /*95d0*/  STL [R1+0x34], R61 ;  /* 0x0000343d01007387 */ /* 0x0005e20000100800 */
[----:B------:R-:W-:Y:S01]  /*95e0*/  F2FP.F16.F32.PACK_AB R30, R61, R58 ;  /* 0x0000003a3d1e723e */ /* 0x000fe200000000ff */
[----:B----4-:R-:W-:Y:S05]  /*95f0*/  @!P2 FMUL R56, R56, R56 ;  /* 0x000000383838a220 */ /* 0x010fea0000400000 */
[----:B------:R2:W-:Y:S01]  /*9600*/  STL [R1+0x38], R56 ;  /* 0x0000383801007387 */ /* 0x0005e20000100800 */
[----:B-1----:R-:W-:Y:S05]  /*9610*/  @!P1 FMUL R59, R59, R59 ;  /* 0x0000003b3b3b9220 */ /* 0x002fea0000400000 */
[----:B------:R2:W-:Y:S01]  /*9620*/  STL [R1+0x3c], R59 ;  /* 0x00003c3b01007387 */ /* 0x0005e20000100800 */
[----:B------:R-:W-:Y:S01]  /*9630*/  F2FP.F16.F32.PACK_AB R31, R59, R56 ;  /* 0x000000383b1f723e */ /* 0x000fe200000000ff */
[----:B------:R-:W-:Y:S06]  /*9640*/  @!P0 BRA `(.L_x_179) ;  /* 0x0000000000408947 */ /* 0x000fec0003800000 */
[----:B------:R-:W1:Y:S01]  /*9650*/  LDCU.64 UR6, c[0x4][0x80] ;  /* 0x01001000ff0677ac */ /* 0x000e620008000a00 */
[----:B------:R-:W-:Y:S01]  /*9660*/  MOV R15, 0x0 ;  /* 0x00000000000f7802 */ /* 0x000fe20000000f00 */
[----:B------:R-:W-:Y:S02]  /*9670*/  HFMA2 R12, -RZ, RZ, 0, 5.9604644775390625e-08 ;  /* 0x00000001ff0c7431 */ /* 0x000fe400000001ff */
[----:B------:R-:W-:Y:S02]  /*9680*/  IMAD.MOV.U32 R8, RZ, RZ, 0x1be ;  /* 0x000001beff087424 */ /* 0x000fe400078e00ff */
[----:B------:R-:W-:Y:S01]  /*9690*/  IMAD.MOV.U32 R13, RZ, RZ, RZ ;  /* 0x000000ffff0d7224 */ /* 0x000fe200078e00ff */
[----:B------:R-:W3:Y:S01]  /*96a0*/  LDCU.64 UR4, c[0x4][0x88] ;  /* 0x01001100ff0477ac */ /* 0x000ee20008000a00 */
[----:B------:R-:W4:Y:S01]  /*96b0*/  LDC.64 R14, c[0x4][R15] ;  /* 0x010000000f0e7b82 */ /* 0x000f220000000a00 */
[----:B------:R-:W5:Y:S01]  /*96c0*/  LDCU.64 UR8, c[0x4][0x10] ;  /* 0x01000200ff0877ac */ /* 0x000f620008000a00 */
[----:B-1----:R-:W-:Y:S01]  /*96d0*/  MOV R5, UR7 ;  /* 0x0000000700057c02 */ /* 0x002fe20008000f00 */
[----:B------:R-:W-:Y:S01]  /*96e0*/  IMAD.U32 R4, RZ, RZ, UR6 ;  /* 0x00000006ff047e24 */ /* 0x000fe2000f8e00ff */
[----:B---3--:R-:W-:Y:S01]  /*96f0*/  MOV R7, UR5 ;  /* 0x0000000500077c02 */ /* 0x008fe20008000f00 */
[----:B------:R-:W-:Y:S01]  /*9700*/  IMAD.U32 R6, RZ, RZ, UR4 ;  /* 0x00000004ff067e24 */ /* 0x000fe2000f8e00ff */
[----:B-----5:R-:W-:Y:S01]  /*9710*/  MOV R11, UR9 ;  /* 0x00000009000b7c02 */ /* 0x020fe20008000f00 */
[----:B------:R-:W-:Y:S02]  /*9720*/  IMAD.U32 R10, RZ, RZ, UR8 ;  /* 0x00000008ff0a7e24 */ /* 0x000fe4000f8e00ff */
[----:B------:R-:W-:Y:S07]  /*9730*/  LEPC R20, `(.L_x_179) ;  /* 0x000000001014794e */ /* 0x000fee0000000000 */
[----:B--2-4-:R-:W-:Y:S05]  /*9740*/  CALL.ABS.NOINC R14 ;  /* 0x000000000e007343 */ /* 0x014fea0003c00000 */
.L_x_179:
[----:B------:R-:W-:Y:S05]  /*9750*/  WARPSYNC.ALL ;  /* 0x0000000000007948 */ /* 0x000fea0003800000 */
[C---:B------:R-:W-:Y:S01]  /*9760*/  R2UR UR4, R16.reuse ;  /* 0x00000000100472ca */ /* 0x040fe200000e0000 */
[----:B------:R-:W-:Y:S05]  /*9770*/  VIADD R0, R16, 0x10 ;  /* 0x0000001010007836 */ /* 0x000fea0000000000 */
[----:B------:R-:W-:Y:S04]  /*9780*/  SHF.R.U32.HI R0, RZ, 0x15, R0 ;  /* 0x00000015ff007819 */ /* 0x000fe80000011600 */
[----:B------:R-:W-:Y:S03]  /*9790*/  ISETP.NE.AND P0, PT, R57, R0, PT ;  /* 0x000000003900720c */ /* 0x000fe60003f05270 */
[----:B------:R1:W-:Y:S10]  /*97a0*/  STTM.x8 tmem[UR4], R48 ;  /* 0x00000030000079ed */ /* 0x0003f400081c0004 */
[----:B------:R-:W-:Y:S05]  /*97b0*/  @!P0 BRA `(.L_x_180) ;  /* 0x0000000000408947 */ /* 0x000fea0003800000 */
[----:B------:R-:W3:Y:S01]  /*97c0*/  LDCU.64 UR8, c[0x4][0x80] ;  /* 0x01001000ff0877ac */ /* 0x000ee20008000a00 */
[----:B------:R-:W-:Y:S01]  /*97d0*/  MOV R15, 0x0 ;  /* 0x00000000000f7802 */ /* 0x000fe20000000f00 */
[----:B------:R-:W-:Y:S02]  /*97e0*/  HFMA2 R12, -RZ, RZ, 0, 5.9604644775390625e-08 ;  /* 0x00000001ff0c7431 */ /* 0x000fe400000001ff */
[----:B------:R-:W-:Y:S02]  /*97f0*/  IMAD.MOV.U32 R8, RZ, RZ, 0x1be ;  /* 0x000001beff087424 */ /* 0x000fe400078e00ff */
[----:B------:R-:W-:Y:S01]  /*9800*/  IMAD.MOV.U32 R13, RZ, RZ, RZ ;  /* 0x000000ffff0d7224 */ /* 0x000fe200078e00ff */
[----:B------:R-:W4:Y:S01]  /*9810*/  LDCU.64 UR6, c[0x4][0x88] ;  /* 0x01001100ff0677ac */ /* 0x000f220008000a00 */
[----:B------:R-:W1:Y:S01]  /*9820*/  LDC.64 R14, c[0x4][R15] ;  /* 0x010000000f0e7b82 */ /* 0x000e620000000a00 */
[----:B------:R-:W5:Y:S01]  /*9830*/  LDCU.64 UR4, c[0x4][0x10] ;  /* 0x01000200ff0477ac */ /* 0x000f620008000a00 */
[----:B---3--:R-:W-:Y:S01]  /*9840*/  MOV R5, UR9 ;  /* 0x0000000900057c02 */ /* 0x008fe20008000f00 */
[----:B------:R-:W-:Y:S01]  /*9850*/  IMAD.U32 R4, RZ, RZ, UR8 ;  /* 0x00000008ff047e24 */ /* 0x000fe2000f8e00ff */
[----:B----4-:R-:W-:Y:S01]  /*9860*/  MOV R7, UR7 ;  /* 0x0000000700077c02 */ /* 0x010fe20008000f00 */
[----:B------:R-:W-:Y:S01]  /*9870*/  IMAD.U32 R6, RZ, RZ, UR6 ;  /* 0x00000006ff067e24 */ /* 0x000fe2000f8e00ff */
[----:B-----5:R-:W-:Y:S01]  /*9880*/  MOV R11, UR5 ;  /* 0x00000005000b7c02 */ /* 0x020fe20008000f00 */
[----:B------:R-:W-:Y:S02]  /*9890*/  IMAD.U32 R10, RZ, RZ, UR4 ;  /* 0x00000004ff0a7e24 */ /* 0x000fe4000f8e00ff */
[----:B------:R-:W-:Y:S07]  /*98a0*/  LEPC R20, `(.L_x_180) ;  /* 0x000000001014794e */ /* 0x000fee0000000000 */
[----:B-12---:R-:W-:Y:S05]  /*98b0*/  CALL.ABS.NOINC R14 ;  /* 0x000000000e007343 */ /* 0x006fea0003c00000 */
.L_x_180:
[----:B------:R-:W-:Y:S05]  /*98c0*/  WARPSYNC.ALL ;  /* 0x0000000000007948 */ /* 0x000fea0003800000 */
[C---:B------:R-:W-:Y:S01]  /*98d0*/  R2UR UR4, R16.reuse ;  /* 0x00000000100472ca */ /* 0x040fe200000e0000 */
[----:B------:R-:W-:Y:S05]  /*98e0*/  VIADD R0, R16, 0x20 ;  /* 0x0000002010007836 */ /* 0x000fea0000000000 */
[----:B------:R-:W-:Y:S04]  /*98f0*/  SHF.R.U32.HI R0, RZ, 0x15, R0 ;  /* 0x00000015ff007819 */ /* 0x000fe80000011600 */
[----:B------:R-:W-:Y:S03]  /*9900*/  ISETP.NE.AND P0, PT, R57, R0, PT ;  /* 0x000000003900720c */ /* 0x000fe60003f05270 */
[----:B------:R3:W-:Y:S10]  /*9910*/  STTM.x8 tmem[UR4+0x10], R40 ;  /* 0x00001028000079ed */ /* 0x0007f400081c0004 */
[----:B------:R-:W-:Y:S05]  /*9920*/  @!P0 BRA `(.L_x_181) ;  /* 0x0000000000408947 */ /* 0x000fea0003800000 */
[----:B------:R-:W4:Y:S01]  /*9930*/  LDCU.64 UR8, c[0x4][0x80] ;  /* 0x01001000ff0877ac */ /* 0x000f220008000a00 */
[----:B------:R-:W-:Y:S01]  /*9940*/  MOV R15, 0x0 ;  /* 0x00000000000f7802 */ /* 0x000fe20000000f00 */
[----:B------:R-:W-:Y:S02]  /*9950*/  HFMA2 R12, -RZ, RZ, 0, 5.9604644775390625e-08 ;  /* 0x00000001ff0c7431 */ /* 0x000fe400000001ff */
[----:B------:R-:W-:Y:S02]  /*9960*/  IMAD.MOV.U32 R8, RZ, RZ, 0x1be ;  /* 0x000001beff087424 */ /* 0x000fe400078e00ff */
[----:B------:R-:W-:Y:S01]  /*9970*/  IMAD.MOV.U32 R13, RZ, RZ, RZ ;  /* 0x000000ffff0d7224 */ /* 0x000fe200078e00ff */
[----:B------:R-:W5:Y:S01]  /*9980*/  LDCU.64 UR6, c[0x4][0x88] ;  /* 0x01001100ff0677ac */ /* 0x000f620008000a00 */
[----:B------:R-:W1:Y:S01]  /*9990*/  LDC.64 R14, c[0x4][R15] ;  /* 0x010000000f0e7b82 */ /* 0x000e620000000a00 */
[----:B------:R-:W2:Y:S01]  /*99a0*/  LDCU.64 UR4, c[0x4][0x10] ;  /* 0x01000200ff0477ac */ /* 0x000ea20008000a00 */
[----:B----4-:R-:W-:Y:S01]  /*99b0*/  MOV R5, UR9 ;  /* 0x0000000900057c02 */ /* 0x010fe20008000f00 */
[----:B------:R-:W-:Y:S01]  /*99c0*/  IMAD.U32 R4, RZ, RZ, UR8 ;  /* 0x00000008ff047e24 */ /* 0x000fe2000f8e00ff */
[----:B-----5:R-:W-:Y:S01]  /*99d0*/  MOV R7, UR7 ;  /* 0x0000000700077c02 */ /* 0x020fe20008000f00 */
[----:B------:R-:W-:Y:S01]  /*99e0*/  IMAD.U32 R6, RZ, RZ, UR6 ;  /* 0x00000006ff067e24 */ /* 0x000fe2000f8e00ff */
[----:B--2---:R-:W-:Y:S01]  /*99f0*/  MOV R11, UR5 ;  /* 0x00000005000b7c02 */ /* 0x004fe20008000f00 */
[----:B------:R-:W-:Y:S02]  /*9a00*/  IMAD.U32 R10, RZ, RZ, UR4 ;  /* 0x00000004ff0a7e24 */ /* 0x000fe4000f8e00ff */
[----:B------:R-:W-:Y:S07]  /*9a10*/  LEPC R20, `(.L_x_181) ;  /* 0x000000001014794e */ /* 0x000fee0000000000 */
[----:B-1-3--:R-:W-:Y:S05]  /*9a20*/  CALL.ABS.NOINC R14 ;  /* 0x000000000e007343 */ /* 0x00afea0003c00000 */
.L_x_181:
[----:B------:R-:W-:Y:S05]  /*9a30*/  WARPSYNC.ALL ;  /* 0x0000000000007948 */ /* 0x000fea0003800000 */
[C---:B------:R-:W-:Y:S01]  /*9a40*/  R2UR UR4, R16.reuse ;  /* 0x00000000100472ca */ /* 0x040fe200000e0000 */
[----:B------:R-:W-:Y:S05]  /*9a50*/  VIADD R0, R16, 0x30 ;  /* 0x0000003010007836 */ /* 0x000fea0000000000 */
[----:B------:R-:W-:Y:S04]  /*9a60*/  SHF.R.U32.HI R0, RZ, 0x15, R0 ;  /* 0x00000015ff007819 */ /* 0x000fe80000011600 */
[----:B------:R-:W-:Y:S03]  /*9a70*/  ISETP.NE.AND P0, PT, R57, R0, PT ;  /* 0x000000003900720c */ /* 0x000fe60003f05270 */
[----:B------:R4:W-:Y:S10]  /*9a80*/  STTM.x8 tmem[UR4+0x20], R32 ;  /* 0x00002020000079ed */ /* 0x0009f400081c0004 */
[----:B------:R-:W-:Y:S05]  /*9a90*/  @!P0 BRA `(.L_x_182) ;  /* 0x0000000000408947 */ /* 0x000fea0003800000 */
[----:B------:R-:W5:Y:S01]  /*9aa0*/  LDCU.64 UR8, c[0x4][0x80] ;  /* 0x01001000ff0877ac */ /* 0x000f620008000a00 */
[----:B------:R-:W-:Y:S01]  /*9ab0*/  MOV R15, 0x0 ;  /* 0x00000000000f7802 */ /* 0x000fe20000000f00 */
[----:B------:R-:W-:Y:S02]  /*9ac0*/  HFMA2 R12, -RZ, RZ, 0, 5.9604644775390625e-08 ;  /* 0x00000001ff0c7431 */ /* 0x000fe400000001ff */
[----:B------:R-:W-:Y:S02]  /*9ad0*/  IMAD.MOV.U32 R8, RZ, RZ, 0x1be ;  /* 0x000001beff087424 */ /* 0x000fe400078e00ff */
[----:B------:R-:W-:Y:S01]  /*9ae0*/  IMAD.MOV.U32 R13, RZ, RZ, RZ ;  /* 0x000000ffff0d7224 */ /* 0x000fe200078e00ff */
[----:B------:R-:W1:Y:S01]  /*9af0*/  LDCU.64 UR6, c[0x4][0x88] ;  /* 0x01001100ff0677ac */ /* 0x000e620008000a00 */
[----:B------:R-:W2:Y:S01]  /*9b00*/  LDC.64 R14, c[0x4][R15] ;  /* 0x010000000f0e7b82 */ /* 0x000ea20000000a00 */
[----:B------:R-:W3:Y:S01]  /*9b10*/  LDCU.64 UR4, c[0x4][0x10] ;  /* 0x01000200ff0477ac */ /* 0x000ee20008000a00 */
[----:B-----5:R-:W-:Y:S01]  /*9b20*/  MOV R5, UR9 ;  /* 0x0000000900057c02 */ /* 0x020fe20008000f00 */
[----:B------:R-:W-:Y:S01]  /*9b30*/  IMAD.U32 R4, RZ, RZ, UR8 ;  /* 0x00000008ff047e24 */ /* 0x000fe2000f8e00ff */
[----:B-1----:R-:W-:Y:S01]  /*9b40*/  MOV R7, UR7 ;  /* 0x0000000700077c02 */ /* 0x002fe20008000f00 */
[----:B------:R-:W-:Y:S01]  /*9b50*/  IMAD.U32 R6, RZ, RZ, UR6 ;  /* 0x00000006ff067e24 */ /* 0x000fe2000f8e00ff */
[----:B---3--:R-:W-:Y:S01]  /*9b60*/  MOV R11, UR5 ;  /* 0x00000005000b7c02 */ /* 0x008fe20008000f00 */
[----:B------:R-:W-:Y:S02]  /*9b70*/  IMAD.U32 R10, RZ, RZ, UR4 ;  /* 0x00000004ff0a7e24 */ /* 0x000fe4000f8e00ff */
[----:B------:R-:W-:Y:S07]  /*9b80*/  LEPC R20, `(.L_x_182) ;  /* 0x000000001014794e */ /* 0x000fee0000000000 */
[----:B--2-4-:R-:W-:Y:S05]  /*9b90*/  CALL.ABS.NOINC R14 ;  /* 0x000000000e007343 */ /* 0x014fea0003c00000 */
.L_x_182:
[----:B------:R-:W5:Y:S01]  /*9ba0*/  LDL.LU R17, [R1+0x54] ;  /* 0x0000540001117983 */ /* 0x000f620000300800 */
[----:B------:R-:W-:Y:S05]  /*9bb0*/  WARPSYNC.ALL ;  /* 0x0000000000007948 */ /* 0x000fea0003800000 */
[----:B------:R-:W-:Y:S01]  /*9bc0*/  R2UR UR4, R16 ;  /* 0x00000000100472ca */ /* 0x000fe200000e0000 */
[----:B------:R-:W-:Y:S11]  /*9bd0*/  BSSY.RECONVERGENT B0, `(.L_x_183) ;  /* 0x0000008000007945 */ /* 0x000ff60003800200 */
[----:B------:R-:W-:Y:S01]  /*9be0*/  @!UPT UIADD3 URZ, UPT, UPT, URZ, URZ, URZ ;  /* 0x000000fffffff290 */ /* 0x000fe2000fffe0ff */
[----:B------:R1:W-:Y:S01]  /*9bf0*/  STTM.x8 tmem[UR4+0x30], R24 ;  /* 0x00003018000079ed */ /* 0x0003e200081c0004 */
[----:B------:R-:W1:Y:S01]  /*9c00*/  FENCE.VIEW.ASYNC.T ;  /* 0x00000000000073c6 */ /* 0x000e620000000200 */
[----:B-----5:R-:W-:Y:S11]  /*9c10*/  ISETP.NE.AND P0, PT, R17, 0x3, PT ;  /* 0x000000031100780c */ /* 0x020ff60003f05270 */
[----:B------:R-:W-:Y:S02]  /*9c20*/  @!UPT UIADD3 URZ, UPT, UPT, URZ, URZ, URZ ;  /* 0x000000fffffff290 */ /* 0x000fe4000fffe0ff */
[----:B-1----:R-:W-:Y:S05]  /*9c30*/  @!P0 BRA `(.L_x_184) ;  /* 0x0000000000048947 */ /* 0x002fea0003800000 */
[----:B------:R-:W-:Y:S05]  /*9c40*/  BPT.TRAP 0x1 ;  /* 0x000000040000795c */ /* 0x000fea0000300000 */
.L_x_184:
[----:B------:R-:W-:Y:S05]  /*9c50*/  BSYNC.RECONVERGENT B0 ;  /* 0x0000000000007941 */ /* 0x000fea0003800200 */
.L_x_183:
[----:B------:R1:W-:Y:S01]  /*9c60*/  SYNCS.ARRIVE.TRANS64.A1T0 RZ, [R73+URZ+0x1f880], RZ ;  /* 0x01f880ff49ff79a7 */ /* 0x0003e200081000ff */
[----:B------:R-:W-:Y:S04]  /*9c70*/  BSSY.RECONVERGENT B0, `(.L_x_185) ;  /* 0x0000004000007945 */ /* 0x000fe80003800200 */
[----:B------:R-:W-:Y:S05]  /*9c80*/  @!P0 BRA `(.L_x_186) ;  /* 0x0000000000088947 */ /* 0x000fea0003800000 */
[----:B------:R-:W-:Y:S05]  /*9c90*/  BPT.TRAP 0x1 ;  /* 0x000000040000795c */ /* 0x000fea0000300000 */
[----:B------:R-:W-:Y:S05]  /*9ca0*/  BPT.TRAP 0x1 ;  /* 0x000000040000795c */ /* 0x000fea0000300000 */
.L_x_186:
[----:B------:R-:W-:Y:S05]  /*9cb0*/  BSYNC.RECONVERGENT B0 ;  /* 0x0000000000007941 */ /* 0x000fea0003800200 */
.L_x_185:
[----:B------:R-:W-:Y:S01]  /*9cc0*/  IADD3 R0, PT, PT, R73, 0x1f858, RZ ;  /* 0x0001f85849007810 */ /* 0x000fe20007ffe0ff */
[----:B------:R-:W-:Y:S03]  /*9cd0*/  BSSY.RECONVERGENT B0, `(.L_x_187) ;  /* 0x0000005000007945 */ /* 0x000fe60003800200 */
[----:B------:R-:W-:Y:S04]  /*9ce0*/  PRMT R0, R74, 0x654, R0 ;  /* 0x000006544a007816 */ /* 0x000fe80000000000 */
[----:B------:R1:W-:Y:S01]  /*9cf0*/  SYNCS.ARRIVE.TRANS64.RED.A1T0 RZ, [R0+URZ], RZ ;  /* 0x000000ff00ff79a7 */ /* 0x0003e200081004ff */
[----:B------:R-:W-:Y:S05]  /*9d00*/  @!P0 BRA `(.L_x_188) ;  /* 0x0000000000048947 */ /* 0x000fea0003800000 */
[----:B------:R-:W-:Y:S05]  /*9d10*/  BPT.TRAP 0x1 ;  /* 0x000000040000795c */ /* 0x000fea0000300000 */
.L_x_188:
[----:B------:R-:W-:Y:S05]  /*9d20*/  BSYNC.RECONVERGENT B0 ;  /* 0x0000000000007941 */ /* 0x000fea0003800200 */
.L_x_187:
[----:B-1----:R-:W-:Y:S01]  /*9d30*/  IADD3 R0, PT, PT, R73, 0x1f838, RZ ;  /* 0x0001f83849007810 */ /* 0x002fe20007ffe0ff */
[----:B------:R-:W-:Y:S03]  /*9d40*/  BSSY.RECONVERGENT B0, `(.L_x_189) ;  /* 0x0000005000007945 */ /* 0x000fe60003800200 */
[----:B------:R-:W-:Y:S04]  /*9d50*/  PRMT R0, R74, 0x654, R0 ;  /* 0x000006544a007816 */ /* 0x000fe80000000000 */
[----:B------:R1:W-:Y:S01]  /*9d60*/  SYNCS.ARRIVE.TRANS64.RED.A1T0 RZ, [R0+URZ], RZ ;  /* 0x000000ff00ff79a7 */ /* 0x0003e200081004ff */
[----:B------:R-:W-:Y:S05]  /*9d70*/  @!P0 BRA `(.L_x_190) ;  /* 0x0000000000048947 */ /* 0x000fea0003800000 */
[----:B------:R-:W-:Y:S05]  /*9d80*/  BPT.TRAP 0x1 ;  /* 0x000000040000795c */ /* 0x000fea0000300000 */
.L_x_190:
[----:B------:R-:W-:Y:S05]  /*9d90*/  BSYNC.RECONVERGENT B0 ;  /* 0x0000000000007941 */ /* 0x000fea0003800200 */
.L_x_189:
[----:B-1----:R-:W5:Y:S01]  /*9da0*/  LDL R0, [R1+0x40] ;  /* 0x0000400001007983 */ /* 0x002f620000100800 */
[----:B------:R-:W-:Y:S01]  /*9db0*/  BSSY B0, `(.L_x_191) ;  /* 0x0000004000007945 */ /* 0x000fe20003800000 */
[----:B-----5:R-:W-:Y:S04]  /*9dc0*/  SHF.L.U32 R0, R0, 0x1f, RZ ;  /* 0x0000001f00007819 */ /* 0x020fe800000006ff */
[----:B------:R-:W1:Y:S02]  /*9dd0*/  SYNCS.PHASECHK.TRANS64.TRYWAIT P1, [R73+URZ+0x1f840], R0 ;  /* 0x01f84000490075a7 */ /* 0x000e6400080211ff */
[----:B-1----:R-:W-:Y:S05]  /*9de0*/  @!P1 BRA `(.L_x_192) ;  /* 0x0000003c00e49947 */ /* 0x002fea0003800000 */
.L_x_283:
[----:B------:R-:W-:Y:S05]  /*9df0*/  BSYNC B0 ;  /* 0x0000000000007941 */ /* 0x000fea0003800000 */
.L_x_191:
[----:B------:R-:W-:Y:S04]  /*9e00*/  BSSY.RECONVERGENT B0, `(.L_x_193) ;  /* 0x0000003000007945 */ /* 0x000fe80003800200 */
[----:B------:R-:W-:Y:S05]  /*9e10*/  @!P0 BRA `(.L_x_194) ;  /* 0x0000000000048947 */ /* 0x000fea0003800000 */
[----:B------:R-:W-:Y:S05]  /*9e20*/  BPT.TRAP 0x1 ;  /* 0x000000040000795c */ /* 0x000fea0000300000 */
.L_x_194:
[----:B------:R-:W-:Y:S05]  /*9e30*/  BSYNC.RECONVERGENT B0 ;  /* 0x0000000000007941 */ /* 0x000fea0003800200 */
.L_x_193:
[----:B------:R-:W5:Y:S01]  /*9e40*/  LDL R0, [R1+0x50] ;  /* 0x0000500001007983 */ /* 0x000f620000100800 */
[----:B------:R-:W-:Y:S01]  /*9e50*/  BSSY B0, `(.L_x_195) ;  /* 0x0000004000007945 */ /* 0x000fe20003800000 */
[----:B-----5:R-:W-:Y:S04]  /*9e60*/  SHF.L.U32 R0, R0, 0x1f, RZ ;  /* 0x0000001f00007819 */ /* 0x020fe800000006ff */
[----:B------:R-:W1:Y:S02]  /*9e70*/  SYNCS.PHASECHK.TRANS64.TRYWAIT P1, [R73+URZ+0x1f860], R0 ;  /* 0x01f86000490075a7 */ /* 0x000e6400080211ff */
[----:B-1----:R-:W-:Y:S05]  /*9e80*/  @!P1 BRA `(.L_x_196) ;  /* 0x0000003c00d09947 */ /* 0x002fea0003800000 */
.L_x_284:
[----:B------:R-:W-:Y:S05]  /*9e90*/  BSYNC B0 ;  /* 0x0000000000007941 */ /* 0x000fea0003800000 */
.L_x_195:
[----:B------:R-:W-:Y:S04]  /*9ea0*/  BSSY.RECONVERGENT B0, `(.L_x_197) ;  /* 0x0000003000007945 */ /* 0x000fe80003800200 */
[----:B------:R-:W-:Y:S05]  /*9eb0*/  @!P0 BRA `(.L_x_198) ;  /* 0x0000000000048947 */ /* 0x000fea0003800000 */
[----:B------:R-:W-:Y:S05]  /*9ec0*/  BPT.TRAP 0x1 ;  /* 0x000000040000795c */ /* 0x000fea0000300000 */
.L_x_198:
[----:B------:R-:W-:Y:S05]  /*9ed0*/  BSYNC.RECONVERGENT B0 ;  /* 0x0000000000007941 */ /* 0x000fea0003800200 */
.L_x_197:
[----:B------:R-:W5:Y:S01]  /*9ee0*/  LDL R0, [R1+0x4c] ;  /* 0x00004c0001007983 */ /* 0x000f620000100800 */
[----:B------:R-:W-:Y:S01]  /*9ef0*/  VIADD R3, R76, 0xffffff80 ;  /* 0xffffff804c037836 */ /* 0x000fe20000000000 */
[----:B------:R-:W-:Y:S01]  /*9f00*/  SHF.R.U32.HI R4, RZ, 0x5, R2 ;  /* 0x00000005ff047819 */ /* 0x000fe20000011602 */
[----:B------:R-:W-:Y:S03]  /*9f10*/  BSSY B0, `(.L_x_199) ;  /* 0x0000007000007945 */ /* 0x000fe60003800000 */
[----:B------:R-:W-:Y:S02]  /*9f20*/  LOP3.LUT R4, R4, 0x3, RZ, 0xc0, !PT ;  /* 0x0000000304047812 */ /* 0x000fe400078ec0ff */
[----:B------:R-:W-:Y:S04]  /*9f30*/  SHF.R.U32.HI R3, RZ, 0x15, R3 ;  /* 0x00000015ff037819 */ /* 0x000fe80000011603 */
[----:B------:R-:W-:Y:S02]  /*9f40*/  ISETP.NE.AND P0, PT, R4, R3, PT ;  /* 0x000000030400720c */ /* 0x000fe40003f05270 */
[----:B-----5:R-:W-:Y:S04]  /*9f50*/  SHF.L.U32 R0, R0, 0x1f, RZ ;  /* 0x0000001f00007819 */ /* 0x020fe800000006ff */
[----:B------:R-:W1:Y:S02]  /*9f60*/  SYNCS.PHASECHK.TRANS64.TRYWAIT P1, [R73+URZ+0x1f898], R0 ;  /* 0x01f89800490075a7 */ /* 0x000e6400080211ff */
[----:B-1----:R-:W-:Y:S05]  /*9f70*/  @!P1 BRA `(.L_x_200) ;  /* 0x0000003c00a89947 */ /* 0x002fea0003800000 */
.L_x_285:
[----:B------:R-:W-:Y:S05]  /*9f80*/  BSYNC B0 ;  /* 0x0000000000007941 */ /* 0x000fea0003800000 */
.L_x_199:
[----:B------:R-:W-:Y:S05]  /*9f90*/  @!P0 BRA `(.L_x_201) ;  /* 0x0000000000408947 */ /* 0x000fea0003800000 */
[----:B------:R-:W1:Y:S01]  /*9fa0*/  LDCU.64 UR8, c[0x4][0x80] ;  /* 0x01001000ff0877ac */ /* 0x000e620008000a00 */
[----:B------:R-:W-:Y:S01]  /*9fb0*/  MOV R15, 0x0 ;  /* 0x00000000000f7802 */ /* 0x000fe20000000f00 */
[----:B------:R-:W-:Y:S02]  /*9fc0*/  HFMA2 R12, -RZ, RZ, 0, 5.9604644775390625e-08 ;  /* 0x00000001ff0c7431 */ /* 0x000fe400000001ff */
[----:B------:R-:W-:Y:S02]  /*9fd0*/  IMAD.MOV.U32 R8, RZ, RZ, 0x192 ;  /* 0x00000192ff087424 */ /* 0x000fe400078e00ff */
[----:B------:R-:W-:Y:S01]  /*9fe0*/  IMAD.MOV.U32 R13, RZ, RZ, RZ ;  /* 0x000000ffff0d7224 */ /* 0x000fe200078e00ff */
[----:B------:R-:W5:Y:S01]  /*9ff0*/  LDCU.64 UR6, c[0x4][0x88] ;  /* 0x01001100ff0677ac */ /* 0x000f620008000a00 */
[----:B------:R-:W2:Y:S01]  /*a000*/  LDC.64 R14, c[0x4][R15] ;  /* 0x010000000f0e7b82 */ /* 0x000ea20000000a00 */
[----:B------:R-:W3:Y:S01]  /*a010*/  LDCU.64 UR4, c[0x4][0x8] ;  /* 0x01000100ff0477ac */ /* 0x000ee20008000a00 */
[----:B-1----:R-:W-:Y:S01]  /*a020*/  MOV R5, UR9 ;  /* 0x0000000900057c02 */ /* 0x002fe20008000f00 */
[----:B------:R-:W-:Y:S01]  /*a030*/  IMAD.U32 R4, RZ, RZ, UR8 ;  /* 0x00000008ff047e24 */ /* 0x000fe2000f8e00ff */
[----:B-----5:R-:W-:Y:S01]  /*a040*/  MOV R7, UR7 ;  /* 0x0000000700077c02 */ /* 0x020fe20008000f00 */
[----:B------:R-:W-:Y:S01]  /*a050*/  IMAD.U32 R6, RZ, RZ, UR6 ;  /* 0x00000006ff067e24 */ /* 0x000fe2000f8e00ff */
[----:B---3--:R-:W-:Y:S01]  /*a060*/  MOV R11, UR5 ;  /* 0x00000005000b7c02 */ /* 0x008fe20008000f00 */
[----:B------:R-:W-:Y:S02]  /*a070*/  IMAD.U32 R10, RZ, RZ, UR4 ;  /* 0x00000004ff0a7e24 */ /* 0x000fe4000f8e00ff */
[----:B------:R-:W-:Y:S07]  /*a080*/  LEPC R20, `(.L_x_201) ;  /* 0x000000001014794e */ /* 0x000fee0000000000 */
[----:B--2-4-:R-:W-:Y:S05]  /*a090*/  CALL.ABS.NOINC R14 ;  /* 0x000000000e007343 */ /* 0x014fea0003c00000 */
.L_x_201:
[----:B------:R-:W-:Y:S01]  /*a0a0*/  SHF.R.U32.HI R16, RZ, 0x5, R2 ;  /* 0x00000005ff107819 */ /* 0x000fe20000011602 */
[----:B------:R-:W-:Y:S05]  /*a0b0*/  WARPSYNC.ALL ;  /* 0x0000000000007948 */ /* 0x000fea0003800000 */
[C---:B------:R-:W-:Y:S01]  /*a0c0*/  R2UR UR4, R76.reuse ;  /* 0x000000004c0472ca */ /* 0x040fe200000e0000 */
[----:B------:R-:W-:Y:S01]  /*a0d0*/  VIADD R0, R76, 0xffffffa0 ;  /* 0xffffffa04c007836 */ /* 0x000fe20000000000 */
[----:B------:R-:W-:Y:S04]  /*a0e0*/  LOP3.LUT R16, R16, 0x3, RZ, 0xc0, !PT ;  /* 0x0000000310107812 */ /* 0x000fe800078ec0ff */
[----:B------:R-:W-:Y:S04]  /*a0f0*/  SHF.R.U32.HI R0, RZ, 0x15, R0 ;  /* 0x00000015ff007819 */ /* 0x000fe80000011600 */
[----:B------:R-:W-:Y:S03]  /*a100*/  ISETP.NE.AND P0, PT, R16, R0, PT ;  /* 0x000000001000720c */ /* 0x000fe60003f05270 */
[----:B--2---:R-:W1:Y:S10]  /*a110*/  LDTM.x16 R56, tmem[UR4+-0x80] ;  /* 0xffff8004003879ee */ /* 0x004e74000824ff00 */
        /* <DEDUP_REMOVED lines=8> */
[----:B------:R-:W5:Y:S01]  /*a1a0*/  LDCU.64 UR4, c[0x4][0x8] ;  /* 0x01000100ff0477ac */ /* 0x000f620008000a00 */
[----:B-1----:R-:W-:Y:S01]  /*a1b0*/  MOV R5, UR9 ;  /* 0x0000000900057c02 */ /* 0x002fe20008000f00 */
[----:B------:R-:W-:Y:S01]  /*a1c0*/  IMAD.U32 R4, RZ, RZ, UR8 ;  /* 0x00000008ff047e24 */ /* 0x000fe2000f8e00ff */
[----:B--2---:R-:W-:Y:S01]  /*a1d0*/  MOV R7, UR7 ;  /* 0x0000000700077c02 */ /* 0x004fe20008000f00 */
[----:B------:R-:W-:Y:S01]  /*a1e0*/  IMAD.U32 R6, RZ, RZ, UR6 ;  /* 0x00000006ff067e24 */ /* 0x000fe2000f8e00ff */
[----:B-----5:R-:W-:Y:S01]  /*a1f0*/  MOV R11, UR5 ;  /* 0x00000005000b7c02 */ /* 0x020fe20008000f00 */
[----:B------:R-:W-:Y:S02]  /*a200*/  IMAD.U32 R10, RZ, RZ, UR4 ;  /* 0x00000004ff0a7e24 */ /* 0x000fe4000f8e00ff */
[----:B------:R-:W-:Y:S07]  /*a210*/  LEPC R20, `(.L_x_202) ;  /* 0x000000001014794e */ /* 0x000fee0000000000 */
[----:B---34-:R-:W-:Y:S05]  /*a220*/  CALL.ABS.NOINC R14 ;  /* 0x000000000e007343 */ /* 0x018fea0003c00000 */
.L_x_202:
[----:B------:R-:W-:Y:S01]  /*a230*/  LOP3.LUT R72, R75, 0x80, R72, 0xfe, !PT ;  /* 0x000000804b487812 */ /* 0x000fe200078efe48 */
[----:B------:R-:W-:Y:S05]  /*a240*/  WARPSYNC.ALL ;  /* 0x0000000000007948 */ /* 0x000fea0003800000 */
[----:B------:R-:W-:Y:S02]  /*a250*/  R2UR UR4, R72 ;  /* 0x00000000480472ca */ /* 0x000fe400000e0000 */
[----:B------:R-:W-:Y:S02]  /*a260*/  SHF.R.U32.HI R16, RZ, 0x5, R2 ;  /* 0x00000005ff107819 */ /* 0x000fe40000011602 */
[----:B------:R-:W-:Y:S02]  /*a270*/  SHF.R.U32.HI R75, RZ, 0x15, R75 ;  /* 0x00000015ff4b7819 */ /* 0x000fe4000001164b */
[----:B------:R-:W-:Y:S04]  /*a280*/  LOP3.LUT R16, R16, 0x3, RZ, 0xc0, !PT ;  /* 0x0000000310107812 */ /* 0x000fe800078ec0ff */
[----:B------:R-:W-:Y:S03]  /*a290*/  ISETP.NE.AND P0, PT, R16, R75, PT ;  /* 0x0000004b1000720c */ /* 0x000fe60003f05270 */
[----:B---3--:R-:W1:Y:S10]  /*a2a0*/  LDTM.x16 R40, tmem[UR4] ;  /* 0x00000004002879ee */ /* 0x008e740008240000 */
        /* <DEDUP_REMOVED lines=17> */
.L_x_203:
[----:B------:R-:W-:Y:S01]  /*a3c0*/  IMAD.U32 R0, R2, 0x10000, RZ ;  /* 0x0001000002007824 */ /* 0x000fe200078e00ff */
[----:B------:R-:W-:Y:S01]  /*a3d0*/  SHF.R.U32.HI R2, RZ, 0x3, R2 ;  /* 0x00000003ff027819 */ /* 0x000fe20000011602 */
[----:B------:R-:W-:Y:S05]  /*a3e0*/  WARPSYNC.ALL ;  /* 0x0000000000007948 */ /* 0x000fea0003800000 */
[----:B------:R-:W-:Y:S04]  /*a3f0*/  LOP3.LUT R0, R0, 0xe0, R2, 0xfe, !PT ;  /* 0x000000e000007812 */ /* 0x000fe800078efe02 */
[----:B------:R-:W-:Y:S04]  /*a400*/  LOP3.LUT R0, R0, 0x6000f0, RZ, 0xc0, !PT ;  /* 0x006000f000007812 */ /* 0x000fe800078ec0ff */
[C---:B------:R-:W-:Y:S01]  /*a410*/  R2UR UR4, R0.reuse ;  /* 0x00000000000472ca */ /* 0x040fe200000e0000 */
[----:B------:R-:W-:Y:S05]  /*a420*/  VIADD R0, R0, 0xffffffe0 ;  /* 0xffffffe000007836 */ /* 0x000fea0000000000 */
[----:B------:R-:W-:Y:S04]  /*a430*/  SHF.R.U32.HI R0, RZ, 0x15, R0 ;  /* 0x00000015ff007819 */ /* 0x000fe80000011600 */
[----:B------:R-:W-:Y:S03]  /*a440*/  ISETP.NE.AND P0, PT, R16, R0, PT ;  /* 0x000000001000720c */ /* 0x000fe60003f05270 */
[----:B----4-:R-:W1:Y:S10]  /*a450*/  LDTM.x16 R24, tmem[UR4+-0x40] ;  /* 0xffffc004001879ee */ /* 0x010e74000824ff00 */
        /* <DEDUP_REMOVED lines=17> */
.L_x_204:
[----:B------:R-:W2:Y:S01]  /*a570*/  LDL R2, [R1+0x18] ;  /* 0x0000180001027983 */ /* 0x000ea20000100800 */
[----:B------:R-:W-:Y:S01]  /*a580*/  IMAD.MOV.U32 R72, RZ, RZ, 0x33334444 ;  /* 0x33334444ff487424 */ /* 0x000fe200078e00ff */
[----:B------:R-:W-:Y:S05]  /*a590*/  WARPSYNC.ALL ;  /* 0x0000000000007948 */ /* 0x000fea0003800000 */
[----:B------:R-:W1:Y:S02]  /*a5a0*/  S2R R75, SR_TID.X ;  /* 0x00000000004b7919 */ /* 0x000e640000002100 */
[----:B-1----:R-:W-:Y:S01]  /*a5b0*/  SHF.R.U32.HI R73, RZ, 0x3, R75 ;  /* 0x00000003ff497819 */ /* 0x002fe2000001164b */
[----:B------:R-:W-:Y:S05]  /*a5c0*/  IMAD.U32 R74, R75, 0x10000, RZ ;  /* 0x000100004b4a7824 */ /* 0x000fea00078e00ff */
[----:B------:R-:W-:Y:S04]  /*a5d0*/  LOP3.LUT R0, R74, 0x600010, R73, 0xc8, !PT ;  /* 0x006000104a007812 */ /* 0x000fe800078ec849 */
[----:B------:R-:W-:Y:S01]  /*a5e0*/  LOP3.LUT R0, R0, 0xc0, RZ, 0xfc, !PT ;  /* 0x000000c000007812 */ /* 0x000fe200078efcff */
[----:B--2---:R-:W-:Y:S05]  /*a5f0*/  IMAD.SHL.U32 R76, R2, 0x4, RZ ;  /* 0x00000004024c7824 */ /* 0x004fea00078e00ff */
[----:B------:R-:W-:Y:S04]  /*a600*/  SHF.R.U64 R72, R72, R76, 0x123333 ;  /* 0x0012333348487419 */ /* 0x000fe8000000124c */
[----:B------:R-:W-:Y:S04]  /*a610*/  LOP3.LUT R72, R72, 0x7, RZ, 0xc0, !PT ;  /* 0x0000000748487812 */ /* 0x000fe800078ec0ff */
[----:B------:R-:W-:Y:S02]  /*a620*/  ISETP.NE.AND P0, PT, R72, 0x3, PT ;  /* 0x000000034800780c */ /* 0x000fe40003f05270 */
[----:B------:R-:W-:Y:S01]  /*a630*/  SHF.R.U32.HI R20, RZ, 0x1, R75 ;  /* 0x00000001ff147819 */ /* 0x000fe2000001164b */
[----:B------:R-:W1:Y:S01]  /*a640*/  S2UR UR37, SR_CgaCtaId ;  /* 0x00000000002579c3 */ /* 0x000e620000008800 */
[----:B------:R-:W-:Y:S02]  /*a650*/  UMOV UR4, 0x400 ;  /* 0x0000040000047882 */ /* 0x000fe40000000000 */
[----:B------:R-:W-:Y:S01]  /*a660*/  LOP3.LUT R20, R20, 0x40, RZ, 0xc0, !PT ;  /* 0x0000004014147812 */ /* 0x000fe200078ec0ff */
[----:B-1----:R-:W-:Y:S01]  /*a670*/  ULEA UR36, UR37, UR4, 0x18 ;  /* 0x0000000425247291 */ /* 0x002fe2000f8ec0ff */
[----:B------:R-:W-:Y:S08]  /*a680*/  R2UR UR4, R0 ;  /* 0x00000000000472ca */ /* 0x000ff000000e0000 */
[----:B------:R-:W1:Y:S06]  /*a690*/  LDS.128 R4, [R20+UR36+0x1f200] ;  /* 0x01f2002414047984 */ /* 0x000e6c0008000c00 */
[----:B------:R-:W2:Y:S06]  /*a6a0*/  LDS.128 R8, [R20+UR36+0x1f210] ;  /* 0x01f2102414087984 */ /* 0x000eac0008000c00 */
[----:B------:R-:W3:Y:S06]  /*a6b0*/  LDS.128 R12, [R20+UR36+0x1f220] ;  /* 0x01f22024140c7984 */ /* 0x000eec0008000c00 */
[----:B------:R-:W4:Y:S01]  /*a6c0*/  LDS.128 R16, [R20+UR36+0x1f230] ;  /* 0x01f2302414107984 */ /* 0x000f220008000c00 */
[----:B-1----:R-:W-:Y:S02]  /*a6d0*/  FADD2 R56, R56.F32x2.HI_LO, R4.F32x2.HI_LO ;  /* 0x000000043838724b */ /* 0x002fe40000000000 */
[----:B------:R-:W-:Y:S02]  /*a6e0*/  FADD2 R58, R58.F32x2.HI_LO, R6.F32x2.HI_LO ;  /* 0x000000063a3a724b */ /* 0x000fe40000000000 */
[----:B------:R-:W-:Y:S02]  /*a6f0*/  FMUL2 R2, R56.F32x2.HI_LO, R78.F32x2.HI_LO ;  /* 0x0000004e3802724a */ /* 0x000fe40000000000 */
[----:B------:R-:W-:Y:S02]  /*a700*/  FMUL2 R4, R58.F32x2.HI_LO, R80.F32x2.HI_LO ;  /* 0x000000503a04724a */ /* 0x000fe40000000000 */
[----:B------:R-:W1:Y:S01]  /*a710*/  LDS.128 R56, [R20+UR36+0x1f280] ;  /* 0x01f2802414387984 */ /* 0x000e620008000c00 */
[----:B------:R-:W-:Y:S01]  /*a720*/  F2FP.F16.F32.PACK_AB R2, R3, R2 ;  /* 0x000000020302723e */ /* 0x000fe200000000ff */
[----:B--2---:R-:W-:Y:S01]  /*a730*/  FADD2 R6, R60.F32x2.HI_LO, R8.F32x2.HI_LO ;  /* 0x000000083c06724b */ /* 0x004fe20000000000 */
[----:B------:R-:W-:Y:S01]  /*a740*/  F2FP.F16.F32.PACK_AB R0, R5, R4 ;  /* 0x000000040500723e */ /* 0x000fe200000000ff */
[----:B------:R-:W-:Y:S02]  /*a750*/  FADD2 R10, R62.F32x2.HI_LO, R10.F32x2.HI_LO ;  /* 0x0000000a3e0a724b */ /* 0x000fe40000000000 */
[----:B------:R-:W2:Y:S01]  /*a760*/  LDS.128 R60, [R20+UR36+0x1f290] ;  /* 0x01f29024143c7984 */ /* 0x000ea20008000c00 */
[----:B---3--:R-:W-:Y:S02]  /*a770*/  FADD2 R8, R64.F32x2.HI_LO, R12.F32x2.HI_LO ;  /* 0x0000000c4008724b */ /* 0x008fe40000000000 */
[----:B------:R-:W-:Y:S02]  /*a780*/  FADD2 R14, R66.F32x2.HI_LO, R14.F32x2.HI_LO ;  /* 0x0000000e420e724b */ /* 0x000fe40000000000 */
[----:B------:R-:W-:Y:S01]  /*a790*/  FMUL2 R6, R6.F32x2.HI_LO, R82.F32x2.HI_LO ;  /* 0x000000520606724a */ /* 0x000fe20000000000 */
[----:B------:R-:W3:Y:S01]  /*a7a0*/  LDS.128 R64, [R20+UR36+0x1f2a0] ;  /* 0x01f2a02414407984 */ /* 0x000ee20008000c00 */
[----:B----4-:R-:W-:Y:S01]  /*a7b0*/  FADD2 R18, R70.F32x2.HI_LO, R18.F32x2.HI_LO ;  /* 0x000000124612724b */ /* 0x010fe20000000000 */
[----:B------:R-:W-:Y:S01]  /*a7c0*/  PRMT R70, R0, 0x7610, R70 ;  /* 0x0000761000467816 */ /* 0x000fe20000000046 */
[----:B------:R-:W-:Y:S01]  /*a7d0*/  FADD2 R12, R68.F32x2.HI_LO, R16.F32x2.HI_LO ;  /* 0x00000010440c724b */ /* 0x000fe20000000000 */
[----:B------:R-:W-:Y:S01]  /*a7e0*/  PRMT R69, R0, 0x7632, R69 ;  /* 0x0000763200457816 */ /* 0x000fe20000000045 */
[----:B------:R-:W-:Y:S01]  /*a7f0*/  FMUL2 R10, R10.F32x2.HI_LO, R84.F32x2.HI_LO ;  /* 0x000000540a0a724a */ /* 0x000fe20000000000 */
[----:B------:R-:W-:Y:S01]  /*a800*/  F2FP.F16.F32.PACK_AB R0, R7, R6 ;  /* 0x000000060700723e */ /* 0x000fe200000000ff */
[----:B------:R-:W-:Y:S01]  /*a810*/  FMUL2 R6, R18.F32x2.HI_LO, R92.F32x2.HI_LO ;  /* 0x0000005c1206724a */ /* 0x000fe20000000000 */
[----:B------:R-:W-:Y:S01]  /*a820*/  PRMT R68, R2, 0x7632, R68 ;  /* 0x0000763202447816 */ /* 0x000fe20000000044 */
[----:B------:R-:W4:Y:S01]  /*a830*/  LDS.128 R16, [R20+UR36+0x1f2b0] ;  /* 0x01f2b02414107984 */ /* 0x000f220008000c00 */
[----:B------:R-:W-:Y:S01]  /*a840*/  F2FP.F16.F32.PACK_AB R3, R11, R10 ;  /* 0x0000000a0b03723e */ /* 0x000fe200000000ff */
[----:B------:R-:W-:Y:S01]  /*a850*/  FMUL2 R14, R14.F32x2.HI_LO, R88.F32x2.HI_LO ;  /* 0x000000580e0e724a */ /* 0x000fe20000000000 */
[----:B------:R-:W-:Y:S01]  /*a860*/  PRMT R71, R0, 0x7632, R71 ;  /* 0x0000763200477816 */ /* 0x000fe20000000047 */
[----:B------:R-:W-:Y:S01]  /*a870*/  FMUL2 R4, R12.F32x2.HI_LO, R90.F32x2.HI_LO ;  /* 0x0000005a0c04724a */ /* 0x000fe20000000000 */
[----:B------:R-:W-:Y:S01]  /*a880*/  PRMT R79, R3, 0x7632, R79 ;  /* 0x00007632034f7816 */ /* 0x000fe2000000004f */
[----:B------:R-:W-:Y:S01]  /*a890*/  FMUL2 R8, R8.F32x2.HI_LO, R86.F32x2.HI_LO ;  /* 0x000000560808724a */ /* 0x000fe20000000000 */
[----:B------:R-:W-:Y:S02]  /*a8a0*/  PRMT R80, R3, 0x7610, R80 ;  /* 0x0000761003507816 */ /* 0x000fe40000000050 */
[----:B------:R-:W-:Y:S02]  /*a8b0*/  F2FP.F16.F32.PACK_AB R3, R15, R14 ;  /* 0x0000000e0f03723e */ /* 0x000fe400000000ff */
[----:B------:R-:W-:Y:S01]  /*a8c0*/  PRMT R78, R0, 0x7610, R78 ;  /* 0x00007610004e7816 */ /* 0x000fe2000000004e */
[----:B------:R-:W5:Y:S01]  /*a8d0*/  LDS.128 R12, [R20+UR36+0x1f300] ;  /* 0x01f30024140c7984 */ /* 0x000f620008000c00 */
[----:B------:R-:W-:Y:S01]  /*a8e0*/  F2FP.F16.F32.PACK_AB R0, R9, R8 ;  /* 0x000000080900723e */ /* 0x000fe200000000ff */
[----:B-1----:R-:W-:Y:S01]  /*a8f0*/  FADD2 R10, R42.F32x2.HI_LO, R58.F32x2.HI_LO ;  /* 0x0000003a2a0a724b */ /* 0x002fe20000000000 */
[----:B------:R-:W-:Y:S01]  /*a900*/  PRMT R58, R3, 0x7632, R58 ;  /* 0x00007632033a7816 */ /* 0x000fe2000000003a */
[----:B------:R-:W-:Y:S01]  /*a910*/  FADD2 R8, R40.F32x2.HI_LO, R56.F32x2.HI_LO ;  /* 0x000000382808724b */ /* 0x000fe20000000000 */
[----:B------:R-:W-:Y:S01]  /*a920*/  PRMT R59, R3, 0x7610, R59 ;  /* 0x00007610033b7816 */ /* 0x000fe2000000003b */
[----:B------:R-:W1:Y:S01]  /*a930*/  LDS.128 R40, [R20+UR36+0x1f310] ;  /* 0x01f3102414287984 */ /* 0x000e620008000c00 */
[----:B------:R-:W-:Y:S01]  /*a940*/  F2FP.F16.F32.PACK_AB R3, R7, R6 ;  /* 0x000000060703723e */ /* 0x000fe200000000ff */
[----:B--2---:R-:W-:Y:S01]  /*a950*/  FADD2 R6, R44.F32x2.HI_LO, R60.F32x2.HI_LO ;  /* 0x0000003c2c06724b */ /* 0x004fe20000000000 */
[----:B------:R-:W-:Y:S01]  /*a960*/  PRMT R56, R0, 0x7632, R56 ;  /* 0x0000763200387816 */ /* 0x000fe20000000038 */
[----:B------:R-:W-:Y:S01]  /*a970*/  FMUL2 R8, R8.F32x2.HI_LO, R94.F32x2.HI_LO ;  /* 0x0000005e0808724a */ /* 0x000fe20000000000 */
[----:B------:R-:W-:Y:S01]  /*a980*/  PRMT R57, R0, 0x7610, R57 ;  /* 0x0000761000397816 */ /* 0x000fe20000000039 */
[----:B------:R-:W-:Y:S01]  /*a990*/  FMUL2 R6, R6.F32x2.HI_LO, R98.F32x2.HI_LO ;  /* 0x000000620606724a */ /* 0x000fe20000000000 */
[----:B------:R-:W-:Y:S01]  /*a9a0*/  F2FP.F16.F32.PACK_AB R0, R5, R4 ;  /* 0x000000040500723e */ /* 0x000fe200000000ff */
[----:B------:R-:W-:Y:S01]  /*a9b0*/  FMUL2 R4, R10.F32x2.HI_LO, R96.F32x2.HI_LO ;  /* 0x000000600a04724a */ /* 0x000fe20000000000 */
[----:B------:R-:W2:Y:S01]  /*a9c0*/  LDL.LU.64 R98, [R1+0x38] ;  /* 0x0000380001627983 */ /* 0x000ea20000300a00 */
[----:B------:R-:W-:Y:S01]  /*a9d0*/  FADD2 R10, R46.F32x2.HI_LO, R62.F32x2.HI_LO ;  /* 0x0000003e2e0a724b */ /* 0x000fe20000000000 */
[----:B------:R-:W-:Y:S01]  /*a9e0*/  PRMT R62, R3, 0x7632, R62 ;  /* 0x00007632033e7816 */ /* 0x000fe2000000003e */
[----:B---3--:R-:W-:Y:S01]  /*a9f0*/  FADD2 R48, R48.F32x2.HI_LO, R64.F32x2.HI_LO ;  /* 0x000000403030724b */ /* 0x008fe20000000000 */
[----:B------:R-:W-:Y:S01]  /*aa00*/  PRMT R63, R3, 0x7610, R63 ;  /* 0x00007610033f7816 */ /* 0x000fe2000000003f */
[----:B------:R-:W-:Y:S01]  /*aa10*/  FMUL2 R10, R10.F32x2.HI_LO, R100.F32x2.HI_LO ;  /* 0x000000640a0a724a */ /* 0x000fe20000000000 */
[----:B------:R-:W-:Y:S01]  /*aa20*/  F2FP.F16.F32.PACK_AB R3, R5, R4 ;  /* 0x000000040503723e */ /* 0x000fe200000000ff */
[----:B------:R-:W3:Y:S01]  /*aa30*/  LDL.LU.64 R100, [R1+0x30] ;  /* 0x0000300001647983 */ /* 0x000ee20000300a00 */
[----:B------:R-:W-:Y:S01]  /*aa40*/  PRMT R60, R0, 0x7632, R60 ;  /* 0x00007632003c7816 */ /* 0x000fe2000000003c */
[----:B------:R-:W-:Y:S01]  /*aa50*/  FADD2 R50, R50.F32x2.HI_LO, R66.F32x2.HI_LO ;  /* 0x000000423232724b */ /* 0x000fe20000000000 */
[----:B------:R-:W-:Y:S01]  /*aa60*/  PRMT R61, R0, 0x7610, R61 ;  /* 0x00007610003d7816 */ /* 0x000fe2000000003d */
[----:B------:R-:W-:Y:S01]  /*aa70*/  FMUL2 R4, R48.F32x2.HI_LO, R102.F32x2.HI_LO ;  /* 0x000000663004724a */ /* 0x000fe20000000000 */
[----:B------:R-:W-:Y:S01]  /*aa80*/  F2FP.F16.F32.PACK_AB R0, R9, R8 ;  /* 0x000000080900723e */ /* 0x000fe200000000ff */
[----:B------:R-:W3:Y:S01]  /*aa90*/  LDL.LU.64 R102, [R1+0x28] ;  /* 0x0000280001667983 */ /* 0x000ee20000300a00 */
[----:B------:R-:W-:Y:S01]  /*aaa0*/  F2FP.F16.F32.PACK_AB R6, R7, R6 ;  /* 0x000000060706723e */ /* 0x000fe200000000ff */
[----:B------:R-:W-:Y:S01]  /*aab0*/  FMUL2 R8, R50.F32x2.HI_LO, R104.F32x2.HI_LO ;  /* 0x000000683208724a */ /* 0x000fe20000000000 */
[----:B------:R-:W-:Y:S01]  /*aac0*/  F2FP.F16.F32.PACK_AB R4, R5, R4 ;  /* 0x000000040504723e */ /* 0x000fe200000000ff */
[----:B----4-:R-:W-:Y:S01]  /*aad0*/  FADD2 R52, R52.F32x2.HI_LO, R16.F32x2.HI_LO ;  /* 0x000000103434724b */ /* 0x010fe20000000000 */
[----:B------:R-:W-:Y:S01]  /*aae0*/  PRMT R81, R6, 0x7632, R81 ;  /* 0x0000763206517816 */ /* 0x000fe20000000051 */
[----:B------:R-:W4:Y:S01]  /*aaf0*/  LDL.LU.64 R104, [R1+0x20] ;  /* 0x0000200001687983 */ /* 0x000f220000300a00 */
[----:B------:R-:W-:Y:S01]  /*ab00*/  PRMT R85, R4, 0x7632, R85 ;  /* 0x0000763204557816 */ /* 0x000fe20000000055 */
[----:B------:R-:W-:Y:S01]  /*ab10*/  FADD2 R54, R54.F32x2.HI_LO, R18.F32x2.HI_LO ;  /* 0x000000123636724b */ /* 0x000fe20000000000 */
[----:B------:R-:W-:Y:S01]  /*ab20*/  PRMT R82, R6, 0x7610, R82 ;  /* 0x0000761006527816 */ /* 0x000fe20000000052 */
[----:B------:R-:W-:Y:S01]  /*ab30*/  FMUL2 R6, R52.F32x2.HI_LO, R106.F32x2.HI_LO ;  /* 0x0000006a3406724a */ /* 0x000fe20000000000 */
[----:B------:R-:W-:Y:S01]  /*ab40*/  PRMT R86, R4, 0x7610, R86 ;  /* 0x0000761004567816 */ /* 0x000fe20000000056 */
[----:B------:R-:W1:Y:S01]  /*ab50*/  LDS.128 R44, [R20+UR36+0x1f320] ;  /* 0x01f32024142c7984 */ /* 0x000e620008000c00 */
[----:B------:R-:W-:Y:S01]  /*ab60*/  PRMT R64, R0, 0x7632, R64 ;  /* 0x0000763200407816 */ /* 0x000fe20000000040 */
[----:B-----5:R-:W-:Y:S01]  /*ab70*/  FADD2 R12, R24.F32x2.HI_LO, R12.F32x2.HI_LO ;  /* 0x0000000c180c724b */ /* 0x020fe20000000000 */
[----:B------:R-:W-:Y:S01]  /*ab80*/  F2FP.F16.F32.PACK_AB R6, R7, R6 ;  /* 0x000000060706723e */ /* 0x000fe200000000ff */
[----:B------:R-:W-:Y:S01]  /*ab90*/  FADD2 R52, R26.F32x2.HI_LO, R14.F32x2.HI_LO ;  /* 0x0000000e1a34724b */ /* 0x000fe20000000000 */
[----:B------:R-:W-:Y:S01]  /*aba0*/  PRMT R65, R0, 0x7610, R65 ;  /* 0x0000761000417816 */ /* 0x000fe20000000041 */
[----:B------:R-:W5:Y:S01]  /*abb0*/  LDL.LU.64 R106, [R1+0x10] ;  /* 0x00001000016a7983 */ /* 0x000f620000300a00 */
[----:B------:R-:W-:Y:S01]  /*abc0*/  PRMT R89, R6, 0x7632, R89 ;  /* 0x0000763206597816 */ /* 0x000fe20000000059 */
[----:B------:R-:W-:Y:S01]  /*abd0*/  FMUL2 R12, R12.F32x2.HI_LO, R110.F32x2.HI_LO ;  /* 0x0000006e0c0c724a */ /* 0x000fe20000000000 */
[----:B------:R-:W-:Y:S01]  /*abe0*/  F2FP.F16.F32.PACK_AB R0, R11, R10 ;  /* 0x0000000a0b00723e */ /* 0x000fe200000000ff */
[----:B------:R-:W-:Y:S01]  /*abf0*/  FMUL2 R10, R54.F32x2.HI_LO, R108.F32x2.HI_LO ;  /* 0x0000006c360a724a */ /* 0x000fe20000000000 */
[----:B------:R-:W-:Y:S01]  /*ac00*/  PRMT R90, R6, 0x7610, R90 ;  /* 0x00007610065a7816 */ /* 0x000fe2000000005a */
[----:B------:R-:W5:Y:S01]  /*ac10*/  LDL.LU.64 R108, [R1+0x8] ;  /* 0x00000800016c7983 */ /* 0x000f620000300a00 */
[----:B------:R-:W-:Y:S01]  /*ac20*/  PRMT R66, R3, 0x7632, R66 ;  /* 0x0000763203427816 */ /* 0x000fe20000000042 */
[----:B------:R-:W-:Y:S01]  /*ac30*/  FMUL2 R52, R52.F32x2.HI_LO, R112.F32x2.HI_LO ;  /* 0x000000703434724a */ /* 0x000fe20000000000 */
[----:B------:R-:W-:Y:S03]  /*ac40*/  PRMT R83, R0, 0x7632, R83 ;  /* 0x0000763200537816 */ /* 0x000fe60000000053 */
[----:B------:R-:W5:Y:S01]  /*ac50*/  LDL.LU.64 R110, [R1] ;  /* 0x00000000016e7983 */ /* 0x000f620000300a00 */
[----:B------:R-:W-:Y:S01]  /*ac60*/  PRMT R67, R3, 0x7610, R67 ;  /* 0x0000761003437816 */ /* 0x000fe20000000043 */
[----:B-1----:R-:W-:Y:S01]  /*ac70*/  FADD2 R28, R28.F32x2.HI_LO, R40.F32x2.HI_LO ;  /* 0x000000281c1c724b */ /* 0x002fe20000000000 */
[----:B------:R-:W-:Y:S03]  /*ac80*/  PRMT R84, R0, 0x7610, R84 ;  /* 0x0000761000547816 */ /* 0x000fe60000000054 */
[----:B------:R-:W1:Y:S01]  /*ac90*/  LDS.128 R48, [R20+UR36+0x1f330] ;  /* 0x01f3302414307984 */ /* 0x000e620008000c00 */
[----:B------:R-:W-:Y:S01]  /*aca0*/  F2FP.F16.F32.PACK_AB R3, R53, R52 ;  /* 0x000000343503723e */ /* 0x000fe200000000ff */
[----:B------:R-:W-:Y:S01]  /*acb0*/  FADD2 R30, R30.F32x2.HI_LO, R42.F32x2.HI_LO ;  /* 0x0000002a1e1e724b */ /* 0x000fe20000000000 */
[----:B------:R-:W-:Y:S01]  /*acc0*/  F2FP.F16.F32.PACK_AB R0, R9, R8 ;  /* 0x000000080900723e */ /* 0x000fe200000000ff */
[----:B------:R-:W-:Y:S01]  /*acd0*/  FMUL2 R28, R28.F32x2.HI_LO, R116.F32x2.HI_LO ;  /* 0x000000741c1c724a */ /* 0x000fe20000000000 */
[----:B------:R-:W-:Y:S01]  /*ace0*/  F2FP.F16.F32.PACK_AB R10, R11, R10 ;  /* 0x0000000a0b0a723e */ /* 0x000fe200000000ff */
[----:B------:R-:W1:Y:S01]  /*acf0*/  LDS.128 R24, [R20+UR36+0x1f380] ;  /* 0x01f3802414187984 */ /* 0x000e620008000c00 */
[----:B------:R-:W-:Y:S01]  /*ad00*/  PRMT R87, R0, 0x7632, R87 ;  /* 0x0000763200577816 */ /* 0x000fe20000000057 */
[----:B------:R-:W-:Y:S01]  /*ad10*/  FMUL2 R30, R30.F32x2.HI_LO, R120.F32x2.HI_LO ;  /* 0x000000781e1e724a */ /* 0x000fe20000000000 */
[----:B------:R-:W-:Y:S02]  /*ad20*/  PRMT R88, R0, 0x7610, R88 ;  /* 0x0000761000587816 */ /* 0x000fe40000000058 */
[C---:B------:R-:W-:Y:S01]  /*ad30*/  PRMT R91, R10.reuse, 0x7632, R91 ;  /* 0x000076320a5b7816 */ /* 0x040fe2000000005b */
[----:B------:R-:W1:Y:S01]  /*ad40*/  LDS.128 R40, [R20+UR36+0x1f390] ;  /* 0x01f3902414287984 */ /* 0x000e620008000c00 */
[----:B------:R-:W-:Y:S02]  /*ad50*/  PRMT R92, R10, 0x7610, R92 ;  /* 0x000076100a5c7816 */ /* 0x000fe4000000005c */
[----:B------:R-:W-:Y:S02]  /*ad60*/  F2FP.F16.F32.PACK_AB R0, R13, R12 ;  /* 0x0000000c0d00723e */ /* 0x000fe400000000ff */
[C---:B------:R-:W-:Y:S01]  /*ad70*/  PRMT R95, R3.reuse, 0x7632, R95 ;  /* 0x00007632035f7816 */ /* 0x040fe2000000005f */
[----:B------:R-:W1:Y:S01]  /*ad80*/  LDTM.x16 R4, tmem[UR4] ;  /* 0x00000004000479ee */ /* 0x000e620008240000 */
[----:B------:R-:W-:Y:S01]  /*ad90*/  PRMT R96, R3, 0x7610, R96 ;  /* 0x0000761003607816 */ /* 0x000fe20000000060 */
[----:B------:R-:W1:Y:S01]  /*ada0*/  LDS.128 R52, [R20+UR36+0x1f3a0] ;  /* 0x01f3a02414347984 */ /* 0x000e620008000c00 */
[----:B------:R-:W-:Y:S01]  /*adb0*/  F2FP.F16.F32.PACK_AB R3, R31, R30 ;  /* 0x0000001e1f03723e */ /* 0x000fe200000000ff */
[----:B------:R-:W-:Y:S01]  /*adc0*/  FADD2 R32, R32.F32x2.HI_LO, R44.F32x2.HI_LO ;  /* 0x0000002c2020724b */ /* 0x000fe20000000000 */
[----:B------:R-:W-:Y:S01]  /*add0*/  PRMT R93, R0, 0x7632, R93 ;  /* 0x00007632005d7816 */ /* 0x000fe2000000005d */
[----:B------:R-:W-:Y:S01]  /*ade0*/  FADD2 R34, R34.F32x2.HI_LO, R46.F32x2.HI_LO ;  /* 0x0000002e2222724b */ /* 0x000fe20000000000 */
[----:B------:R-:W-:Y:S01]  /*adf0*/  PRMT R94, R0, 0x7610, R94 ;  /* 0x00007610005e7816 */ /* 0x000fe2000000005e */
[----:B------:R1:W1:Y:S01]  /*ae00*/  LDS.128 R44, [R20+UR36+0x1f3b0] ;  /* 0x01f3b024142c7984 */ /* 0x0002620008000c00 */
[----:B------:R-:W-:Y:S01]  /*ae10*/  F2FP.F16.F32.PACK_AB R0, R29, R28 ;  /* 0x0000001c1d00723e */ /* 0x000fe200000000ff */
[----:B------:R-:W-:Y:S01]  /*ae20*/  NOP ;  /* 0x0000000000007918 */ /* 0x000fe20000000000 */
[----:B------:R-:W-:Y:S02]  /*ae30*/  FMUL2 R32, R32.F32x2.HI_LO, R114.F32x2.HI_LO ;  /* 0x000000722020724a */ /* 0x000fe40000000000 */
[----:B------:R-:W-:Y:S01]  /*ae40*/  FMUL2 R28, R34.F32x2.HI_LO, R118.F32x2.HI_LO ;  /* 0x00000076221c724a */ /* 0x000fe20000000000 */
[C---:B------:R-:W-:Y:S02]  /*ae50*/  PRMT R34, R0.reuse, 0x7632, R34 ;  /* 0x0000763200227816 */ /* 0x040fe40000000022 */
[----:B------:R-:W-:Y:S02]  /*ae60*/  F2FP.F16.F32.PACK_AB R32, R33, R32 ;  /* 0x000000202120723e */ /* 0x000fe400000000ff */
[----:B------:R-:W-:Y:S02]  /*ae70*/  F2FP.F16.F32.PACK_AB R28, R29, R28 ;  /* 0x0000001c1d1c723e */ /* 0x000fe400000000ff */
[----:B------:R-:W-:Y:S01]  /*ae80*/  PRMT R35, R0, 0x7610, R35 ;  /* 0x0000761000237816 */ /* 0x000fe20000000023 */
[----:B-1----:R-:W-:Y:S01]  /*ae90*/  FADD2 R30, R36.F32x2.HI_LO, R48.F32x2.HI_LO ;  /* 0x00000030241e724b */ /* 0x002fe20000000000 */
[C---:B------:R-:W-:Y:S02]  /*aea0*/  PRMT R36, R3.reuse, 0x7632, R36 ;  /* 0x0000763203247816 */ /* 0x040fe40000000024 */
[----:B------:R-:W-:Y:S01]  /*aeb0*/  PRMT R37, R3, 0x7610, R37 ;  /* 0x0000761003257816 */ /* 0x000fe20000000025 */
[----:B------:R-:W-:Y:S02]  /*aec0*/  FMUL2 R30, R30.F32x2.HI_LO, R122.F32x2.HI_LO ;  /* 0x0000007a1e1e724a */ /* 0x000fe40000000000 */
[----:B------:R-:W-:Y:S02]  /*aed0*/  FADD2 R4, R4.F32x2.HI_LO, R24.F32x2.HI_LO ;  /* 0x000000180404724b */ /* 0x000fe40000000000 */
[----:B------:R-:W-:Y:S01]  /*aee0*/  FADD2 R6, R6.F32x2.HI_LO, R26.F32x2.HI_LO ;  /* 0x0000001a0606724b */ /* 0x000fe20000000000 */
[----:B------:R-:W-:Y:S01]  /*aef0*/  F2FP.F16.F32.PACK_AB R30, R31, R30 ;  /* 0x0000001e1f1e723e */ /* 0x000fe200000000ff */
[----:B------:R-:W-:Y:S02]  /*af00*/  FADD2 R20, R38.F32x2.HI_LO, R50.F32x2.HI_LO ;  /* 0x000000322614724b */ /* 0x000fe40000000000 */
[----:B------:R-:W-:Y:S01]  /*af10*/  FADD2 R8, R8.F32x2.HI_LO, R40.F32x2.HI_LO ;  /* 0x000000280808724b */ /* 0x000fe20000000000 */
[----:B------:R-:W-:Y:S01]  /*af20*/  PRMT R24, R30, 0x7632, R24 ;  /* 0x000076321e187816 */ /* 0x000fe20000000018 */
[----:B------:R-:W-:Y:S02]  /*af30*/  FADD2 R10, R10.F32x2.HI_LO, R42.F32x2.HI_LO ;  /* 0x0000002a0a0a724b */ /* 0x000fe40000000000 */
[----:B------:R-:W-:Y:S01]  /*af40*/  FMUL2 R20, R20.F32x2.HI_LO, R22.F32x2.HI_LO ;  /* 0x000000161414724a */ /* 0x000fe20000000000 */
[----:B------:R-:W-:Y:S01]  /*af50*/  PRMT R22, R32, 0x7632, R22 ;  /* 0x0000763220167816 */ /* 0x000fe20000000016 */
[----:B------:R-:W-:Y:S01]  /*af60*/  FMUL2 R4, R4.F32x2.HI_LO, R124.F32x2.HI_LO ;  /* 0x0000007c0404724a */ /* 0x000fe20000000000 */
[----:B------:R-:W-:Y:S01]  /*af70*/  PRMT R23, R28, 0x7632, R23 ;  /* 0x000076321c177816 */ /* 0x000fe20000000017 */
[----:B------:R-:W-:Y:S01]  /*af80*/  FADD2 R12, R12.F32x2.HI_LO, R52.F32x2.HI_LO ;  /* 0x000000340c0c724b */ /* 0x000fe20000000000 */
[----:B------:R-:W-:Y:S01]  /*af90*/  F2FP.F16.F32.PACK_AB R20, R21, R20 ;  /* 0x000000141514723e */ /* 0x000fe200000000ff */
[----:B------:R-:W-:Y:S01]  /*afa0*/  FADD2 R14, R14.F32x2.HI_LO, R54.F32x2.HI_LO ;  /* 0x000000360e0e724b */ /* 0x000fe20000000000 */
[----:B------:R-:W-:Y:S02]  /*afb0*/  F2FP.F16.F32.PACK_AB R4, R5, R4 ;  /* 0x000000040504723e */ /* 0x000fe400000000ff */
[----:B------:R-:W-:Y:S01]  /*afc0*/  PRMT R25, R20, 0x7632, R25 ;  /* 0x0000763214197816 */ /* 0x000fe20000000019 */
[----:B------:R-:W-:Y:S01]  /*afd0*/  FADD2 R16, R16.F32x2.HI_LO, R44.F32x2.HI_LO ;  /* 0x0000002c1010724b */ /* 0x000fe20000000000 */
[----:B------:R-:W-:Y:S01]  /*afe0*/  PRMT R26, R20, 0x7610, R26 ;  /* 0x00007610141a7816 */ /* 0x000fe2000000001a */
[----:B------:R-:W-:Y:S01]  /*aff0*/  FADD2 R18, R18.F32x2.HI_LO, R46.F32x2.HI_LO ;  /* 0x0000002e1212724b */ /* 0x000fe20000000000 */
[C---:B------:R-:W-:Y:S02]  /*b000*/  PRMT R27, R4.reuse, 0x7632, R27 ;  /* 0x00007632041b7816 */ /* 0x040fe4000000001b */
[----:B------:R-:W-:Y:S01]  /*b010*/  PRMT R29, R4, 0x7610, R29 ;  /* 0x00007610041d7816 */ /* 0x000fe2000000001d */
[----:B--2---:R-:W-:Y:S05]  /*b020*/  FMUL2 R18, R18.F32x2.HI_LO, R98.F32x2.HI_LO ;  /* 0x000000621212724a */ /* 0x004fea0000000000 */
[----:B------:R-:W-:Y:S01]  /*b030*/  F2FP.F16.F32.PACK_AB R18, R19, R18 ;  /* 0x000000121312723e */ /* 0x000fe200000000ff */
[----:B---3--:R-:W-:Y:S03]  /*b040*/  FMUL2 R16, R16.F32x2.HI_LO, R100.F32x2.HI_LO ;  /* 0x000000641010724a */ /* 0x008fe60000000000 */
[----:B------:R-:W-:Y:S02]  /*b050*/  PRMT R45, R18, 0x7632, R45 ;  /* 0x00007632122d7816 */ /* 0x000fe4000000002d */
[----:B------:R-:W-:Y:S01]  /*b060*/  F2FP.F16.F32.PACK_AB R16, R17, R16 ;  /* 0x000000101110723e */ /* 0x000fe200000000ff */
[----:B------:R-:W-:Y:S03]  /*b070*/  FMUL2 R14, R14.F32x2.HI_LO, R102.F32x2.HI_LO ;  /* 0x000000660e0e724a */ /* 0x000fe60000000000 */
[----:B------:R-:W-:Y:S02]  /*b080*/  PRMT R44, R16, 0x7632, R44 ;  /* 0x00007632102c7816 */ /* 0x000fe4000000002c */
[----:B------:R-:W-:Y:S01]  /*b090*/  F2FP.F16.F32.PACK_AB R14, R15, R14 ;  /* 0x0000000e0f0e723e */ /* 0x000fe200000000ff */
[----:B----4-:R-:W-:Y:S03]  /*b0a0*/  FMUL2 R12, R12.F32x2.HI_LO, R104.F32x2.HI_LO ;  /* 0x000000680c0c724a */ /* 0x010fe60000000000 */
[C---:B------:R-:W-:Y:S02]  /*b0b0*/  PRMT R17, R14.reuse, 0x7632, R17 ;  /* 0x000076320e117816 */ /* 0x040fe40000000011 */
[----:B------:R-:W-:Y:S02]  /*b0c0*/  F2FP.F16.F32.PACK_AB R12, R13, R12 ;  /* 0x0000000c0d0c723e */ /* 0x000fe400000000ff */
[----:B------:R-:W-:Y:S02]  /*b0d0*/  PRMT R19, R14, 0x7610, R19 ;  /* 0x000076100e137816 */ /* 0x000fe40000000013 */
[C---:B------:R-:W-:Y:S02]  /*b0e0*/  PRMT R42, R12.reuse, 0x7632, R42 ;  /* 0x000076320c2a7816 */ /* 0x040fe4000000002a */
[----:B------:R-:W-:Y:S01]  /*b0f0*/  PRMT R43, R12, 0x7610, R43 ;  /* 0x000076100c2b7816 */ /* 0x000fe2000000002b */
[----:B-----5:R-:W-:Y:S05]  /*b100*/  FMUL2 R10, R10.F32x2.HI_LO, R106.F32x2.HI_LO ;  /* 0x0000006a0a0a724a */ /* 0x020fea0000000000 */
[----:B------:R-:W-:Y:S01]  /*b110*/  F2FP.F16.F32.PACK_AB R10, R11, R10 ;  /* 0x0000000a0b0a723e */ /* 0x000fe200000000ff */
[----:B------:R-:W-:Y:S03]  /*b120*/  FMUL2 R8, R8.F32x2.HI_LO, R108.F32x2.HI_LO ;  /* 0x0000006c0808724a */ /* 0x000fe60000000000 */
[----:B------:R-:W-:Y:S01]  /*b130*/  PRMT R40, R10, 0x7632, R40 ;  /* 0x000076320a287816 */ /* 0x000fe20000000028 */
[----:B------:R-:W-:Y:S01]  /*b140*/  FMUL2 R6, R6.F32x2.HI_LO, R110.F32x2.HI_LO ;  /* 0x0000006e0606724a */ /* 0x000fe20000000000 */
[----:B------:R-:W-:Y:S02]  /*b150*/  F2FP.F16.F32.PACK_AB R8, R9, R8 ;  /* 0x000000080908723e */ /* 0x000fe400000000ff */
[----:B------:R-:W-:Y:S02]  /*b160*/  PRMT R41, R10, 0x7610, R41 ;  /* 0x000076100a297816 */ /* 0x000fe40000000029 */
[----:B------:R-:W-:Y:S02]  /*b170*/  F2FP.F16.F32.PACK_AB R6, R7, R6 ;  /* 0x000000060706723e */ /* 0x000fe400000000ff */
[----:B------:R-:W-:Y:S02]  /*b180*/  PRMT R38, R8, 0x7632, R38 ;  /* 0x0000763208267816 */ /* 0x000fe40000000026 */
[C---:B------:R-:W-:Y:S02]  /*b190*/  PRMT R31, R6.reuse, 0x7632, R31 ;  /* 0x00007632061f7816 */ /* 0x040fe4000000001f */
[----:B------:R-:W-:Y:S02]  /*b1a0*/  PRMT R33, R6, 0x7610, R33 ;  /* 0x0000761006217816 */ /* 0x000fe40000000021 */
[----:B------:R-:W-:Y:S01]  /*b1b0*/  PRMT R39, R8, 0x7610, R39 ;  /* 0x0000761008277816 */ /* 0x000fe20000000027 */
[----:B------:R-:W-:Y:S06]  /*b1c0*/  @!P0 BRA `(.L_x_205) ;  /* 0x0000000000088947 */ /* 0x000fec0003800000 */
[----:B------:R-:W-:Y:S05]  /*b1d0*/  BPT.TRAP 0x1 ;  /* 0x000000040000795c */ /* 0x000fea0000300000 */
[----:B------:R-:W-:Y:S05]  /*b1e0*/  BPT.TRAP 0x1 ;  /* 0x000000040000795c */ /* 0x000fea0000300000 */
.L_x_205:
[----:B------:R-:W-:Y:S04]  /*b1f0*/  UIADD3 UR4, UPT, UPT, UR36, 0x1f868, URZ ;  /* 0x0001f86824047890 */ /* 0x000fe8000fffe0ff */
[----:B------:R-:W-:Y:S09]  /*b200*/  UPRMT UR4, UR37, 0x654, UR4 ;  /* 0x0000065425047896 */ /* 0x000ff20008000004 */
[----:B------:R-:W-:Y:S01]  /*b210*/  SYNCS.ARRIVE.TRANS64.RED.A1T0 RZ, [UR4], RZ ;  /* 0x000000ffffff79a7 */ /* 0x000fe20008100404 */
[----:B------:R-:W-:Y:S04]  /*b220*/  UIADD3 UR4, UPT, UPT, UR36, 0xf000, URZ ;  /* 0x0000f00024047890 */ /* 0x000fe8000fffe0ff */
[----:B------:R-:W-:Y:S09]  /*b230*/  ULOP3.LUT UP0, URZ, UR4, 0x3f0, URZ, 0xc0, !UPT ;  /* 0x000003f004ff7892 */ /* 0x000ff2000f80c0ff */
[----:B------:R-:W-:Y:S05]  /*b240*/  BRA.U !UP0, `(.L_x_206) ;  /* 0x0000000108407547 */ /* 0x000fea000b800000 */
        /* <DEDUP_REMOVED lines=16> */
.L_x_206:
[C---:B------:R-:W-:Y:S01]  /*b350*/  LOP3.LUT P0, RZ, R75.reuse, 0x2, RZ, 0xc0, !PT ;  /* 0x000000024bff7812 */ /* 0x040fe2000780c0ff */
[C---:B------:R-:W-:Y:S01]  /*b360*/  IMAD.SHL.U32 R3, R75.reuse, 0x40, RZ ;  /* 0x000000404b037824 */ /* 0x040fe200078e00ff */
[----:B------:R-:W-:Y:S01]  /*b370*/  SHF.R.U32.HI R5, RZ, 0x7, R75 ;  /* 0x00000007ff057819 */ /* 0x000fe2000001164b */
[----:B------:R-:W-:Y:S01]  /*b380*/  IMAD.SHL.U32 R0, R75, 0x8, RZ ;  /* 0x000000084b007824 */ /* 0x000fe200078e00ff */
[----:B------:R-:W-:Y:S01]  /*b390*/  LOP3.LUT R68, R68, 0xffff, RZ, 0xc0, !PT ;  /* 0x0000ffff44447812 */ /* 0x000fe200078ec0ff */
[----:B------:R-:W-:Y:S01]  /*b3a0*/  IMAD.U32 R25, R25, 0x10000, RZ ;  /* 0x0001000019197824 */ /* 0x000fe200078e00ff */
[----:B------:R-:W-:Y:S01]  /*b3b0*/  LOP3.LUT R4, R3, 0x1c0, RZ, 0xc0, !PT ;  /* 0x000001c003047812 */ /* 0x000fe200078ec0ff */
[----:B------:R-:W-:Y:S01]  /*b3c0*/  IMAD.U32 R17, R17, 0x10000, RZ ;  /* 0x0001000011117824 */ /* 0x000fe200078e00ff */
[----:B------:R-:W-:Y:S01]  /*b3d0*/  LOP3.LUT R71, R71, 0xffff, RZ, 0xc0, !PT ;  /* 0x0000ffff47477812 */ /* 0x000fe200078ec0ff */
[----:B------:R-:W-:Y:S01]  /*b3e0*/  IMAD.U32 R31, R31, 0x10000, RZ ;  /* 0x000100001f1f7824 */ /* 0x000fe200078e00ff */
[----:B------:R-:W-:Y:S01]  /*b3f0*/  LOP3.LUT R0, R4, 0x38, R0, 0xf8, !PT ;  /* 0x0000003804007812 */ /* 0x000fe200078ef800 */
[----:B------:R-:W-:Y:S01]  /*b400*/  IMAD.U32 R91, R91, 0x10000, RZ ;  /* 0x000100005b5b7824 */ /* 0x000fe200078e00ff */
[----:B------:R-:W-:Y:S01]  /*b410*/  LOP3.LUT R4, R75, 0x1, RZ, 0xc0, !PT ;  /* 0x000000014b047812 */ /* 0x000fe200078ec0ff */
[----:B------:R-:W-:Y:S01]  /*b420*/  IMAD.U32 R69, R69, 0x10000, RZ ;  /* 0x0001000045457824 */ /* 0x000fe200078e00ff */
[----:B------:R-:W-:Y:S01]  /*b430*/  LOP3.LUT R0, R0, 0x1e00, R3, 0xf8, !PT ;  /* 0x00001e0000007812 */ /* 0x000fe200078ef803 */
[----:B------:R-:W-:Y:S01]  /*b440*/  IMAD.MOV.U32 R3, RZ, RZ, 0x10 ;  /* 0x00000010ff037424 */ /* 0x000fe200078e00ff */
[----:B------:R-:W-:Y:S01]  /*b450*/  LOP3.LUT R5, R5, 0x1, RZ, 0xc0, !PT ;  /* 0x0000000105057812 */ /* 0x000fe200078ec0ff */
[----:B------:R-:W-:Y:S01]  /*b460*/  IMAD.U32 R45, R45, 0x10000, RZ ;  /* 0x000100002d2d7824 */ /* 0x000fe200078e00ff */
[----:B------:R-:W-:Y:S01]  /*b470*/  LEA R8, P1, R68, RZ, 0x10 ;  /* 0x000000ff44087211 */ /* 0x000fe200078280ff */
[----:B------:R-:W-:Y:S01]  /*b480*/  IMAD.U32 R58, R58, 0x10000, RZ ;  /* 0x000100003a3a7824 */ /* 0x000fe200078e00ff */
[----:B------:R-:W-:Y:S01]  /*b490*/  SEL R6, R3, 0xfffffff0, !P0 ;  /* 0xfffffff003067807 */ /* 0x000fe20004000000 */
[----:B------:R-:W-:Y:S01]  /*b4a0*/  IMAD.U32 R62, R62, 0x10000, RZ ;  /* 0x000100003e3e7824 */ /* 0x000fe200078e00ff */
[----:B------:R-:W-:Y:S01]  /*b4b0*/  ISETP.NE.U32.AND P2, PT, R4, 0x1, PT ;  /* 0x000000010400780c */ /* 0x000fe20003f45070 */
[----:B------:R-:W-:Y:S01]  /*b4c0*/  IMAD.U32 R66, R66, 0x10000, RZ ;  /* 0x0001000042427824 */ /* 0x000fe200078e00ff */
[----:B------:R-:W-:Y:S01]  /*b4d0*/  LOP3.LUT R56, R56, 0xffff, RZ, 0xc0, !PT ;  /* 0x0000ffff38387812 */ /* 0x000fe200078ec0ff */
[----:B------:R-:W-:Y:S01]  /*b4e0*/  IMAD R0, R6, R5, R0 ;  /* 0x0000000506007224 */ /* 0x000fe200078e0200 */
[----:B------:R-:W-:Y:S01]  /*b4f0*/  LEA R4, P0, R71, RZ, 0x10 ;  /* 0x000000ff47047211 */ /* 0x000fe200078080ff */
[----:B------:R-:W-:Y:S01]  /*b500*/  IMAD.U32 R83, R83, 0x10000, RZ ;  /* 0x0001000053537824 */ /* 0x000fe200078e00ff */
[----:B------:R-:W-:Y:S01]  /*b510*/  LOP3.LUT R60, R60, 0xffff, RZ, 0xc0, !PT ;  /* 0x0000ffff3c3c7812 */ /* 0x000fe200078ec0ff */
[----:B------:R-:W-:Y:S01]  /*b520*/  IMAD.U32 R95, R95, 0x10000, RZ ;  /* 0x000100005f5f7824 */ /* 0x000fe200078e00ff */
[----:B------:R-:W-:Y:S01]  /*b530*/  LEA.HI.X R9, R68, RZ, RZ, 0x10, P1 ;  /* 0x000000ff44097211 */ /* 0x000fe200008f84ff */
[----:B------:R-:W-:Y:S01]  /*b540*/  IMAD.U32 R36, R36, 0x10000, RZ ;  /* 0x0001000024247824 */ /* 0x000fe200078e00ff */
[----:B------:R-:W-:Y:S01]  /*b550*/  LEA R6, P1, R56, RZ, 0x10 ;  /* 0x000000ff38067211 */ /* 0x000fe200078280ff */
[----:B------:R-:W-:Y:S01]  /*b560*/  IMAD.U32 R23, R23, 0x10000, RZ ;  /* 0x0001000017177824 */ /* 0x000fe200078e00ff */
[----:B------:R-:W-:Y:S02]  /*b570*/  LEA.HI.X R5, R71, RZ, RZ, 0x10, P0 ;  /* 0x000000ff47057211 */ /* 0x000fe400000f84ff */
[----:B------:R-:W-:Y:S02]  /*b580*/  LOP3.LUT R2, R8, 0xffff, R2, 0xf8, !PT ;  /* 0x0000ffff08027812 */ /* 0x000fe400078ef802 */
[----:B------:R-:W-:Y:S02]  /*b590*/  LOP3.LUT R64, R64, 0xffff, RZ, 0xc0, !PT ;  /* 0x0000ffff40407812 */ /* 0x000fe400078ec0ff */
[----:B------:R-:W-:Y:S02]  /*b5a0*/  LEA R8, P0, R60, RZ, 0x10 ;  /* 0x000000ff3c087211 */ /* 0x000fe400078080ff */
[----:B------:R-:W-:Y:S02]  /*b5b0*/  LOP3.LUT R81, R81, 0xffff, RZ, 0xc0, !PT ;  /* 0x0000ffff51517812 */ /* 0x000fe400078ec0ff */
[----:B------:R-:W-:Y:S02]  /*b5c0*/  LEA.HI.X R7, R56, RZ, RZ, 0x10, P1 ;  /* 0x000000ff38077211 */ /* 0x000fe400008f84ff */
[----:B------:R-:W-:Y:S02]  /*b5d0*/  LOP3.LUT R70, R9, 0xffff, R70, 0xf8, !PT ;  /* 0x0000ffff09467812 */ /* 0x000fe400078ef846 */
[----:B------:R-:W-:Y:S02]  /*b5e0*/  LEA R10, P1, R64, RZ, 0x10 ;  /* 0x000000ff400a7211 */ /* 0x000fe400078280ff */
[----:B------:R-:W-:Y:S02]  /*b5f0*/  LEA.HI.X R9, R60, RZ, RZ, 0x10, P0 ;  /* 0x000000ff3c097211 */ /* 0x000fe400000f84ff */
[----:B------:R-:W-:Y:S02]  /*b600*/  LOP3.LUT R85, R85, 0xffff, RZ, 0xc0, !PT ;  /* 0x0000ffff55557812 */ /* 0x000fe400078ec0ff */
[----:B------:R-:W-:Y:S02]  /*b610*/  LEA R12, P0, R81, RZ, 0x10 ;  /* 0x000000ff510c7211 */ /* 0x000fe400078080ff */
[----:B------:R-:W-:Y:S02]  /*b620*/  LOP3.LUT R80, R5, 0xffff, R80, 0xf8, !PT ;  /* 0x0000ffff05507812 */ /* 0x000fe400078ef850 */
[----:B------:R-:W-:Y:S02]  /*b630*/  LOP3.LUT R89, R89, 0xffff, RZ, 0xc0, !PT ;  /* 0x0000ffff59597812 */ /* 0x000fe400078ec0ff */
[----:B------:R-:W-:Y:S02]  /*b640*/  LEA.HI.X R11, R64, RZ, RZ, 0x10, P1 ;  /* 0x000000ff400b7211 */ /* 0x000fe400008f84ff */
[----:B------:R-:W-:Y:S02]  /*b650*/  LOP3.LUT R5, R8, 0xffff, R61, 0xf8, !PT ;  /* 0x0000ffff08057812 */ /* 0x000fe400078ef83d */
[----:B------:R-:W-:Y:S02]  /*b660*/  LOP3.LUT R59, R7, 0xffff, R59, 0xf8, !PT ;  /* 0x0000ffff073b7812 */ /* 0x000fe400078ef83b */
[----:B------:R-:W-:Y:S02]  /*b670*/  LEA R8, P1, R85, RZ, 0x10 ;  /* 0x000000ff55087211 */ /* 0x000fe400078280ff */
[----:B------:R-:W-:Y:S02]  /*b680*/  LEA.HI.X R13, R81, RZ, RZ, 0x10, P0 ;  /* 0x000000ff510d7211 */ /* 0x000fe400000f84ff */
[----:B------:R-:W-:Y:S02]  /*b690*/  LOP3.LUT R7, R10, 0xffff, R65, 0xf8, !PT ;  /* 0x0000ffff0a077812 */ /* 0x000fe400078ef841 */
[----:B------:R-:W-:Y:S02]  /*b6a0*/  LOP3.LUT R93, R93, 0xffff, RZ, 0xc0, !PT ;  /* 0x0000ffff5d5d7812 */ /* 0x000fe400078ec0ff */
[----:B------:R-:W-:Y:S02]  /*b6b0*/  LEA R10, P0, R89, RZ, 0x10 ;  /* 0x000000ff590a7211 */ /* 0x000fe400078080ff */
[----:B------:R-:W-:Y:S02]  /*b6c0*/  LOP3.LUT R63, R9, 0xffff, R63, 0xf8, !PT ;  /* 0x0000ffff093f7812 */ /* 0x000fe400078ef83f */
[----:B------:R-:W-:Y:S02]  /*b6d0*/  LOP3.LUT R34, R34, 0xffff, RZ, 0xc0, !PT ;  /* 0x0000ffff22227812 */ /* 0x000fe400078ec0ff */
[----:B------:R-:W-:Y:S02]  /*b6e0*/  LEA.HI.X R9, R85, RZ, RZ, 0x10, P1 ;  /* 0x000000ff55097211 */ /* 0x000fe400008f84ff */
[----:B------:R-:W-:Y:S02]  /*b6f0*/  LOP3.LUT R67, R11, 0xffff, R67, 0xf8, !PT ;  /* 0x0000ffff0b437812 */ /* 0x000fe400078ef843 */
[----:B------:R-:W-:Y:S02]  /*b700*/  LEA R14, P1, R93, RZ, 0x10 ;  /* 0x000000ff5d0e7211 */ /* 0x000fe400078280ff */
[----:B------:R-:W-:Y:S02]  /*b710*/  LEA.HI.X R11, R89, RZ, RZ, 0x10, P0 ;  /* 0x000000ff590b7211 */ /* 0x000fe400000f84ff */
[----:B------:R-:W-:Y:S02]  /*b720*/  LOP3.LUT R22, R22, 0xffff, RZ, 0xc0, !PT ;  /* 0x0000ffff16167812 */ /* 0x000fe400078ec0ff */
[----:B------:R-:W-:Y:S02]  /*b730*/  LEA R20, P0, R34, RZ, 0x10 ;  /* 0x000000ff22147211 */ /* 0x000fe400078080ff */
[----:B------:R-:W-:Y:S02]  /*b740*/  LOP3.LUT R24, R24, 0xffff, RZ, 0xc0, !PT ;  /* 0x0000ffff18187812 */ /* 0x000fe400078ec0ff */
[----:B------:R-:W-:Y:S02]  /*b750*/  LEA.HI.X R15, R93, RZ, RZ, 0x10, P1 ;  /* 0x000000ff5d0f7211 */ /* 0x000fe400008f84ff */
        /* <DEDUP_REMOVED lines=19> */
[----:B------:R-:W-:Y:S02]  /*b890*/  LOP3.LUT R22, R34, 0xffff, R30, 0xf8, !PT ;  /* 0x0000ffff22167812 */ /* 0x000fe400078ef81e */
[----:B------:R-:W-:Y:S02]  /*b8a0*/  LEA.HI.X R47, R38, RZ, RZ, 0x10, P0 ;  /* 0x000000ff262f7211 */ /* 0x000fe400000f84ff */
[----:B------:R-:W-:Y:S02]  /*b8b0*/  LEA R34, P0, R44, RZ, 0x10 ;  /* 0x000000ff2c227211 */ /* 0x000fe400078080ff */
[----:B------:R-:W-:Y:S02]  /*b8c0*/  LOP3.LUT R21, R21, 0xffff, R33, 0xf8, !PT ;  /* 0x0000ffff15157812 */ /* 0x000fe400078ef821 */
[----:B------:R-:W-:Y:S02]  /*b8d0*/  LEA.HI.X R33, R42, RZ, RZ, 0x10, P1 ;  /* 0x000000ff2a217211 */ /* 0x000fe400008f84ff */
[----:B------:R-:W-:Y:S02]  /*b8e0*/  LOP3.LUT R26, R35, 0xffff, R26, 0xf8, !PT ;  /* 0x0000ffff231a7812 */ /* 0x000fe400078ef81a */
[----:B------:R-:W-:Y:S02]  /*b8f0*/  LEA.HI.X R35, R44, RZ, RZ, 0x10, P0 ;  /* 0x000000ff2c237211 */ /* 0x000fe400000f84ff */
[----:B------:R-:W-:Y:S02]  /*b900*/  LOP3.LUT R20, R20, 0xffff, R29, 0xf8, !PT ;  /* 0x0000ffff14147812 */ /* 0x000fe400078ef81d */
[----:B------:R-:W-:Y:S01]  /*b910*/  LOP3.LUT R30, R33, 0xffff, R19, 0xf8, !PT ;  /* 0x0000ffff211e7812 */ /* 0x000fe200078ef813 */
[----:B------:R-:W-:Y:S01]  /*b920*/  IMAD.U32 R19, R79, 0x10000, RZ ;  /* 0x000100004f137824 */ /* 0x000fe200078e00ff */
[----:B------:R-:W-:Y:S02]  /*b930*/  LOP3.LUT R29, R34, 0xffff, R16, 0xf8, !PT ;  /* 0x0000ffff221d7812 */ /* 0x000fe400078ef810 */
[----:B------:R-:W-:Y:S02]  /*b940*/  LOP3.LUT R16, R70, R69, RZ, 0xfc, !PT ;  /* 0x0000004546107212 */ /* 0x000fe400078efcff */
[----:B------:R-:W-:Y:S02]  /*b950*/  LOP3.LUT R4, R4, 0xffff, R78, 0xf8, !PT ;  /* 0x0000ffff04047812 */ /* 0x000fe400078ef84e */
[----:B------:R-:W-:Y:S02]  /*b960*/  LOP3.LUT R18, R35, 0xffff, R18, 0xf8, !PT ;  /* 0x0000ffff23127812 */ /* 0x000fe400078ef812 */
[----:B------:R-:W-:Y:S02]  /*b970*/  LOP3.LUT R26, R26, R25, RZ, 0xfc, !PT ;  /* 0x000000191a1a7212 */ /* 0x000fe400078efcff */
[----:B------:R-:W-:Y:S01]  /*b980*/  LOP3.LUT R25, R30, R17, RZ, 0xfc, !PT ;  /* 0x000000111e197212 */ /* 0x000fe200078efcff */
[----:B------:R-:W-:Y:S01]  /*b990*/  IMAD.MOV.U32 R17, RZ, RZ, R16 ;  /* 0x000000ffff117224 */ /* 0x000fe200078e0010 */
[----:B------:R-:W-:Y:S01]  /*b9a0*/  LEA R30, R0, UR36, 0x1 ;  /* 0x00000024001e7c11 */ /* 0x000fe2000f8e08ff */
[----:B------:R-:W-:Y:S01]  /*b9b0*/  IMAD.MOV.U32 R16, RZ, RZ, R2 ;  /* 0x000000ffff107224 */ /* 0x000fe200078e0002 */
[----:B------:R-:W-:Y:S01]  /*b9c0*/  LOP3.LUT R0, R18, R45, RZ, 0xfc, !PT ;  /* 0x0000002d12007212 */ /* 0x000fe200078efcff */
[----:B------:R-:W-:Y:S01]  /*b9d0*/  IMAD.MOV.U32 R18, RZ, RZ, R4 ;  /* 0x000000ffff127224 */ /* 0x000fe200078e0004 */
[----:B------:R-:W-:Y:S01]  /*b9e0*/  LOP3.LUT R19, R80, R19, RZ, 0xfc, !PT ;  /* 0x0000001350137212 */ /* 0x000fe200078efcff */
[----:B------:R-:W-:Y:S01]  /*b9f0*/  IMAD.MOV.U32 R4, RZ, RZ, R7 ;  /* 0x000000ffff047224 */ /* 0x000fe200078e0007 */
[----:B------:R-:W-:Y:S01]  /*ba00*/  LOP3.LUT R21, R21, R31, RZ, 0xfc, !PT ;  /* 0x0000001f15157212 */ /* 0x000fe200078efcff */
[----:B------:R-:W-:Y:S01]  /*ba10*/  VIADD R2, R30, 0xf040 ;  /* 0x0000f0401e027836 */ /* 0x000fe20000000000 */
[----:B------:R-:W-:Y:S01]  /*ba20*/  LOP3.LUT R8, R8, 0xffff, R86, 0xf8, !PT ;  /* 0x0000ffff08087812 */ /* 0x000fe200078ef856 */
[----:B------:R1:W-:Y:S01]  /*ba30*/  STS.128 [R30+0xf000], R16 ;  /* 0x00f000101e007388 */ /* 0x0003e20000000c00 */
[----:B------:R-:W-:Y:S02]  /*ba40*/  LOP3.LUT R6, R6, 0xffff, R57, 0xf8, !PT ;  /* 0x0000ffff06067812 */ /* 0x000fe400078ef839 */
[----:B------:R-:W-:Y:S02]  /*ba50*/  LOP3.LUT R59, R59, R58, RZ, 0xfc, !PT ;  /* 0x0000003a3b3b7212 */ /* 0x000fe400078efcff */
[----:B------:R-:W-:Y:S02]  /*ba60*/  LOP3.LUT R63, R63, R62, RZ, 0xfc, !PT ;  /* 0x0000003e3f3f7212 */ /* 0x000fe400078efcff */
[----:B------:R-:W-:Y:S02]  /*ba70*/  LOP3.LUT P0, RZ, R75, 0x4, RZ, 0xc0, !PT ;  /* 0x000000044bff7812 */ /* 0x000fe4000780c0ff */
[----:B------:R-:W-:Y:S02]  /*ba80*/  SEL R31, R3, 0xfffffff0, P2 ;  /* 0xfffffff0031f7807 */ /* 0x000fe40001000000 */
[----:B------:R-:W-:Y:S02]  /*ba90*/  LOP3.LUT R12, R12, 0xffff, R82, 0xf8, !PT ;  /* 0x0000ffff0c0c7812 */ /* 0x000fe400078ef852 */
[----:B------:R-:W-:Y:S01]  /*baa0*/  LOP3.LUT R27, R32, 0xffff, R43, 0xf8, !PT ;  /* 0x0000ffff201b7812 */ /* 0x000fe200078ef82b */
[C---:B------:R-:W-:Y:S01]  /*bab0*/  IMAD.IADD R3, R30.reuse, 0x1, R31 ;  /* 0x000000011e037824 */ /* 0x040fe200078e021f */
[----:B------:R-:W-:Y:S01]  /*bac0*/  LOP3.LUT R67, R67, R66, RZ, 0xfc, !PT ;  /* 0x0000004243437212 */ /* 0x000fe200078efcff */
[----:B------:R-:W-:Y:S01]  /*bad0*/  VIADD R32, R30, 0xf000 ;  /* 0x0000f0001e207836 */ /* 0x000fe20000000000 */
[----:B------:R-:W-:Y:S02]  /*bae0*/  LOP3.LUT R84, R84, R83, RZ, 0xfc, !PT ;  /* 0x0000005354547212 */ /* 0x000fe400078efcff */
[----:B------:R-:W-:Y:S01]  /*baf0*/  LOP3.LUT R88, R9, 0xffff, R88, 0xf8, !PT ;  /* 0x0000ffff09587812 */ /* 0x000fe200078ef858 */
[----:B------:R-:W-:Y:S01]  /*bb00*/  @P0 VIADD R2, R32, 0xffffffc0 ;  /* 0xffffffc020020836 */ /* 0x000fe20000000000 */
[----:B------:R-:W-:Y:S01]  /*bb10*/  LOP3.LUT R11, R11, 0xffff, R92, 0xf8, !PT ;  /* 0x0000ffff0b0b7812 */ /* 0x000fe200078ef85c */
[----:B------:R-:W-:Y:S01]  /*bb20*/  IMAD.MOV.U32 R7, RZ, RZ, R84 ;  /* 0x000000ffff077224 */ /* 0x000fe200078e0054 */
[----:B------:R-:W-:Y:S01]  /*bb30*/  LOP3.LUT R10, R10, 0xffff, R90, 0xf8, !PT ;  /* 0x0000ffff0a0a7812 */ /* 0x000fe200078ef85a */
[----:B------:R-:W-:Y:S01]  /*bb40*/  IMAD.U32 R9, R87, 0x10000, RZ ;  /* 0x0001000057097824 */ /* 0x000fe200078e00ff */
[----:B------:R-:W-:Y:S02]  /*bb50*/  LOP3.LUT R11, R11, R91, RZ, 0xfc, !PT ;  /* 0x0000005b0b0b7212 */ /* 0x000fe400078efcff */
[----:B------:R-:W-:Y:S02]  /*bb60*/  LOP3.LUT R14, R14, 0xffff, R94, 0xf8, !PT ;  /* 0x0000ffff0e0e7812 */ /* 0x000fe400078ef85e */
[----:B------:R-:W-:Y:S01]  /*bb70*/  LOP3.LUT R9, R88, R9, RZ, 0xfc, !PT ;  /* 0x0000000958097212 */ /* 0x000fe200078efcff */
[----:B-1----:R-:W-:Y:S01]  /*bb80*/  IMAD.MOV.U32 R16, RZ, RZ, R6 ;  /* 0x000000ffff107224 */ /* 0x002fe200078e0006 */
[----:B------:R-:W-:Y:S01]  /*bb90*/  LOP3.LUT R96, R96, R95, RZ, 0xfc, !PT ;  /* 0x0000005f60607212 */ /* 0x000fe200078efcff */
[----:B------:R-:W-:Y:S01]  /*bba0*/  IMAD.MOV.U32 R17, RZ, RZ, R59 ;  /* 0x000000ffff117224 */ /* 0x000fe200078e003b */
[----:B------:R-:W-:Y:S01]  /*bbb0*/  LOP3.LUT R37, R37, R36, RZ, 0xfc, !PT ;  /* 0x0000002425257212 */ /* 0x000fe200078efcff */
[----:B------:R-:W-:Y:S01]  /*bbc0*/  IMAD.MOV.U32 R18, RZ, RZ, R5 ;  /* 0x000000ffff127224 */ /* 0x000fe200078e0005 */
[----:B------:R-:W-:Y:S01]  /*bbd0*/  LOP3.LUT R28, R28, R23, RZ, 0xfc, !PT ;  /* 0x000000171c1c7212 */ /* 0x000fe200078efcff */
[----:B------:R-:W-:Y:S01]  /*bbe0*/  IMAD.MOV.U32 R19, RZ, RZ, R63 ;  /* 0x000000ffff137224 */ /* 0x000fe200078e003f */
[----:B------:R-:W-:Y:S01]  /*bbf0*/  LOP3.LUT R24, R46, 0xffff, R39, 0xf8, !PT ;  /* 0x0000ffff2e187812 */ /* 0x000fe200078ef827 */
[----:B------:R-:W-:Y:S01]  /*bc00*/  IMAD.MOV.U32 R5, RZ, RZ, R67 ;  /* 0x000000ffff057224 */ /* 0x000fe200078e0043 */
[----:B------:R-:W-:Y:S01]  /*bc10*/  LOP3.LUT R41, R47, 0xffff, R41, 0xf8, !PT ;  /* 0x0000ffff2f297812 */ /* 0x000fe200078ef829 */
[----:B------:R-:W-:Y:S01]  /*bc20*/  IMAD.MOV.U32 R6, RZ, RZ, R12 ;  /* 0x000000ffff067224 */ /* 0x000fe200078e000c */
[----:B------:R1:W-:Y:S01]  /*bc30*/  STS.128 [R3+0xf000], R16 ;  /* 0x00f0001003007388 */ /* 0x0003e20000000c00 */
[----:B------:R-:W-:Y:S01]  /*bc40*/  IMAD.U32 R23, R40, 0x10000, RZ ;  /* 0x0001000028177824 */ /* 0x000fe200078e00ff */
[----:B------:R-:W-:Y:S04]  /*bc50*/  ISETP.NE.AND P0, PT, R72, 0x3, PT ;  /* 0x000000034800780c */ /* 0x000fe80003f05270 */
[----:B------:R-:W-:Y:S02]  /*bc60*/  LOP3.LUT R23, R41, R23, RZ, 0xfc, !PT ;  /* 0x0000001729177212 */ /* 0x000fe400078efcff */
[----:B------:R2:W-:Y:S01]  /*bc70*/  STS.128 [R2], R4 ;  /* 0x0000000402007388 */ /* 0x0005e20000000c00 */
[----:B-1----:R-:W-:Y:S07]  /*bc80*/  IMAD.IADD R16, R31, 0x1, R2 ;  /* 0x000000011f107824 */ /* 0x002fee00078e0202 */
[----:B------:R-:W-:Y:S01]  /*bc90*/  STS.128 [R16], R8 ;  /* 0x0000000810007388 */ /* 0x000fe20000000c00 */
[----:B--2---:R-:W-:Y:S02]  /*bca0*/  IMAD.MOV.U32 R4, RZ, RZ, R14 ;  /* 0x000000ffff047224 */ /* 0x004fe400078e000e */
[----:B------:R-:W-:Y:S02]  /*bcb0*/  IMAD.MOV.U32 R5, RZ, RZ, R96 ;  /* 0x000000ffff057224 */ /* 0x000fe400078e0060 */
[----:B------:R-:W-:Y:S02]  /*bcc0*/  IMAD.MOV.U32 R6, RZ, RZ, R13 ;  /* 0x000000ffff067224 */ /* 0x000fe400078e000d */
[----:B------:R-:W-:Y:S05]  /*bcd0*/  IMAD.MOV.U32 R7, RZ, RZ, R37 ;  /* 0x000000ffff077224 */ /* 0x000fea00078e0025 */
[----:B------:R1:W-:Y:S02]  /*bce0*/  STS.128 [R30+0x13000], R4 ;  /* 0x013000041e007388 */ /* 0x0003e40000000c00 */
[----:B-1----:R-:W-:Y:S02]  /*bcf0*/  IMAD.MOV.U32 R4, RZ, RZ, R15 ;  /* 0x000000ffff047224 */ /* 0x002fe400078e000f */
[----:B------:R-:W-:Y:S02]  /*bd00*/  IMAD.MOV.U32 R5, RZ, RZ, R28 ;  /* 0x000000ffff057224 */ /* 0x000fe400078e001c */
[----:B------:R-:W-:Y:S02]  /*bd10*/  IMAD.MOV.U32 R6, RZ, RZ, R22 ;  /* 0x000000ffff067224 */ /* 0x000fe400078e0016 */
[----:B------:R-:W-:Y:S02]  /*bd20*/  IMAD.MOV.U32 R7, RZ, RZ, R26 ;  /* 0x000000ffff077224 */ /* 0x000fe400078e001a */
[----:B------:R-:W-:Y:S02]  /*bd30*/  IMAD.MOV.U32 R22, RZ, RZ, R24 ;  /* 0x000000ffff167224 */ /* 0x000fe400078e0018 */
[----:B------:R-:W-:Y:S01]  /*bd40*/  IMAD.MOV.U32 R24, RZ, RZ, R27 ;  /* 0x000000ffff187224 */ /* 0x000fe200078e001b */
[----:B------:R1:W-:Y:S01]  /*bd50*/  STS.128 [R3+0x13000], R4 ;  /* 0x0130000403007388 */ /* 0x0003e20000000c00 */
[----:B------:R-:W-:Y:S02]  /*bd60*/  IMAD.MOV.U32 R26, RZ, RZ, R29 ;  /* 0x000000ffff1a7224 */ /* 0x000fe400078e001d */
[----:B------:R-:W-:Y:S05]  /*bd70*/  IMAD.MOV.U32 R27, RZ, RZ, R0 ;  /* 0x000000ffff1b7224 */ /* 0x000fea00078e0000 */
[----:B------:R1:W-:Y:S08]  /*bd80*/  STS.128 [R2+0x4000], R20 ;  /* 0x0040001402007388 */ /* 0x0003f00000000c00 */
[----:B------:R1:W-:Y:S01]  /*bd90*/  STS.128 [R16+0x4000], R24 ;  /* 0x0040001810007388 */ /* 0x0003e20000000c00 */
[----:B------:R-:W-:Y:S01]  /*bda0*/  @!PT LDS RZ, [RZ] ;  /* 0x00000000fffff984 */ /* 0x000fe20000000800 */
[----:B------:R-:W-:Y:S01]  /*bdb0*/  @!PT LDS RZ, [RZ] ;  /* 0x00000000fffff984 */ /* 0x000fe20000000800 */
[----:B------:R-:W-:Y:S01]  /*bdc0*/  @!PT LDS RZ, [RZ] ;  /* 0x00000000fffff984 */ /* 0x000fe20000000800 */
[----:B------:R-:W-:Y:S01]  /*bdd0*/  @!PT LDS RZ, [RZ] ;  /* 0x00000000fffff984 */ /* 0x000fe20000000800 */
[----:B------:R2:W-:Y:S07]  /*bde0*/  MEMBAR.ALL.CTA ;  /* 0x0000000000007992 */ /* 0x0005ee0000008000 */
[----:B--2---:R-:W2:Y:S01]  /*bdf0*/  FENCE.VIEW.ASYNC.S ;  /* 0x00000000000073c6 */ /* 0x004ea20000000000 */
[----:B------:R-:W-:Y:S05]  /*be00*/  @!P0 BRA `(.L_x_207) ;  /* 0x0000000000048947 */ /* 0x000fea0003800000 */
[----:B------:R-:W-:Y:S05]  /*be10*/  BPT.TRAP 0x1 ;  /* 0x000000040000795c */ /* 0x000fea0000300000 */
.L_x_207:
[----:B--2---:R-:W-:Y:S01]  /*be20*/  SYNCS.ARRIVE.TRANS64.A1T0 RZ, [UR36+0x1f890], RZ ;  /* 0x01f890ffffff79a7 */ /* 0x004fe20008100024 */
[----:B------:R-:W-:Y:S05]  /*be30*/  @!P0 BRA `(.L_x_208) ;  /* 0x0000000000048947 */ /* 0x000fea0003800000 */
[----:B------:R-:W-:Y:S05]  /*be40*/  BPT.TRAP 0x1 ;  /* 0x000000040000795c */ /* 0x000fea0000300000 */
.L_x_208:
[----:B-1----:R-:W2:Y:S01]  /*be50*/  LDL.LU R6, [R1+0x40] ;  /* 0x0000400001067983 */ /* 0x002ea20000300800 */
[----:B------:R-:W-:Y:S01]  /*be60*/  UIADD3 UR4, UPT, UPT, UR36, 0x1f848, URZ ;  /* 0x0001f84824047890 */ /* 0x000fe2000fffe0ff */
[C---:B------:R-:W-:Y:S01]  /*be70*/  ISETP.GT.U32.AND P1, PT, R77.reuse, 0x1, PT ;  /* 0x000000014d00780c */ /* 0x040fe20003f24070 */
[----:B------:R-:W-:Y:S01]  /*be80*/  VIADD R77, R77, 0xffffffff ;  /* 0xffffffff4d4d7836 */ /* 0x000fe20000000000 */
[----:B------:R-:W3:Y:S01]  /*be90*/  LDL.LU R5, [R1+0x48] ;  /* 0x0000480001057983 */ /* 0x000ee20000300800 */
[----:B------:R-:W-:Y:S03]  /*bea0*/  UPRMT UR4, UR37, 0x654, UR4 ;  /* 0x0000065425047896 */ /* 0x000fe60008000004 */
[----:B------:R-:W4:Y:S04]  /*beb0*/  LDL.LU R4, [R1+0x44] ;  /* 0x0000440001047983 */ /* 0x000f280000300800 */
[----:B------:R-:W5:Y:S02]  /*bec0*/  LDL.LU R3, [R1+0x1c] ;  /* 0x00001c0001037983 */ /* 0x000f640000300800 */
[----:B------:R-:W-:Y:S02]  /*bed0*/  SYNCS.ARRIVE.TRANS64.RED.A1T0 RZ, [UR4], RZ ;  /* 0x000000ffffff79a7 */ /* 0x000fe40008100404 */
[----:B------:R-:W5:Y:S04]  /*bee0*/  LDL.LU R2, [R1+0x50] ;  /* 0x0000500001027983 */ /* 0x000f680000300800 */
[----:B------:R-:W2:Y:S02]  /*bef0*/  LDL.LU R0, [R1+0x4c] ;  /* 0x00004c0001007983 */ /* 0x000ea40000300800 */
[----:B--2---:R-:W-:Y:S02]  /*bf00*/  LOP3.LUT R0, R0, 0x1, RZ, 0x3c, !PT ;  /* 0x0000000100007812 */ /* 0x004fe400078e3cff */
[----:B------:R-:W-:Y:S02]  /*bf10*/  LOP3.LUT R6, R6, 0x1, RZ, 0x3c, !PT ;  /* 0x0000000106067812 */ /* 0x000fe400078e3cff */
[----:B---3--:R-:W-:Y:S02]  /*bf20*/  LOP3.LUT R5, R5, 0x1, RZ, 0x3c, !PT ;  /* 0x0000000105057812 */ /* 0x008fe400078e3cff */
[----:B----4-:R-:W-:Y:S01]  /*bf30*/  LOP3.LUT R4, R4, 0x1, RZ, 0x3c, !PT ;  /* 0x0000000104047812 */ /* 0x010fe200078e3cff */
[----:B------:R2:W-:Y:S01]  /*bf40*/  STL [R1+0x40], R6 ;  /* 0x0000400601007387 */ /* 0x0005e20000100800 */
[----:B-----5:R-:W-:Y:S02]  /*bf50*/  LOP3.LUT R3, R3, 0x1, RZ, 0x3c, !PT ;  /* 0x0000000103037812 */ /* 0x020fe400078e3cff */
[----:B------:R-:W-:Y:S01]  /*bf60*/  LOP3.LUT R2, R2, 0x1, RZ, 0x3c, !PT ;  /* 0x0000000102027812 */ /* 0x000fe200078e3cff */
[----:B------:R2:W-:Y:S04]  /*bf70*/  STL [R1+0x48], R5 ;  /* 0x0000480501007387 */ /* 0x0005e80000100800 */
[----:B------:R2:W-:Y:S04]  /*bf80*/  STL [R1+0x44], R4 ;  /* 0x0000440401007387 */ /* 0x0005e80000100800 */
[----:B------:R2:W-:Y:S04]  /*bf90*/  STL [R1+0x1c], R3 ;  /* 0x00001c0301007387 */ /* 0x0005e80000100800 */
[----:B------:R2:W-:Y:S04]  /*bfa0*/  STL [R1+0x4c], R0 ;  /* 0x00004c0001007387 */ /* 0x0005e80000100800 */
[----:B------:R2:W-:Y:S01]  /*bfb0*/  STL [R1+0x50], R2 ;  /* 0x0000500201007387 */ /* 0x0005e20000100800 */
[----:B------:R-:W-:Y:S05]  /*bfc0*/  @P1 BRA `(.L_x_209) ;  /* 0xffffffb400b01947 */ /* 0x000fea000383ffff */
[----:B------:R-:W1:Y:S01]  /*bfd0*/  S2R R26, SR_TID.X ;  /* 0x00000000001a7919 */ /* 0x000e620000002100 */
[----:B------:R-:W3:Y:S01]  /*bfe0*/  S2UR UR5, SR_CTAID.Y ;  /* 0x00000000000579c3 */ /* 0x000ee20000002600 */
[----:B------:R-:W-:Y:S01]  /*bff0*/  LOP3.LUT R27, R75, 0x7f, RZ, 0xc0, !PT ;  /* 0x0000007f4b1b7812 */ /* 0x000fe200078ec0ff */
[----:B------:R-:W-:Y:S01]  /*c000*/  BSSY.RECONVERGENT B0, `(.L_x_210) ;  /* 0x000001b000007945 */ /* 0x000fe20003800200 */
[----:B--2---:R-:W2:Y:S01]  /*c010*/  S2R R0, SR_CTAID.X ;  /* 0x0000000000007919 */ /* 0x004ea20000002500 */
[----:B------:R-:W-:-:S04]  /*c020*/  LOP3.LUT R30, R74, 0x600000, RZ, 0xc0, !PT ;  /* 0x006000004a1e7812 */ /* 0x000fc800078ec0ff */
[----:B------:R-:W3:Y:S01]  /*c030*/  LDC.64 R24, c[0x0][0x988] ;  /* 0x00026200ff187b82 */ /* 0x000ee20000000a00 */
[----:B------:R-:W-:-:S07]  /*c040*/  LOP3.LUT R30, R30, 0x10, R73, 0xf8, !PT ;  /* 0x000000101e1e7812 */ /* 0x000fce00078ef849 */
[----:B------:R-:W4:Y:S08]  /*c050*/  LDC.64 R2, c[0x0][0x9a0] ;  /* 0x00026800ff027b82 */ /* 0x000f300000000a00 */
[----:B------:R-:W5:Y:S01]  /*c060*/  S2UR UR4, SR_CTAID.Z ;  /* 0x00000000000479c3 */ /* 0x000f620000002700 */
[----:B-1----:R-:W-:-:S07]  /*c070*/  SHF.L.U32 R5, R26, 0x10, RZ ;  /* 0x000000101a057819 */ /* 0x002fce00000006ff */
[----:B------:R-:W5:Y:S01]  /*c080*/  LDC R22, c[0x0][0x990] ;  /* 0x00026400ff167b82 */ /* 0x000f620000000800 */
[----:B------:R-:W-:Y:S01]  /*c090*/  SHF.R.U32.HI R26, RZ, 0x3, R26 ;  /* 0x00000003ff1a7819 */ /* 0x000fe2000001161a */
[----:B---3--:R-:W-:Y:S01]  /*c0a0*/  IMAD R6, R25, UR5, RZ ;  /* 0x0000000519067c24 */ /* 0x008fe2000f8e02ff */
[----:B--2---:R-:W-:Y:S02]  /*c0b0*/  SHF.L.U32 R0, R0, 0x7, RZ ;  /* 0x0000000700007819 */ /* 0x004fe400000006ff */
[----:B------:R-:W-:Y:S02]  /*c0c0*/  LOP3.LUT R5, R5, 0x600010, R26, 0xc8, !PT ;  /* 0x0060001005057812 */ /* 0x000fe400078ec81a */
[C---:B------:R-:W-:Y:S01]  /*c0d0*/  LOP3.LUT R25, R0.reuse, 0x7f, R75, 0xf8, !PT ;  /* 0x0000007f00197812 */ /* 0x040fe200078ef84b */
[----:B------:R-:W1:Y:S01]  /*c0e0*/  LDC R4, c[0x0][0x9a8] ;  /* 0x00026a00ff047b82 */ /* 0x000e620000000800 */
[----:B----4-:R-:W-:Y:S01]  /*c0f0*/  IMAD R3, R3, UR5, RZ ;  /* 0x0000000503037c24 */ /* 0x010fe2000f8e02ff */
[----:B------:R-:W-:Y:S01]  /*c100*/  LOP3.LUT R16, R5, 0xe0, RZ, 0xfc, !PT ;  /* 0x000000e005107812 */ /* 0x000fe200078efcff */
[----:B------:R-:W-:-:S02]  /*c110*/  IMAD R6, R0, R24, R6 ;  /* 0x0000001800067224 */ /* 0x000fc400078e0206 */
[----:B------:R-:W-:Y:S02]  /*c120*/  IMAD R3, R0, R2, R3 ;  /* 0x0000000200037224 */ /* 0x000fe400078e0203 */
[C---:B------:R-:W-:Y:S02]  /*c130*/  IMAD R24, R27.reuse, R24, RZ ;  /* 0x000000181b187224 */ /* 0x040fe400078e02ff */
[----:B------:R-:W-:-:S03]  /*c140*/  IMAD R27, R27, R2, RZ ;  /* 0x000000021b1b7224 */ /* 0x000fc600078e02ff */
[----:B------:R-:W-:Y:S01]  /*c150*/  SHF.R.S32.HI R23, RZ, 0x1f, R24 ;  /* 0x0000001fff177819 */ /* 0x000fe20000011418 */
[----:B-----5:R-:W-:Y:S02]  /*c160*/  IMAD R22, R22, UR4, R6 ;  /* 0x0000000416167c24 */ /* 0x020fe4000f8e0206 */
[----:B-1----:R-:W-:Y:S01]  /*c170*/  IMAD R2, R4, UR4, R3 ;  /* 0x0000000404027c24 */ /* 0x002fe2000f8e0203 */
[----:B------:R-:W-:Y:S01]  /*c180*/  IADD3 R3, PT, PT, R16, -0xb0, RZ ;  /* 0xffffff5010037810 */ /* 0x000fe20007ffe0ff */
[----:B------:R-:W-:Y:S05]  /*c190*/  @!P0 BRA `(.L_x_211) ;  /* 0x0000000000048947 */ /* 0x000fea0003800000 */
[----:B------:R-:W-:Y:S05]  /*c1a0*/  BPT.TRAP 0x1 ;  /* 0x000000040000795c */ /* 0x000fea0000300000 */
.L_x_211:
[----:B------:R-:W-:Y:S05]  /*c1b0*/  BSYNC.RECONVERGENT B0 ;  /* 0x0000000000007941 */ /* 0x000fea0003800200 */
.L_x_210:
[----:B------:R-:W-:Y:S02]  /*c1c0*/  SHF.L.U32 R0, RZ, 0x1f, RZ ;  /* 0x0000001fff007819 */ /* 0x000fe400000006ff */
[----:B------:R-:W-:Y:S02]  /*c1d0*/  SHF.R.U32.HI R31, RZ, 0x5, R75 ;  /* 0x00000005ff1f7819 */ /* 0x000fe4000001164b */
[----:B------:R-:W1:Y:S01]  /*c1e0*/  SYNCS.PHASECHK.TRANS64.TRYWAIT P1, [UR36+0x1f8a0], R0 ;  /* 0x01f8a000ff0075a7 */ /* 0x000e620008021124 */
[----:B------:R-:W-:Y:S02]  /*c1f0*/  SHF.R.U32.HI R3, RZ, 0x15, R3 ;  /* 0x00000015ff037819 */ /* 0x000fe40000011603 */
[----:B------:R-:W-:-:S04]  /*c200*/  LOP3.LUT R31, R31, 0x3, RZ, 0xc0, !PT ;  /* 0x000000031f1f7812 */ /* 0x000fc800078ec0ff */
[----:B------:R-:W-:Y:S01]  /*c210*/  ISETP.NE.AND P0, PT, R31, R3, PT ;  /* 0x000000031f00720c */ /* 0x000fe20003f05270 */
[----:B-1----:R-:W-:-:S12]  /*c220*/  @!P1 BRA `(.L_x_212) ;  /* 0x0000001c00109947 */ /* 0x002fd80003800000 */
.L_x_286:
[----:B------:R-:W-:Y:S05]  /*c230*/  @!P0 BRA `(.L_x_213) ;  /* 0x0000000000408947 */ /* 0x000fea0003800000 */
[----:B------:R-:W-:Y:S01]  /*c240*/  MOV R14, 0x0 ;  /* 0x00000000000e7802 */ /* 0x000fe20000000f00 */
[----:B------:R-:W2:Y:S01]  /*c250*/  LDCU.64 UR8, c[0x4][0x80] ;  /* 0x01001000ff0877ac */ /* 0x000ea20008000a00 */
[----:B------:R-:W-:Y:S02]  /*c260*/  HFMA2 R12, -RZ, RZ, 0, 5.9604644775390625e-08 ;  /* 0x00000001ff0c7431 */ /* 0x000fe400000001ff */
[----:B------:R-:W-:Y:S01]  /*c270*/  IMAD.MOV.U32 R8, RZ, RZ, 0x192 ;  /* 0x00000192ff087424 */ /* 0x000fe200078e00ff */
[----:B------:R-:W3:Y:S01]  /*c280*/  LDCU.64 UR6, c[0x4][0x88] ;  /* 0x01001100ff0677ac */ /* 0x000ee20008000a00 */
[----:B------:R-:W4:Y:S01]  /*c290*/  LDC.64 R14, c[0x4][R14] ;  /* 0x010000000e0e7b82 */ /* 0x000f220000000a00 */
[----:B------:R-:W-:Y:S01]  /*c2a0*/  IMAD.MOV.U32 R13, RZ, RZ, RZ ;  /* 0x000000ffff0d7224 */ /* 0x000fe200078e00ff */
[----:B------:R-:W5:Y:S01]  /*c2b0*/  LDCU.64 UR4, c[0x4][0x8] ;  /* 0x01000100ff0477ac */ /* 0x000f620008000a00 */
[----:B--2---:R-:W-:Y:S01]  /*c2c0*/  IMAD.U32 R4, RZ, RZ, UR8 ;  /* 0x00000008ff047e24 */ /* 0x004fe2000f8e00ff */
[----:B------:R-:W-:Y:S01]  /*c2d0*/  MOV R5, UR9 ;  /* 0x0000000900057c02 */ /* 0x000fe20008000f00 */
[----:B---3--:R-:W-:Y:S01]  /*c2e0*/  IMAD.U32 R6, RZ, RZ, UR6 ;  /* 0x00000006ff067e24 */ /* 0x008fe2000f8e00ff */
[----:B------:R-:W-:Y:S01]  /*c2f0*/  MOV R7, UR7 ;  /* 0x0000000700077c02 */ /* 0x000fe20008000f00 */
[----:B-----5:R-:W-:Y:S01]  /*c300*/  IMAD.U32 R10, RZ, RZ, UR4 ;  /* 0x00000004ff0a7e24 */ /* 0x020fe2000f8e00ff */
[----:B------:R-:W-:-:S02]  /*c310*/  MOV R11, UR5 ;  /* 0x00000005000b7c02 */ /* 0x000fc40008000f00 */
[----:B------:R-:W-:-:S07]  /*c320*/  LEPC R20, `(.L_x_213) ;  /* 0x000000001014794e */ /* 0x000fce0000000000 */
[----:B-1--4-:R-:W-:Y:S05]  /*c330*/  CALL.ABS.NOINC R14 ;  /* 0x000000000e007343 */ /* 0x012fea0003c00000 */
.L_x_213:
[----:B------:R-:W2:Y:S01]  /*c340*/  LDC.64 R28, c[0x0][0x358] ;  /* 0x0000d600ff1c7b82 */ /* 0x000ea20000000a00 */
[----:B------:R-:W-:Y:S05]  /*c350*/  WARPSYNC.ALL ;  /* 0x0000000000007948 */ /* 0x000fea0003800000 */
[----:B------:R-:W-:Y:S02]  /*c360*/  LOP3.LUT R26, R26, 0x10, RZ, 0xc0, !PT ;  /* 0x000000101a1a7812 */ /* 0x000fe400078ec0ff */
[----:B------:R-:W-:Y:S01]  /*c370*/  R2UR UR4, R16 ;  /* 0x00000000100472ca */ /* 0x000fe200000e0000 */
[----:B------:R-:W3:Y:S01]  /*c380*/  LDCU UR9, c[0x0][0x38c] ;  /* 0x00007180ff0977ac */ /* 0x000ee20008000800 */
[----:B------:R-:W-:Y:S01]  /*c390*/  IADD3 R2, P1, P0, R2, R27, R26 ;  /* 0x0000001b02027210 */ /* 0x000fe2000783e01a */
[----:B------:R-:W4:Y:S01]  /*c3a0*/  S2UR UR37, SR_CgaCtaId ;  /* 0x00000000002579c3 */ /* 0x000f220000008800 */
[----:B-1----:R-:W-:Y:S01]  /*c3b0*/  SHF.R.S32.HI R0, RZ, 0x1f, R27 ;  /* 0x0000001fff007819 */ /* 0x002fe2000001141b */
[----:B------:R-:W1:Y:S01]  /*c3c0*/  LDCU UR8, c[0x0][0x384] ;  /* 0x00007080ff0877ac */ /* 0x000e620008000800 */
[C---:B------:R-:W-:Y:S01]  /*c3d0*/  VIADD R27, R26.reuse, 0x8 ;  /* 0x000000081a1b7836 */ /* 0x040fe20000000000 */
[----:B------:R-:W-:Y:S01]  /*c3e0*/  BSSY.RECONVERGENT B0, `(.L_x_214) ;  /* 0x0000028000007945 */ /* 0x000fe20003800200 */
[----:B------:R-:W-:Y:S01]  /*c3f0*/  IADD3.X R0, PT, PT, RZ, R0, RZ, P1, P0 ;  /* 0x00000000ff007210 */ /* 0x000fe20000fe04ff */
[----:B------:R-:W5:Y:S04]  /*c400*/  LDCU.64 UR6, c[0x0][0x998] ;  /* 0x00013300ff0677ac */ /* 0x000f680008000a00 */
[----:B------:R-:W4:Y:S01]  /*c410*/  LDTM.x16 R4, tmem[UR4+-0xb0] ;  /* 0xffff5004000479ee */ /* 0x000f22000824ff00 */
[----:B---3--:R-:W-:-:S02]  /*c420*/  ISETP.GE.AND P2, PT, R26, UR9, PT ;  /* 0x000000091a007c0c */ /* 0x008fc4000bf46270 */
[----:B------:R-:W-:Y:S02]  /*c430*/  ISETP.GE.AND P1, PT, R27, UR9, PT ;  /* 0x000000091b007c0c */ /* 0x000fe4000bf26270 */
[----:B-1----:R-:W-:Y:S02]  /*c440*/  ISETP.GE.U32.OR P2, PT, R25, UR8, P2 ;  /* 0x0000000819007c0c */ /* 0x002fe40009746470 */
[----:B-----5:R-:W-:-:S04]  /*c450*/  LEA R20, P0, R2, UR6, 0x1 ;  /* 0x0000000602147c11 */ /* 0x020fc8000f8008ff */
[----:B------:R-:W-:Y:S02]  /*c460*/  LEA.HI.X R21, R2, UR7, R0, 0x1, P0 ;  /* 0x0000000702157c11 */ /* 0x000fe400080f0c00 */
[----:B----4-:R-:W-:Y:S02]  /*c470*/  F2FP.F16.F32.PACK_AB R0, R13, R12 ;  /* 0x0000000c0d00723e */ /* 0x010fe400000000ff */
[----:B------:R-:W-:Y:S02]  /*c480*/  F2FP.F16.F32.PACK_AB R2, R15, R14 ;  /* 0x0000000e0f02723e */ /* 0x000fe400000000ff */
[----:B------:R-:W-:Y:S02]  /*c490*/  F2FP.F16.F32.PACK_AB R3, R17, R16 ;  /* 0x000000101103723e */ /* 0x000fe400000000ff */
[----:B------:R-:W-:Y:S01]  /*c4a0*/  F2FP.F16.F32.PACK_AB R12, R19, R18 ;  /* 0x00000012130c723e */ /* 0x000fe200000000ff */
[----:B--2---:R-:W-:Y:S06]  /*c4b0*/  @P2 BRA `(.L_x_215) ;  /* 0x0000000000682947 */ /* 0x004fec0003800000 */
[----:B------:R-:W-:Y:S02]  /*c4c0*/  F2FP.F16.F32.PACK_AB R4, R5, R4 ;  /* 0x000000040504723e */ /* 0x000fe400000000ff */
[----:B------:R-:W-:Y:S02]  /*c4d0*/  F2FP.F16.F32.PACK_AB R8, R9, R8 ;  /* 0x000000080908723e */ /* 0x000fe400000000ff */
[----:B------:R-:W-:Y:S02]  /*c4e0*/  F2FP.F16.F32.PACK_AB R6, R7, R6 ;  /* 0x000000060706723e */ /* 0x000fe400000000ff */
[----:B------:R-:W-:Y:S02]  /*c4f0*/  PRMT R5, R4, 0x7632, R5 ;  /* 0x0000763204057816 */ /* 0x000fe40000000005 */
[----:B------:R-:W-:Y:S02]  /*c500*/  PRMT R7, R8, 0x7632, R7 ;  /* 0x0000763208077816 */ /* 0x000fe40000000007 */
[----:B------:R-:W-:-:S02]  /*c510*/  LOP3.LUT R5, R5, 0xffff, RZ, 0xc0, !PT ;  /* 0x0000ffff05057812 */ /* 0x000fc400078ec0ff */
[----:B------:R-:W-:Y:S02]  /*c520*/  F2FP.F16.F32.PACK_AB R10, R11, R10 ;  /* 0x0000000a0b0a723e */ /* 0x000fe400000000ff */
[----:B------:R-:W-:Y:S01]  /*c530*/  LOP3.LUT R7, R7, 0xffff, RZ, 0xc0, !PT ;  /* 0x0000ffff07077812 */ /* 0x000fe200078ec0ff */
[----:B------:R-:W-:Y:S01]  /*c540*/  IMAD.WIDE.U32 R14, R5, 0x10000, RZ ;  /* 0x00010000050e7825 */ /* 0x000fe200078e00ff */
[----:B------:R-:W-:Y:S02]  /*c550*/  PRMT R9, R6, 0x7632, R9 ;  /* 0x0000763206097816 */ /* 0x000fe40000000009 */
[----:B------:R-:W-:Y:S01]  /*c560*/  PRMT R11, R10, 0x7632, R11 ;  /* 0x000076320a0b7816 */ /* 0x000fe2000000000b */
[----:B------:R-:W-:Y:S01]  /*c570*/  IMAD.WIDE.U32 R16, R7, 0x10000, RZ ;  /* 0x0001000007107825 */ /* 0x000fe200078e00ff */
[----:B------:R-:W-:Y:S02]  /*c580*/  LOP3.LUT R6, R15, 0xffff, R6, 0xf8, !PT ;  /* 0x0000ffff0f067812 */ /* 0x000fe400078ef806 */
[----:B------:R-:W-:Y:S01]  /*c590*/  R2UR UR4, R28 ;  /* 0x000000001c0472ca */ /* 0x000fe200000e0000 */
[----:B------:R-:W-:Y:S01]  /*c5a0*/  IMAD.U32 R9, R9, 0x10000, RZ ;  /* 0x0001000009097824 */ /* 0x000fe200078e00ff */
[----:B------:R-:W-:Y:S01]  /*c5b0*/  LOP3.LUT R10, R17, 0xffff, R10, 0xf8, !PT ;  /* 0x0000ffff110a7812 */ /* 0x000fe200078ef80a */
[----:B------:R-:W-:Y:S01]  /*c5c0*/  IMAD.U32 R11, R11, 0x10000, RZ ;  /* 0x000100000b0b7824 */ /* 0x000fe200078e00ff */
[----:B------:R-:W-:-:S02]  /*c5d0*/  LOP3.LUT R7, R16, 0xffff, R8, 0xf8, !PT ;  /* 0x0000ffff10077812 */ /* 0x000fc400078ef808 */
[----:B------:R-:W-:Y:S02]  /*c5e0*/  LOP3.LUT R5, R6, R9, RZ, 0xfc, !PT ;  /* 0x0000000906057212 */ /* 0x000fe400078efcff */
[----:B------:R-:W-:Y:S02]  /*c5f0*/  LOP3.LUT R6, R10, R11, RZ, 0xfc, !PT ;  /* 0x0000000b0a067212 */ /* 0x000fe400078efcff */
[----:B------:R-:W-:Y:S02]  /*c600*/  R2UR UR5, R29 ;  /* 0x000000001d0572ca */ /* 0x000fe400000e0000 */
[-C--:B------:R-:W-:Y:S02]  /*c610*/  LOP3.LUT R7, R7, R6.reuse, RZ, 0x3c, !PT ;  /* 0x0000000607077212 */ /* 0x080fe400078e3cff */
[----:B------:R-:W-:Y:S02]  /*c620*/  LOP3.LUT R4, R14, 0xffff, R4, 0xf8, !PT ;  /* 0x0000ffff0e047812 */ /* 0x000fe400078ef804 */
[----:B------:R-:W-:-:S04]  /*c630*/  LOP3.LUT R6, R7, R6, RZ, 0x3c, !PT ;  /* 0x0000000607067212 */ /* 0x000fc800078e3cff */
[----:B------:R-:W-:-:S05]  /*c640*/  LOP3.LUT R7, R7, R6, RZ, 0x3c, !PT ;  /* 0x0000000607077212 */ /* 0x000fca00078e3cff */
[----:B------:R1:W-:Y:S02]  /*c650*/  STG.E.128 desc[UR4][R20.64], R4 ;  /* 0x0000000414007986 */ /* 0x0003e4000c101d04 */
.L_x_215:
[----:B------:R-:W-:Y:S05]  /*c660*/  BSYNC.RECONVERGENT B0 ;  /* 0x0000000000007941 */ /* 0x000fea0003800200 */
.L_x_214:
[----:B------:R-:W-:Y:S01]  /*c670*/  ISETP.GE.U32.OR P1, PT, R25, UR8, P1 ;  /* 0x0000000819007c0c */ /* 0x000fe20008f26470 */
[----:B------:R-:W-:Y:S01]  /*c680*/  BSSY.RECONVERGENT B0, `(.L_x_216) ;  /* 0x0000018000007945 */ /* 0x000fe20003800200 */
[----:B------:R-:W-:Y:S02]  /*c690*/  ISETP.NE.AND P0, PT, R72, 0x3, PT ;  /* 0x000000034800780c */ /* 0x000fe40003f05270 */
[----:B-1----:R-:W-:Y:S02]  /*c6a0*/  PRMT R4, R0, 0x7632, R4 ;  /* 0x0000763200047816 */ /* 0x002fe40000000004 */
[----:B------:R-:W-:Y:S02]  /*c6b0*/  PRMT R5, R2, 0x7632, R5 ;  /* 0x0000763202057816 */ /* 0x000fe40000000005 */
[----:B------:R-:W-:Y:S02]  /*c6c0*/  PRMT R6, R3, 0x7632, R6 ;  /* 0x0000763203067816 */ /* 0x000fe40000000006 */
[----:B------:R-:W-:-:S03]  /*c6d0*/  PRMT R7, R12, 0x7632, R7 ;  /* 0x000076320c077816 */ /* 0x000fc60000000007 */
[----:B------:R-:W-:Y:S05]  /*c6e0*/  @P1 BRA `(.L_x_217) ;  /* 0x0000000000441947 */ /* 0x000fea0003800000 */
[----:B------:R-:W-:Y:S01]  /*c6f0*/  LOP3.LUT R4, R4, 0xffff, RZ, 0xc0, !PT ;  /* 0x0000ffff04047812 */ /* 0x000fe200078ec0ff */
[----:B------:R-:W-:Y:S01]  /*c700*/  IMAD.U32 R5, R5, 0x10000, RZ ;  /* 0x0001000005057824 */ /* 0x000fe200078e00ff */
[----:B------:R-:W-:Y:S01]  /*c710*/  LOP3.LUT R6, R6, 0xffff, RZ, 0xc0, !PT ;  /* 0x0000ffff06067812 */ /* 0x000fe200078ec0ff */
[----:B------:R-:W-:Y:S01]  /*c720*/  IMAD.U32 R7, R7, 0x10000, RZ ;  /* 0x0001000007077824 */ /* 0x000fe200078e00ff */
[----:B------:R-:W-:Y:S01]  /*c730*/  R2UR UR4, R28 ;  /* 0x000000001c0472ca */ /* 0x000fe200000e0000 */
[----:B------:R-:W-:Y:S01]  /*c740*/  IMAD.WIDE.U32 R10, R4, 0x10000, RZ ;  /* 0x00010000040a7825 */ /* 0x000fe200078e00ff */
[----:B------:R-:W-:-:S03]  /*c750*/  R2UR UR5, R29 ;  /* 0x000000001d0572ca */ /* 0x000fc600000e0000 */
[----:B------:R-:W-:Y:S01]  /*c760*/  IMAD.WIDE.U32 R8, R6, 0x10000, RZ ;  /* 0x0001000006087825 */ /* 0x000fe200078e00ff */
[----:B------:R-:W-:Y:S02]  /*c770*/  LOP3.LUT R0, R10, 0xffff, R0, 0xf8, !PT ;  /* 0x0000ffff0a007812 */ /* 0x000fe400078ef800 */
[----:B------:R-:W-:Y:S02]  /*c780*/  LOP3.LUT R2, R11, 0xffff, R2, 0xf8, !PT ;  /* 0x0000ffff0b027812 */ /* 0x000fe400078ef802 */
[----:B------:R-:W-:Y:S01]  /*c790*/  LOP3.LUT R3, R8, 0xffff, R3, 0xf8, !PT ;  /* 0x0000ffff08037812 */ /* 0x000fe200078ef803 */
[----:B------:R-:W-:Y:S01]  /*c7a0*/  IMAD.MOV.U32 R4, RZ, RZ, R0 ;  /* 0x000000ffff047224 */ /* 0x000fe200078e0000 */
[----:B------:R-:W-:Y:S02]  /*c7b0*/  LOP3.LUT R12, R9, 0xffff, R12, 0xf8, !PT ;  /* 0x0000ffff090c7812 */ /* 0x000fe400078ef80c */
[----:B------:R-:W-:Y:S01]  /*c7c0*/  LOP3.LUT R5, R2, R5, RZ, 0xfc, !PT ;  /* 0x0000000502057212 */ /* 0x000fe200078efcff */
[----:B------:R-:W-:Y:S01]  /*c7d0*/  IMAD.MOV.U32 R6, RZ, RZ, R3 ;  /* 0x000000ffff067224 */ /* 0x000fe200078e0003 */
[----:B------:R-:W-:-:S05]  /*c7e0*/  LOP3.LUT R7, R12, R7, RZ, 0xfc, !PT ;  /* 0x000000070c077212 */ /* 0x000fca00078efcff */
[----:B------:R1:W-:Y:S02]  /*c7f0*/  STG.E.128 desc[UR4][R20.64+0x10], R4 ;  /* 0x0000100414007986 */ /* 0x0003e4000c101d04 */
.L_x_217:
[----:B------:R-:W-:Y:S05]  /*c800*/  BSYNC.RECONVERGENT B0 ;  /* 0x0000000000007941 */ /* 0x000fea0003800200 */
.L_x_216:
[----:B------:R-:W-:Y:S01]  /*c810*/  NOP ;  /* 0x0000000000007918 */ /* 0x000fe20000000000 */
[----:B------:R-:W-:Y:S05]  /*c820*/  @!P0 BRA `(.L_x_218) ;  /* 0x0000000000088947 */ /* 0x000fea0003800000 */
[----:B------:R-:W-:Y:S05]  /*c830*/  BPT.TRAP 0x1 ;  /* 0x000000040000795c */ /* 0x000fea0000300000 */
[----:B------:R-:W-:Y:S05]  /*c840*/  BPT.TRAP 0x1 ;  /* 0x000000040000795c */ /* 0x000fea0000300000 */
.L_x_218:
[----:B------:R-:W-:-:S04]  /*c850*/  UIADD3 UR4, UPT, UPT, UR36, 0x1f8b0, URZ ;  /* 0x0001f8b024047890 */ /* 0x000fc8000fffe0ff */
[----:B------:R-:W-:-:S09]  /*c860*/  UPRMT UR4, UR37, 0x654, UR4 ;  /* 0x0000065425047896 */ /* 0x000fd20008000004 */
[----:B------:R-:W-:Y:S01]  /*c870*/  SYNCS.ARRIVE.TRANS64.RED.A1T0 RZ, [UR4], RZ ;  /* 0x000000ffffff79a7 */ /* 0x000fe20008100404 */
[----:B------:R-:W-:Y:S05]  /*c880*/  @!P0 BRA `(.L_x_219) ;  /* 0x0000000000048947 */ /* 0x000fea0003800000 */
[----:B------:R-:W-:Y:S05]  /*c890*/  BPT.TRAP 0x1 ;  /* 0x000000040000795c */ /* 0x000fea0000300000 */
.L_x_219:
[----:B------:R-:W-:Y:S02]  /*c8a0*/  SHF.L.U32 R0, RZ, 0x1f, RZ ;  /* 0x0000001fff007819 */ /* 0x000fe400000006ff */
[----:B------:R-:W-:Y:S02]  /*c8b0*/  SHF.R.U32.HI R2, RZ, 0x15, R30 ;  /* 0x00000015ff027819 */ /* 0x000fe4000001161e */
[----:B------:R-:W2:Y:S02]  /*c8c0*/  SYNCS.PHASECHK.TRANS64.TRYWAIT P1, [UR36+0x1f8a8], R0 ;  /* 0x01f8a800ff0075a7 */ /* 0x000ea40008021124 */
[----:B------:R-:W-:Y:S01]  /*c8d0*/  ISETP.NE.AND P0, PT, R31, R2, PT ;  /* 0x000000021f00720c */ /* 0x000fe20003f05270 */
[----:B--2---:R-:W-:-:S12]  /*c8e0*/  @!P1 BRA `(.L_x_220) ;  /* 0x0000001400789947 */ /* 0x004fd80003800000 */
.L_x_288:
[----:B------:R-:W-:Y:S05]  /*c8f0*/  @!P0 BRA `(.L_x_221) ;  /* 0x0000000000408947 */ /* 0x000fea0003800000 */
[----:B--2---:R-:W-:Y:S01]  /*c900*/  MOV R2, 0x0 ;  /* 0x0000000000027802 */ /* 0x004fe20000000f00 */
[----:B------:R-:W1:Y:S01]  /*c910*/  LDCU.64 UR8, c[0x4][0x80] ;  /* 0x01001000ff0877ac */ /* 0x000e620008000a00 */
[----:B------:R-:W-:Y:S02]  /*c920*/  HFMA2 R12, -RZ, RZ, 0, 5.9604644775390625e-08 ;  /* 0x00000001ff0c7431 */ /* 0x000fe400000001ff */
[----:B------:R-:W-:Y:S01]  /*c930*/  IMAD.MOV.U32 R8, RZ, RZ, 0x192 ;  /* 0x00000192ff087424 */ /* 0x000fe200078e00ff */
[----:B------:R-:W2:Y:S01]  /*c940*/  LDCU.64 UR6, c[0x4][0x88] ;  /* 0x01001100ff0677ac */ /* 0x000ea20008000a00 */
[----:B------:R-:W3:Y:S01]  /*c950*/  LDC.64 R2, c[0x4][R2] ;  /* 0x0100000002027b82 */ /* 0x000ee20000000a00 */
[----:B------:R-:W-:Y:S01]  /*c960*/  IMAD.MOV.U32 R13, RZ, RZ, RZ ;  /* 0x000000ffff0d7224 */ /* 0x000fe200078e00ff */
[----:B------:R-:W4:Y:S01]  /*c970*/  LDCU.64 UR4, c[0x4][0x8] ;  /* 0x01000100ff0477ac */ /* 0x000f220008000a00 */
[----:B-1----:R-:W-:Y:S01]  /*c980*/  IMAD.U32 R4, RZ, RZ, UR8 ;  /* 0x00000008ff047e24 */ /* 0x002fe2000f8e00ff */
[----:B------:R-:W-:Y:S01]  /*c990*/  MOV R5, UR9 ;  /* 0x0000000900057c02 */ /* 0x000fe20008000f00 */
[----:B--2---:R-:W-:Y:S01]  /*c9a0*/  IMAD.U32 R6, RZ, RZ, UR6 ;  /* 0x00000006ff067e24 */ /* 0x004fe2000f8e00ff */
[----:B------:R-:W-:Y:S01]  /*c9b0*/  MOV R7, UR7 ;  /* 0x0000000700077c02 */ /* 0x000fe20008000f00 */
[----:B----4-:R-:W-:Y:S01]  /*c9c0*/  IMAD.U32 R10, RZ, RZ, UR4 ;  /* 0x00000004ff0a7e24 */ /* 0x010fe2000f8e00ff */
[----:B------:R-:W-:-:S02]  /*c9d0*/  MOV R11, UR5 ;  /* 0x00000005000b7c02 */ /* 0x000fc40008000f00 */
[----:B------:R-:W-:-:S07]  /*c9e0*/  LEPC R20, `(.L_x_221) ;  /* 0x000000001014794e */ /* 0x000fce0000000000 */
[----:B---3--:R-:W-:Y:S05]  /*c9f0*/  CALL.ABS.NOINC R2 ;  /* 0x0000000002007343 */ /* 0x008fea0003c00000 */
.L_x_221:
[----:B------:R-:W-:Y:S05]  /*ca00*/  WARPSYNC.ALL ;  /* 0x0000000000007948 */ /* 0x000fea0003800000 */
[----:B------:R-:W-:Y:S01]  /*ca10*/  R2UR UR4, R30 ;  /* 0x000000001e0472ca */ /* 0x000fe200000e0000 */
[----:B------:R-:W3:Y:S01]  /*ca20*/  LDCU UR9, c[0x0][0x388] ;  /* 0x00007100ff0977ac */ /* 0x000ee20008000800 */
[----:B------:R-:W-:Y:S01]  /*ca30*/  IADD3 R22, P1, P0, R22, R24, R26 ;  /* 0x0000001816167210 */ /* 0x000fe2000783e01a */
[----:B------:R-:W-:Y:S01]  /*ca40*/  BSSY.RECONVERGENT B0, `(.L_x_222) ;  /* 0x000003b000007945 */ /* 0x000fe20003800200 */
[----:B------:R-:W4:Y:S02]  /*ca50*/  LDCU UR8, c[0x0][0x384] ;  /* 0x00007080ff0877ac */ /* 0x000f240008000800 */
[----:B------:R-:W-:-:S02]  /*ca60*/  IADD3.X R23, PT, PT, RZ, R23, RZ, P1, P0 ;  /* 0x00000017ff177210 */ /* 0x000fc40000fe04ff */
[----:B------:R-:W-:Y:S01]  /*ca70*/  ISETP.NE.AND P0, PT, R72, 0x3, PT ;  /* 0x000000034800780c */ /* 0x000fe20003f05270 */
[----:B------:R-:W5:Y:S04]  /*ca80*/  LDCU.64 UR6, c[0x0][0x980] ;  /* 0x00013000ff0677ac */ /* 0x000f680008000a00 */
[----:B-1----:R-:W1:Y:S01]  /*ca90*/  LDTM.x16 R4, tmem[UR4] ;  /* 0x00000004000479ee */ /* 0x002e620008240000 */
[----:B------:R-:W1:Y:S01]  /*caa0*/  LDCU UR4, c[0x0][0x448] ;  /* 0x00008900ff0477ac */ /* 0x000e620008000800 */
[----:B---3--:R-:W-:Y:S02]  /*cab0*/  ISETP.GE.AND P3, PT, R26, UR9, PT ;  /* 0x000000091a007c0c */ /* 0x008fe4000bf66270 */
[----:B------:R-:W-:Y:S02]  /*cac0*/  ISETP.GE.AND P2, PT, R27, UR9, PT ;  /* 0x000000091b007c0c */ /* 0x000fe4000bf46270 */
[----:B----4-:R-:W-:-:S02]  /*cad0*/  ISETP.GE.U32.OR P3, PT, R25, UR8, P3 ;  /* 0x0000000819007c0c */ /* 0x010fc40009f66470 */
[----:B------:R-:W-:Y:S02]  /*cae0*/  ISETP.GE.U32.OR P2, PT, R25, UR8, P2 ;  /* 0x0000000819007c0c */ /* 0x000fe40009746470 */
[----:B-----5:R-:W-:-:S04]  /*caf0*/  LEA R20, P1, R22, UR6, 0x1 ;  /* 0x0000000616147c11 */ /* 0x020fc8000f8208ff */
[----:B------:R-:W-:Y:S01]  /*cb00*/  LEA.HI.X R21, R22, UR7, R23, 0x1, P1 ;  /* 0x0000000716157c11 */ /* 0x000fe200088f0c17 */
[----:B-1----:R-:W-:Y:S01]  /*cb10*/  FMUL R12, R12, UR4 ;  /* 0x000000040c0c7c20 */ /* 0x002fe20008400000 */
[----:B------:R-:W-:Y:S01]  /*cb20*/  FMUL R13, R13, UR4 ;  /* 0x000000040d0d7c20 */ /* 0x000fe20008400000 */
        /* <DEDUP_REMOVED lines=8> */
[----:B--2---:R-:W-:Y:S01]  /*cbb0*/  FMUL R2, R6, UR4 ;  /* 0x0000000406027c20 */ /* 0x004fe20008400000 */
[----:B------:R-:W-:Y:S01]  /*cbc0*/  FMUL R7, R7, UR4 ;  /* 0x0000000407077c20 */ /* 0x000fe20008400000 */
[----:B------:R-:W-:Y:S01]  /*cbd0*/  FMUL R0, R8, UR4 ;  /* 0x0000000408007c20 */ /* 0x000fe20008400000 */
[----:B------:R-:W-:Y:S01]  /*cbe0*/  FMUL R9, R9, UR4 ;  /* 0x0000000409097c20 */ /* 0x000fe20008400000 */
[----:B------:R-:W-:Y:S01]  /*cbf0*/  FMUL R10, R10, UR4 ;  /* 0x000000040a0a7c20 */ /* 0x000fe20008400000 */
[----:B------:R-:W-:Y:S01]  /*cc00*/  FMUL R11, R11, UR4 ;  /* 0x000000040b0b7c20 */ /* 0x000fe20008400000 */
[----:B------:R-:W-:Y:S01]  /*cc10*/  F2FP.F16.F32.PACK_AB R4, R13, R12 ;  /* 0x0000000c0d04723e */ /* 0x000fe200000000ff */
[----:B------:R-:W-:Y:S06]  /*cc20*/  @P3 BRA `(.L_x_223) ;  /* 0x0000000000703947 */ /* 0x000fec0003800000 */
[----:B------:R-:W-:Y:S02]  /*cc30*/  F2FP.F16.F32.PACK_AB R3, R5, R3 ;  /* 0x000000030503723e */ /* 0x000fe400000000ff */
[----:B------:R-:W-:Y:S02]  /*cc40*/  F2FP.F16.F32.PACK_AB R0, R9, R0 ;  /* 0x000000000900723e */ /* 0x000fe400000000ff */
[----:B------:R-:W-:Y:S02]  /*cc50*/  F2FP.F16.F32.PACK_AB R2, R7, R2 ;  /* 0x000000020702723e */ /* 0x000fe400000000ff */
[----:B------:R-:W-:Y:S02]  /*cc60*/  PRMT R5, R3, 0x7632, R5 ;  /* 0x0000763203057816 */ /* 0x000fe40000000005 */
[----:B------:R-:W-:Y:S02]  /*cc70*/  PRMT R7, R0, 0x7632, R7 ;  /* 0x0000763200077816 */ /* 0x000fe40000000007 */
[----:B------:R-:W-:-:S02]  /*cc80*/  PRMT R6, R2, 0x7610, R6 ;  /* 0x0000761002067816 */ /* 0x000fc40000000006 */
[----:B------:R-:W-:Y:S02]  /*cc90*/  PRMT R8, R2, 0x7632, R8 ;  /* 0x0000763202087816 */ /* 0x000fe40000000008 */
[----:B------:R-:W-:Y:S02]  /*cca0*/  LOP3.LUT R5, R5, 0xffff, RZ, 0xc0, !PT ;  /* 0x0000ffff05057812 */ /* 0x000fe400078ec0ff */
[----:B------:R-:W-:Y:S01]  /*ccb0*/  F2FP.F16.F32.PACK_AB R2, R11, R10 ;  /* 0x0000000a0b02723e */ /* 0x000fe200000000ff */
[----:B------:R-:W-:Y:S01]  /*ccc0*/  IMAD.U32 R8, R8, 0x10000, RZ ;  /* 0x0001000008087824 */ /* 0x000fe200078e00ff */
[----:B------:R-:W-:Y:S01]  /*ccd0*/  LOP3.LUT R7, R7, 0xffff, RZ, 0xc0, !PT ;  /* 0x0000ffff07077812 */ /* 0x000fe200078ec0ff */
[----:B------:R-:W-:Y:S01]  /*cce0*/  IMAD.WIDE.U32 R10, R5, 0x10000, RZ ;  /* 0x00010000050a7825 */ /* 0x000fe200078e00ff */
[----:B------:R-:W-:Y:S02]  /*ccf0*/  PRMT R9, R2, 0x7632, R9 ;  /* 0x0000763202097816 */ /* 0x000fe40000000009 */
[----:B------:R-:W-:Y:S01]  /*cd00*/  R2UR UR4, R28 ;  /* 0x000000001c0472ca */ /* 0x000fe200000e0000 */
[----:B------:R-:W-:Y:S01]  /*cd10*/  IMAD.WIDE.U32 R12, R7, 0x10000, RZ ;  /* 0x00010000070c7825 */ /* 0x000fe200078e00ff */
[----:B------:R-:W-:-:S02]  /*cd20*/  LOP3.LUT R6, R11, 0xffff, R6, 0xf8, !PT ;  /* 0x0000ffff0b067812 */ /* 0x000fc400078ef806 */
[----:B------:R-:W-:Y:S01]  /*cd30*/  R2UR UR5, R29 ;  /* 0x000000001d0572ca */ /* 0x000fe200000e0000 */
[----:B------:R-:W-:Y:S01]  /*cd40*/  IMAD.U32 R9, R9, 0x10000, RZ ;  /* 0x0001000009097824 */ /* 0x000fe200078e00ff */
[----:B------:R-:W-:Y:S02]  /*cd50*/  LOP3.LUT R2, R13, 0xffff, R2, 0xf8, !PT ;  /* 0x0000ffff0d027812 */ /* 0x000fe400078ef802 */
[----:B------:R-:W-:Y:S02]  /*cd60*/  LOP3.LUT R8, R6, R8, RZ, 0xfc, !PT ;  /* 0x0000000806087212 */ /* 0x000fe400078efcff */
[----:B------:R-:W-:Y:S02]  /*cd70*/  LOP3.LUT R3, R10, 0xffff, R3, 0xf8, !PT ;  /* 0x0000ffff0a037812 */ /* 0x000fe400078ef803 */
[----:B------:R-:W-:Y:S02]  /*cd80*/  LOP3.LUT R0, R12, 0xffff, R0, 0xf8, !PT ;  /* 0x0000ffff0c007812 */ /* 0x000fe400078ef800 */
[----:B------:R-:W-:Y:S01]  /*cd90*/  LOP3.LUT R2, R2, R9, RZ, 0xfc, !PT ;  /* 0x0000000902027212 */ /* 0x000fe200078efcff */
[----:B------:R-:W-:-:S02]  /*cda0*/  IMAD.MOV.U32 R9, RZ, RZ, R8 ;  /* 0x000000ffff097224 */ /* 0x000fc400078e0008 */
[----:B------:R-:W-:Y:S02]  /*cdb0*/  IMAD.MOV.U32 R8, RZ, RZ, R3 ;  /* 0x000000ffff087224 */ /* 0x000fe400078e0003 */
[----:B------:R-:W-:Y:S02]  /*cdc0*/  IMAD.MOV.U32 R10, RZ, RZ, R0 ;  /* 0x000000ffff0a7224 */ /* 0x000fe400078e0000 */
[----:B------:R-:W-:-:S05]  /*cdd0*/  IMAD.MOV.U32 R11, RZ, RZ, R2 ;  /* 0x000000ffff0b7224 */ /* 0x000fca00078e0002 */
[----:B------:R1:W-:Y:S02]  /*cde0*/  STG.E.128 desc[UR4][R20.64], R8 ;  /* 0x0000000814007986 */ /* 0x0003e4000c101d04 */
.L_x_223:
[----:B------:R-:W-:Y:S05]  /*cdf0*/  BSYNC.RECONVERGENT B0 ;  /* 0x0000000000007941 */ /* 0x000fea0003800200 */
.L_x_222:
[----:B------:R-:W-:Y:S01]  /*ce00*/  F2FP.F16.F32.PACK_AB R0, R15, R14 ;  /* 0x0000000e0f00723e */ /* 0x000fe200000000ff */
[----:B------:R-:W-:Y:S01]  /*ce10*/  BSSY.RECONVERGENT B0, `(.L_x_224) ;  /* 0x000001a000007945 */ /* 0x000fe20003800200 */
[----:B------:R-:W-:Y:S02]  /*ce20*/  F2FP.F16.F32.PACK_AB R3, R17, R16 ;  /* 0x000000101103723e */ /* 0x000fe400000000ff */
[----:B------:R-:W-:Y:S02]  /*ce30*/  F2FP.F16.F32.PACK_AB R2, R19, R18 ;  /* 0x000000121302723e */ /* 0x000fe400000000ff */
[----:B------:R-:W-:Y:S02]  /*ce40*/  PRMT R5, R4, 0x7632, R5 ;  /* 0x0000763204057816 */ /* 0x000fe40000000005 */
[----:B------:R-:W-:Y:S02]  /*ce50*/  PRMT R6, R0, 0x7632, R6 ;  /* 0x0000763200067816 */ /* 0x000fe40000000006 */
[----:B------:R-:W-:-:S02]  /*ce60*/  PRMT R7, R3, 0x7632, R7 ;  /* 0x0000763203077816 */ /* 0x000fc40000000007 */
[----:B-1----:R-:W-:Y:S01]  /*ce70*/  PRMT R8, R2, 0x7632, R8 ;  /* 0x0000763202087816 */ /* 0x002fe20000000008 */
[----:B------:R-:W-:Y:S06]  /*ce80*/  @P2 BRA `(.L_x_225) ;  /* 0x0000000000482947 */ /* 0x000fec0003800000 */
        /* <DEDUP_REMOVED lines=10> */
[----:B------:R-:W-:Y:S02]  /*cf30*/  LOP3.LUT R2, R13, 0xffff, R2, 0xf8, !PT ;  /* 0x0000ffff0d027812 */ /* 0x000fe400078ef802 */
[----:B------:R-:W-:Y:S02]  /*cf40*/  LOP3.LUT R3, R12, 0xffff, R3, 0xf8, !PT ;  /* 0x0000ffff0c037812 */ /* 0x000fe400078ef803 */
[----:B------:R-:W-:Y:S02]  /*cf50*/  LOP3.LUT R0, R0, R6, RZ, 0xfc, !PT ;  /* 0x0000000600007212 */ /* 0x000fe400078efcff */
[----:B------:R-:W-:Y:S01]  /*cf60*/  LOP3.LUT R2, R2, R8, RZ, 0xfc, !PT ;  /* 0x0000000802027212 */ /* 0x000fe200078efcff */
[----:B------:R-:W-:-:S02]  /*cf70*/  IMAD.MOV.U32 R6, RZ, RZ, R3 ;  /* 0x000000ffff067224 */ /* 0x000fc400078e0003 */
[----:B------:R-:W-:Y:S02]  /*cf80*/  IMAD.MOV.U32 R5, RZ, RZ, R0 ;  /* 0x000000ffff057224 */ /* 0x000fe400078e0000 */
[----:B------:R-:W-:-:S05]  /*cf90*/  IMAD.MOV.U32 R7, RZ, RZ, R2 ;  /* 0x000000ffff077224 */ /* 0x000fca00078e0002 */
[----:B------:R1:W-:Y:S02]  /*cfa0*/  STG.E.128 desc[UR4][R20.64+0x10], R4 ;  /* 0x0000100414007986 */ /* 0x0003e4000c101d04 */
.L_x_225:
[----:B------:R-:W-:Y:S05]  /*cfb0*/  BSYNC.RECONVERGENT B0 ;  /* 0x0000000000007941 */ /* 0x000fea0003800200 */
.L_x_224:
[----:B------:R-:W-:Y:S01]  /*cfc0*/  NOP ;  /* 0x0000000000007918 */ /* 0x000fe20000000000 */
[----:B------:R-:W-:Y:S05]  /*cfd0*/  @!P0 BRA `(.L_x_226) ;  /* 0x0000000000088947 */ /* 0x000fea0003800000 */
[----:B------:R-:W-:Y:S05]  /*cfe0*/  BPT.TRAP 0x1 ;  /* 0x000000040000795c */ /* 0x000fea0000300000 */
[----:B------:R-:W-:Y:S05]  /*cff0*/  BPT.TRAP 0x1 ;  /* 0x000000040000795c */ /* 0x000fea0000300000 */
.L_x_226:
[----:B------:R-:W2:Y:S01]  /*d000*/  LDL.LU R0, [R1+0x18] ;  /* 0x0000180001007983 */ /* 0x000ea20000300800 */
[----:B------:R-:W-:-:S04]  /*d010*/  UIADD3 UR4, UPT, UPT, UR36, 0x1f8b8, URZ ;  /* 0x0001f8b824047890 */ /* 0x000fc8000fffe0ff */
[----:B------:R-:W-:-:S09]  /*d020*/  UPRMT UR4, UR37, 0x654, UR4 ;  /* 0x0000065425047896 */ /* 0x000fd20008000004 */
[----:B------:R-:W-:Y:S01]  /*d030*/  SYNCS.ARRIVE.TRANS64.RED.A1T0 RZ, [UR4], RZ ;  /* 0x000000ffffff79a7 */ /* 0x000fe20008100404 */
[----:B------:R-:W-:Y:S01]  /*d040*/  BAR.SYNC.DEFER_BLOCKING 0x1, 0x100 ;  /* 0x0044000000007b1d */ /* 0x000fe20000010000 */
[----:B--2---:R-:W-:-:S13]  /*d050*/  LOP3.LUT P0, RZ, R0, 0x7, RZ, 0xc0, !PT ;  /* 0x0000000700ff7812 */ /* 0x004fda000780c0ff */
[----:B------:R-:W-:Y:S05]  /*d060*/  @P0 EXIT ;  /* 0x000000000000094d */ /* 0x000fea0003800000 */
[----:B------:R-:W2:Y:S01]  /*d070*/  S2UR UR5, SR_CgaCtaId ;  /* 0x00000000000579c3 */ /* 0x000ea20000008800 */
[----:B------:R-:W-:Y:S01]  /*d080*/  UMOV UR4, 0x400 ;  /* 0x0000040000047882 */ /* 0x000fe20000000000 */
[----:B------:R-:W-:Y:S01]  /*d090*/  IMAD.MOV.U32 R2, RZ, RZ, 0xffff ;  /* 0x0000ffffff027424 */ /* 0x000fe200078e00ff */
[----:B--2---:R-:W-:-:S09]  /*d0a0*/  ULEA UR4, UR5, UR4, 0x18 ;  /* 0x0000000405047291 */ /* 0x004fd2000f8ec0ff */
[----:B------:R-:W2:Y:S01]  /*d0b0*/  LDS R3, [UR4+0x1f8c0] ;  /* 0x01f8c004ff037984 */ /* 0x000ea20008000800 */
[----:B------:R-:W-:Y:S02]  /*d0c0*/  UMOV UR4, 0x40 ;  /* 0x0000004000047882 */ /* 0x000fe40000000000 */
[----:B------:R-:W-:Y:S01]  /*d0d0*/  ULEA UR5, UR5, UR4, 0x18 ;  /* 0x0000000405057291 */ /* 0x000fe2000f8ec0ff */
[----:B------:R-:W-:-:S08]  /*d0e0*/  NOP ;  /* 0x0000000000007918 */ /* 0x000fd00000000000 */
[----:B------:R-:W3:Y:S01]  /*d0f0*/  LDS R0, [UR5+0x14] ;  /* 0x00001405ff007984 */ /* 0x000ee20008000800 */
[----:B--2---:R-:W-:-:S04]  /*d100*/  LOP3.LUT R3, R3, 0xffff, RZ, 0xc0, !PT ;  /* 0x0000ffff03037812 */ /* 0x004fc800078ec0ff */
[----:B------:R-:W-:-:S04]  /*d110*/  SHF.R.U32.HI R3, RZ, 0x5, R3 ;  /* 0x00000005ff037819 */ /* 0x000fc80000011603 */
[----:B------:R-:W-:-:S04]  /*d120*/  SHF.L.U32 R2, R2, R3, RZ ;  /* 0x0000000302027219 */ /* 0x000fc800000006ff */
[----:B---3--:R-:W-:-:S04]  /*d130*/  LOP3.LUT R0, R0, R2, RZ, 0xc0, !PT ;  /* 0x0000000200007212 */ /* 0x008fc800078ec0ff */
[----:B------:R-:W-:Y:S01]  /*d140*/  ISETP.NE.AND P0, PT, R0, R2, PT ;  /* 0x000000020000720c */ /* 0x000fe20003f05270 */
[----:B------:R-:W-:-:S05]  /*d150*/  IMAD.MOV.U32 R0, RZ, RZ, 0x1 ;  /* 0x00000001ff007424 */ /* 0x000fca00078e00ff */
[----:B------:R-:W-:-:S07]  /*d160*/  SHF.L.U32 R0, R0, R3, RZ ;  /* 0x0000000300007219 */ /* 0x000fce00000006ff */
[----:B------:R-:W-:Y:S05]  /*d170*/  @P0 BRA `(.L_x_227) ;  /* 0x00000000005c0947 */ /* 0x000fea0003800000 */
[----:B------:R-:W2:Y:S02]  /*d180*/  LDS R3, [UR5+0x18] ;  /* 0x00001805ff037984 */ /* 0x000ea40008000800 */
[----:B--2---:R-:W-:-:S04]  /*d190*/  LOP3.LUT R3, R3, R0, RZ, 0xc0, !PT ;  /* 0x0000000003037212 */ /* 0x004fc800078ec0ff */
[----:B------:R-:W-:-:S13]  /*d1a0*/  ISETP.NE.AND P0, PT, R3, R0, PT ;  /* 0x000000000300720c */ /* 0x000fda0003f05270 */
[----:B------:R-:W-:Y:S05]  /*d1b0*/  @P0 BRA `(.L_x_228) ;  /* 0x0000000000400947 */ /* 0x000fea0003800000 */
[----:B------:R-:W-:Y:S01]  /*d1c0*/  R2UR UR4, R2 ;  /* 0x00000000020472ca */ /* 0x000fe200000e0000 */
[----:B------:R-:W2:Y:S01]  /*d1d0*/  S2R R3, SR_LANEID ;  /* 0x0000000000037919 */ /* 0x000ea20000000000 */
[----:B------:R-:W-:-:S04]  /*d1e0*/  LOP3.LUT R0, RZ, R0, RZ, 0x33, !PT ;  /* 0x00000000ff007212 */ /* 0x000fc800078e33ff */
[----:B------:R-:W3:Y:S07]  /*d1f0*/  REDUX UR7, R0 ;  /* 0x00000000000773c4 */ /* 0x000eee0000000000 */
[----:B------:R-:W-:-:S03]  /*d200*/  ULOP3.LUT UR6, URZ, UR4, URZ, 0x33, !UPT ;  /* 0x00000004ff067292 */ /* 0x000fc6000f8e33ff */
[----:B------:R-:W-:Y:S02]  /*d210*/  VOTEU.ANY UR4, UPT, PT ;  /* 0x0000000000047886 */ /* 0x000fe400038e0100 */
[----:B------:R-:W-:Y:S01]  /*d220*/  UFLO.U32 UR4, UR4 ;  /* 0x00000004000472bd */ /* 0x000fe200080e0000 */
[----:B------:R-:W-:-:S04]  /*d230*/  IMAD.U32 R2, RZ, RZ, UR6 ;  /* 0x00000006ff027e24 */ /* 0x000fc8000f8e00ff */
[----:B------:R-:W4:Y:S02]  /*d240*/  REDUX UR8, R2 ;  /* 0x00000000020873c4 */ /* 0x000f240000000000 */
[----:B------:R1:W-:Y:S01]  /*d250*/  UTCATOMSWS.AND URZ, UR6 ;  /* 0x0000000600ff79e3 */ /* 0x0003e20008000000 */
[----:B---3--:R-:W-:Y:S01]  /*d260*/  IMAD.U32 R0, RZ, RZ, UR7 ;  /* 0x00000007ff007e24 */ /* 0x008fe2000f8e00ff */
[----:B--2---:R-:W-:Y:S01]  /*d270*/  ISETP.EQ.U32.AND P0, PT, R3, UR4, PT ;  /* 0x0000000403007c0c */ /* 0x004fe2000bf02070 */
[----:B----4-:R-:W-:-:S12]  /*d280*/  IMAD.U32 R2, RZ, RZ, UR8 ;  /* 0x00000008ff027e24 */ /* 0x010fd8000f8e00ff */
[----:B------:R1:W-:Y:S04]  /*d290*/  @P0 ATOMS.AND RZ, [UR5+0x14], R2 ;  /* 0x00001402ffff098c */ /* 0x0003e8000a800005 */
[----:B------:R1:W-:Y:S01]  /*d2a0*/  @P0 ATOMS.AND RZ, [UR5+0x18], R0 ;  /* 0x00001800ffff098c */ /* 0x0003e2000a800005 */
[----:B------:R-:W-:Y:S05]  /*d2b0*/  BRA `(.L_x_229) ;  /* 0x0000000000147947 */ /* 0x000fea0003800000 */
.L_x_228:
[----:B------:R-:W-:Y:S02]  /*d2c0*/  MOV R2, 0xd2e0 ;  /* 0x0000d2e000027802 */ /* 0x000fe40000000f00 */
[----:B-1----:R-:W-:Y:S05]  /*d2d0*/  CALL.REL.NOINC `($__internal_0_$__cuda_sm10x_tcgen05_guardrail_trap_col_being_dealloced_not_returned_by_alloc) ;  /* 0x0000000c00147944 */ /* 0x002fea0003c00000 */
[----:B------:R-:W-:Y:S05]  /*d2e0*/  BRA `(.L_x_229) ;  /* 0x0000000000087947 */ /* 0x000fea0003800000 */
.L_x_227:
[----:B------:R-:W-:Y:S02]  /*d2f0*/  MOV R2, 0xd310 ;  /* 0x0000d31000027802 */ /* 0x000fe40000000f00 */
[----:B-1----:R-:W-:Y:S05]  /*d300*/  CALL.REL.NOINC `($__internal_2_$__cuda_sm10x_tcgen05_guardrail_trap_unallocated_columns_being_dealloced) ;  /* 0x0000000c00207944 */ /* 0x002fea0003c00000 */
.L_x_229:
[----:B------:R-:W-:Y:S01]  /*d310*/  NOP ;  /* 0x0000000000007918 */ /* 0x000fe20000000000 */
[----:B-1----:R-:W-:Y:S05]  /*d320*/  EXIT ;  /* 0x000000000000794d */ /* 0x002fea0003800000 */
.L_x_51:
[----:B------:R-:W-:-:S07]  /*d330*/  MOV R5, UR32 ;  /* 0x0000002000057c02 */ /* 0x000fce0008000f00 */
.L_x_230:
[----:B-1----:R1:W2:Y:S02]  /*d340*/  SYNCS.PHASECHK.TRANS64.TRYWAIT P0, [R5+URZ+0x1f810], R8 ;  /* 0x01f81008050075a7 */ /* 0x0022a400080011ff */
[----:B--2---:R-:W-:Y:S05]  /*d350*/  @!P0 NANOSLEEP.SYNCS 0x989680 ;  /* 0x009896800000895d */ /* 0x004fea0003900000 */
[----:B------:R-:W2:Y:S02]  /*d360*/  @!P0 SYNCS.PHASECHK.TRANS64 P0, [R5+URZ+0x1f810], R8 ;  /* 0x01f81008050085a7 */ /* 0x000ea400080010ff */
[----:B--2---:R-:W-:Y:S05]  /*d370*/  @!P0 BRA `(.L_x_230) ;  /* 0xfffffffc00f08947 */ /* 0x004fea000383ffff */
[----:B------:R-:W-:Y:S05]  /*d380*/  BRA `(.L_x_231) ;  /* 0xffffff4c00c07947 */ /* 0x000fea000383ffff */
.L_x_59:
[----:B------:R-:W-:-:S07]  /*d390*/  MOV R5, UR32 ;  /* 0x0000002000057c02 */ /* 0x000fce0008000f00 */
.L_x_232:
[----:B-1----:R1:W3:Y:S02]  /*d3a0*/  SYNCS.PHASECHK.TRANS64.TRYWAIT P0, [R5+URZ+0x1f838], R8 ;  /* 0x01f83808050075a7 */ /* 0x0022e400080011ff */
[----:B---3--:R-:W-:Y:S05]  /*d3b0*/  @!P0 NANOSLEEP.SYNCS 0x989680 ;  /* 0x009896800000895d */ /* 0x008fea0003900000 */
[----:B------:R-:W3:Y:S02]  /*d3c0*/  @!P0 SYNCS.PHASECHK.TRANS64 P0, [R5+URZ+0x1f838], R8 ;  /* 0x01f83808050085a7 */ /* 0x000ee400080010ff */
[----:B---3--:R-:W-:Y:S05]  /*d3d0*/  @!P0 BRA `(.L_x_232) ;  /* 0xfffffffc00f08947 */ /* 0x008fea000383ffff */
[----:B------:R-:W-:Y:S05]  /*d3e0*/  BRA `(.L_x_233) ;  /* 0xffffff5000d07947 */ /* 0x000fea000383ffff */
.L_x_62:
[----:B------:R-:W-:-:S07]  /*d3f0*/  MOV R4, UR32 ;  /* 0x0000002000047c02 */ /* 0x000fce0008000f00 */
.L_x_234:
[----:B--2---:R2:W3:Y:S02]  /*d400*/  SYNCS.PHASECHK.TRANS64.TRYWAIT P4, [R4+URZ+0x1f828], R8 ;  /* 0x01f82808040075a7 */ /* 0x0044e400080811ff */
[----:B---3--:R-:W-:Y:S05]  /*d410*/  @!P4 NANOSLEEP.SYNCS 0x989680 ;  /* 0x009896800000c95d */ /* 0x008fea0003900000 */
[----:B------:R-:W3:Y:S02]  /*d420*/  @!P4 SYNCS.PHASECHK.TRANS64 P4, [R4+URZ+0x1f828], R8 ;  /* 0x01f828080400c5a7 */ /* 0x000ee400080810ff */
[----:B---3--:R-:W-:Y:S05]  /*d430*/  @!P4 BRA `(.L_x_234) ;  /* 0xfffffffc00f0c947 */ /* 0x008fea000383ffff */
[----:B------:R-:W-:Y:S05]  /*d440*/  BRA `(.L_x_235) ;  /* 0xffffff5400607947 */ /* 0x000fea000383ffff */
.L_x_68:
[----:B------:R-:W-:-:S07]  /*d450*/  MOV R4, UR32 ;  /* 0x0000002000047c02 */ /* 0x000fce0008000f00 */
.L_x_236:
[----:B-1----:R1:W2:Y:S02]  /*d460*/  SYNCS.PHASECHK.TRANS64.TRYWAIT P4, [R4+URZ+0x1f848], R8 ;  /* 0x01f84808040075a7 */ /* 0x0022a400080811ff */
[----:B--2---:R-:W-:Y:S05]  /*d470*/  @!P4 NANOSLEEP.SYNCS 0x989680 ;  /* 0x009896800000c95d */ /* 0x004fea0003900000 */
[----:B------:R-:W2:Y:S02]  /*d480*/  @!P4 SYNCS.PHASECHK.TRANS64 P4, [R4+URZ+0x1f848], R8 ;  /* 0x01f848080400c5a7 */ /* 0x000ea400080810ff */
[----:B--2---:R-:W-:Y:S05]  /*d490*/  @!P4 BRA `(.L_x_236) ;  /* 0xfffffffc00f0c947 */ /* 0x004fea000383ffff */
[----:B------:R-:W-:Y:S05]  /*d4a0*/  BRA `(.L_x_237) ;  /* 0xffffff5800707947 */ /* 0x000fea000383ffff */
.L_x_72:
[----:B------:R-:W-:Y:S07]  /*d4b0*/  MOV R4, UR25 ;  /* 0x0000001900047c02 */ /* 0x000fee0008000f00 */
.L_x_238:
[----:B-1----:R1:W4:Y:S02]  /*d4c0*/  SYNCS.PHASECHK.TRANS64.TRYWAIT P0, [R4+URZ+0x1f810], R9 ;  /* 0x01f81009040075a7 */ /* 0x00232400080011ff */
[----:B----4-:R-:W-:Y:S05]  /*d4d0*/  @!P0 NANOSLEEP.SYNCS 0x989680 ;  /* 0x009896800000895d */ /* 0x010fea0003900000 */
[----:B------:R-:W4:Y:S02]  /*d4e0*/  @!P0 SYNCS.PHASECHK.TRANS64 P0, [R4+URZ+0x1f810], R9 ;  /* 0x01f81009040085a7 */ /* 0x000f2400080010ff */
[----:B----4-:R-:W-:Y:S05]  /*d4f0*/  @!P0 BRA `(.L_x_238) ;  /* 0xfffffffc00f08947 */ /* 0x010fea000383ffff */
[----:B------:R-:W-:Y:S05]  /*d500*/  BRA `(.L_x_239) ;  /* 0xffffff5c00447947 */ /* 0x000fea000383ffff */
.L_x_78:
[----:B------:R-:W-:Y:S07]  /*d510*/  MOV R4, UR32 ;  /* 0x0000002000047c02 */ /* 0x000fee0008000f00 */
.L_x_240:
[----:B-1----:R1:W4:Y:S02]  /*d520*/  SYNCS.PHASECHK.TRANS64.TRYWAIT P1, [R4+URZ+0x1f838], R8 ;  /* 0x01f83808040075a7 */ /* 0x00232400080211ff */
[----:B----4-:R-:W-:Y:S05]  /*d530*/  @!P1 NANOSLEEP.SYNCS 0x989680 ;  /* 0x009896800000995d */ /* 0x010fea0003900000 */
[----:B------:R-:W4:Y:S02]  /*d540*/  @!P1 SYNCS.PHASECHK.TRANS64 P1, [R4+URZ+0x1f838], R8 ;  /* 0x01f83808040095a7 */ /* 0x000f2400080210ff */
[----:B----4-:R-:W-:Y:S05]  /*d550*/  @!P1 BRA `(.L_x_240) ;  /* 0xfffffffc00f09947 */ /* 0x010fea000383ffff */
[----:B------:R-:W-:Y:S05]  /*d560*/  BRA `(.L_x_241) ;  /* 0xffffff5c00e47947 */ /* 0x000fea000383ffff */
.L_x_81:
[----:B------:R-:W-:Y:S07]  /*d570*/  MOV R8, UR32 ;  /* 0x0000002000087c02 */ /* 0x000fee0008000f00 */
.L_x_242:
[----:B--2---:R2:W4:Y:S02]  /*d580*/  SYNCS.PHASECHK.TRANS64.TRYWAIT P6, [R8+URZ+0x1f828], R10 ;  /* 0x01f8280a080075a7 */ /* 0x00452400080c11ff */
[----:B----4-:R-:W-:Y:S05]  /*d590*/  @!P6 NANOSLEEP.SYNCS 0x989680 ;  /* 0x009896800000e95d */ /* 0x010fea0003900000 */
[----:B------:R-:W4:Y:S02]  /*d5a0*/  @!P6 SYNCS.PHASECHK.TRANS64 P6, [R8+URZ+0x1f828], R10 ;  /* 0x01f8280a0800e5a7 */ /* 0x000f2400080c10ff */
[----:B----4-:R-:W-:Y:S05]  /*d5b0*/  @!P6 BRA `(.L_x_242) ;  /* 0xfffffffc00f0e947 */ /* 0x010fea000383ffff */
[----:B------:R-:W-:Y:S05]  /*d5c0*/  BRA `(.L_x_243) ;  /* 0xffffff6000787947 */ /* 0x000fea000383ffff */
.L_x_86:
[----:B--2---:R-:W-:Y:S07]  /*d5d0*/  MOV R8, UR32 ;  /* 0x0000002000087c02 */ /* 0x004fee0008000f00 */
.L_x_244:
[----:B-1----:R1:W2:Y:S02]  /*d5e0*/  SYNCS.PHASECHK.TRANS64.TRYWAIT P6, [R8+URZ+0x1f848], R9 ;  /* 0x01f84809080075a7 */ /* 0x0022a400080c11ff */
[----:B--2---:R-:W-:Y:S05]  /*d5f0*/  @!P6 NANOSLEEP.SYNCS 0x989680 ;  /* 0x009896800000e95d */ /* 0x004fea0003900000 */
[----:B------:R-:W2:Y:S02]  /*d600*/  @!P6 SYNCS.PHASECHK.TRANS64 P6, [R8+URZ+0x1f848], R9 ;  /* 0x01f848090800e5a7 */ /* 0x000ea400080c10ff */
[----:B--2---:R-:W-:Y:S05]  /*d610*/  @!P6 BRA `(.L_x_244) ;  /* 0xfffffffc00f0e947 */ /* 0x004fea000383ffff */
[----:B------:R-:W-:Y:S05]  /*d620*/  BRA `(.L_x_245) ;  /* 0xffffff6400007947 */ /* 0x000fea000383ffff */
.L_x_95:
[----:B-1----:R-:W-:-:S07]  /*d630*/  MOV R0, UR16 ;  /* 0x0000001000007c02 */ /* 0x002fce0008000f00 */
.L_x_246:
[----:B-1----:R1:W2:Y:S02]  /*d640*/  SYNCS.PHASECHK.TRANS64.TRYWAIT P0, [R0+URZ+0x1f800], R7 ;  /* 0x01f80007000075a7 */ /* 0x0022a400080011ff */
[----:B--2---:R-:W-:Y:S05]  /*d650*/  @!P0 NANOSLEEP.SYNCS 0x989680 ;  /* 0x009896800000895d */ /* 0x004fea0003900000 */
[----:B------:R-:W2:Y:S02]  /*d660*/  @!P0 SYNCS.PHASECHK.TRANS64 P0, [R0+URZ+0x1f800], R7 ;  /* 0x01f80007000085a7 */ /* 0x000ea400080010ff */
[----:B--2---:R-:W-:Y:S05]  /*d670*/  @!P0 BRA `(.L_x_246) ;  /* 0xfffffffc00f08947 */ /* 0x004fea000383ffff */
[----:B------:R-:W-:Y:S05]  /*d680*/  BRA `(.L_x_247) ;  /* 0xffffff6800b47947 */ /* 0x000fea000383ffff */
.L_x_96:
[----:B------:R-:W-:-:S07]  /*d690*/  MOV R5, UR16 ;  /* 0x0000001000057c02 */ /* 0x000fce0008000f00 */
.L_x_248:
[----:B-1----:R1:W2:Y:S02]  /*d6a0*/  SYNCS.PHASECHK.TRANS64.TRYWAIT P0, [R5+URZ+0x1f858], R6 ;  /* 0x01f85806050075a7 */ /* 0x0022a400080011ff */
[----:B--2---:R-:W-:Y:S05]  /*d6b0*/  @!P0 NANOSLEEP.SYNCS 0x989680 ;  /* 0x009896800000895d */ /* 0x004fea0003900000 */
[----:B------:R-:W2:Y:S02]  /*d6c0*/  @!P0 SYNCS.PHASECHK.TRANS64 P0, [R5+URZ+0x1f858], R6 ;  /* 0x01f85806050085a7 */ /* 0x000ea400080010ff */
[----:B--2---:R-:W-:Y:S05]  /*d6d0*/  @!P0 BRA `(.L_x_248) ;  /* 0xfffffffc00f08947 */ /* 0x004fea000383ffff */
[----:B------:R-:W-:Y:S05]  /*d6e0*/  BRA `(.L_x_249) ;  /* 0xffffff6800b07947 */ /* 0x000fea000383ffff */
.L_x_99:
[----:B------:R-:W-:-:S07]  /*d6f0*/  MOV R0, UR16 ;  /* 0x0000001000007c02 */ /* 0x000fce0008000f00 */
.L_x_250:
[----:B---3--:R3:W4:Y:S02]  /*d700*/  SYNCS.PHASECHK.TRANS64.TRYWAIT P0, [R0+URZ+0x1f820], R7 ;  /* 0x01f82007000075a7 */ /* 0x00872400080011ff */
[----:B----4-:R-:W-:Y:S05]  /*d710*/  @!P0 NANOSLEEP.SYNCS 0x989680 ;  /* 0x009896800000895d */ /* 0x010fea0003900000 */
[----:B------:R-:W4:Y:S02]  /*d720*/  @!P0 SYNCS.PHASECHK.TRANS64 P0, [R0+URZ+0x1f820], R7 ;  /* 0x01f82007000085a7 */ /* 0x000f2400080010ff */
[----:B----4-:R-:W-:Y:S05]  /*d730*/  @!P0 BRA `(.L_x_250) ;  /* 0xfffffffc00f08947 */ /* 0x010fea000383ffff */
[----:B------:R-:W-:Y:S05]  /*d740*/  BRA `(.L_x_251) ;  /* 0xffffff6c00147947 */ /* 0x000fea000383ffff */
.L_x_101:
[----:B---3--:R-:W-:-:S07]  /*d750*/  MOV R0, UR16 ;  /* 0x0000001000007c02 */ /* 0x008fce0008000f00 */
.L_x_252:
[----:B---3--:R3:W4:Y:S02]  /*d760*/  SYNCS.PHASECHK.TRANS64.TRYWAIT P0, [R0+URZ+0x1f868], R6 ;  /* 0x01f86806000075a7 */ /* 0x00872400080011ff */
[----:B----4-:R-:W-:Y:S05]  /*d770*/  @!P0 NANOSLEEP.SYNCS 0x989680 ;  /* 0x009896800000895d */ /* 0x010fea0003900000 */
[----:B------:R-:W4:Y:S02]  /*d780*/  @!P0 SYNCS.PHASECHK.TRANS64 P0, [R0+URZ+0x1f868], R6 ;  /* 0x01f86806000085a7 */ /* 0x000f2400080010ff */
[----:B----4-:R-:W-:Y:S05]  /*d790*/  @!P0 BRA `(.L_x_252) ;  /* 0xfffffffc00f08947 */ /* 0x010fea000383ffff */
[----:B------:R-:W-:Y:S05]  /*d7a0*/  BRA `(.L_x_253) ;  /* 0xffffff6c000c7947 */ /* 0x000fea000383ffff */
.L_x_103:
[----:B------:R-:W-:-:S07]  /*d7b0*/  MOV R4, UR16 ;  /* 0x0000001000047c02 */ /* 0x000fce0008000f00 */
.L_x_254:
[----:B---3--:R3:W4:Y:S02]  /*d7c0*/  SYNCS.PHASECHK.TRANS64.TRYWAIT P0, [R4+URZ+0x1f878], R6 ;  /* 0x01f87806040075a7 */ /* 0x00872400080011ff */
[----:B----4-:R-:W-:Y:S05]  /*d7d0*/  @!P0 NANOSLEEP.SYNCS 0x989680 ;  /* 0x009896800000895d */ /* 0x010fea0003900000 */
[----:B------:R-:W4:Y:S02]  /*d7e0*/  @!P0 SYNCS.PHASECHK.TRANS64 P0, [R4+URZ+0x1f878], R6 ;  /* 0x01f87806040085a7 */ /* 0x000f2400080010ff */
[----:B----4-:R-:W-:Y:S05]  /*d7f0*/  @!P0 BRA `(.L_x_254) ;  /* 0xfffffffc00f08947 */ /* 0x010fea000383ffff */
[----:B------:R-:W-:Y:S05]  /*d800*/  BRA `(.L_x_255) ;  /* 0xffffff6c000c7947 */ /* 0x000fea000383ffff */
.L_x_106:
[----:B------:R-:W-:-:S07]  /*d810*/  MOV R4, UR16 ;  /* 0x0000001000047c02 */ /* 0x000fce0008000f00 */
.L_x_256:
[----:B---3--:R3:W4:Y:S02]  /*d820*/  SYNCS.PHASECHK.TRANS64.TRYWAIT P0, [R4+URZ+0x1f880], R7 ;  /* 0x01f88007040075a7 */ /* 0x00872400080011ff */
[----:B----4-:R-:W-:Y:S05]  /*d830*/  @!P0 NANOSLEEP.SYNCS 0x989680 ;  /* 0x009896800000895d */ /* 0x010fea0003900000 */
[----:B------:R-:W4:Y:S02]  /*d840*/  @!P0 SYNCS.PHASECHK.TRANS64 P0, [R4+URZ+0x1f880], R7 ;  /* 0x01f88007040085a7 */ /* 0x000f2400080010ff */
[----:B----4-:R-:W-:Y:S05]  /*d850*/  @!P0 BRA `(.L_x_256) ;  /* 0xfffffffc00f08947 */ /* 0x010fea000383ffff */
[----:B------:R-:W-:Y:S05]  /*d860*/  BRA `(.L_x_257) ;  /* 0xffffff6c00707947 */ /* 0x000fea000383ffff */
.L_x_112:
[----:B------:R-:W-:Y:S07]  /*d870*/  MOV R0, UR6 ;  /* 0x0000000600007c02 */ /* 0x000fee0008000f00 */
.L_x_258:
[----:B-1----:R1:W2:Y:S02]  /*d880*/  SYNCS.PHASECHK.TRANS64.TRYWAIT P0, [R0+URZ+0x1f800], R2 ;  /* 0x01f80002000075a7 */ /* 0x0022a400080011ff */
[----:B--2---:R-:W-:Y:S05]  /*d890*/  @!P0 NANOSLEEP.SYNCS 0x989680 ;  /* 0x009896800000895d */ /* 0x004fea0003900000 */
[----:B------:R-:W2:Y:S02]  /*d8a0*/  @!P0 SYNCS.PHASECHK.TRANS64 P0, [R0+URZ+0x1f800], R2 ;  /* 0x01f80002000085a7 */ /* 0x000ea400080010ff */
[----:B--2---:R-:W-:Y:S05]  /*d8b0*/  @!P0 BRA `(.L_x_258) ;  /* 0xfffffffc00f08947 */ /* 0x004fea000383ffff */
[----:B------:R-:W-:Y:S05]  /*d8c0*/  BRA `(.L_x_259) ;  /* 0xffffff7400747947 */ /* 0x000fea000383ffff */
.L_x_114:
[----:B------:R-:W-:Y:S07]  /*d8d0*/  MOV R2, UR16 ;  /* 0x0000001000027c02 */ /* 0x000fee0008000f00 */
.L_x_260:
[----:B-1----:R1:W2:Y:S02]  /*d8e0*/  SYNCS.PHASECHK.TRANS64.TRYWAIT P0, [R2+URZ+0x1f858], R4 ;  /* 0x01f85804020075a7 */ /* 0x0022a400080011ff */
[----:B--2---:R-:W-:Y:S05]  /*d8f0*/  @!P0 NANOSLEEP.SYNCS 0x989680 ;  /* 0x009896800000895d */ /* 0x004fea0003900000 */
[----:B------:R-:W2:Y:S02]  /*d900*/  @!P0 SYNCS.PHASECHK.TRANS64 P0, [R2+URZ+0x1f858], R4 ;  /* 0x01f85804020085a7 */ /* 0x000ea400080010ff */
[----:B--2---:R-:W-:Y:S05]  /*d910*/  @!P0 BRA `(.L_x_260) ;  /* 0xfffffffc00f08947 */ /* 0x004fea000383ffff */
[----:B------:R-:W-:Y:S05]  /*d920*/  BRA `(.L_x_261) ;  /* 0xffffff7400747947 */ /* 0x000fea000383ffff */
.L_x_117:
[----:B------:R-:W-:Y:S07]  /*d930*/  MOV R0, UR16 ;  /* 0x0000001000007c02 */ /* 0x000fee0008000f00 */
.L_x_262:
[----:B-1----:R1:W3:Y:S02]  /*d940*/  SYNCS.PHASECHK.TRANS64.TRYWAIT P0, [R0+URZ+0x1f890], R2 ;  /* 0x01f89002000075a7 */ /* 0x0022e400080011ff */
[----:B---3--:R-:W-:Y:S05]  /*d950*/  @!P0 NANOSLEEP.SYNCS 0x989680 ;  /* 0x009896800000895d */ /* 0x008fea0003900000 */
[----:B------:R-:W3:Y:S02]  /*d960*/  @!P0 SYNCS.PHASECHK.TRANS64 P0, [R0+URZ+0x1f890], R2 ;  /* 0x01f89002000085a7 */ /* 0x000ee400080010ff */
[----:B---3--:R-:W-:Y:S05]  /*d970*/  @!P0 BRA `(.L_x_262) ;  /* 0xfffffffc00f08947 */ /* 0x008fea000383ffff */
[----:B------:R-:W-:Y:S05]  /*d980*/  BRA `(.L_x_263) ;  /* 0xffffff7400e07947 */ /* 0x000fea000383ffff */
.L_x_119:
[----:B------:R-:W-:Y:S07]  /*d990*/  MOV R4, UR16 ;  /* 0x0000001000047c02 */ /* 0x000fee0008000f00 */
.L_x_264:
[----:B-1----:R1:W3:Y:S02]  /*d9a0*/  SYNCS.PHASECHK.TRANS64.TRYWAIT P0, [R4+URZ+0x1f868], R5 ;  /* 0x01f86805040075a7 */ /* 0x0022e400080011ff */
[----:B---3--:R-:W-:Y:S05]  /*d9b0*/  @!P0 NANOSLEEP.SYNCS 0x989680 ;  /* 0x009896800000895d */ /* 0x008fea0003900000 */
[----:B------:R-:W3:Y:S02]  /*d9c0*/  @!P0 SYNCS.PHASECHK.TRANS64 P0, [R4+URZ+0x1f868], R5 ;  /* 0x01f86805040085a7 */ /* 0x000ee400080010ff */
[----:B---3--:R-:W-:Y:S05]  /*d9d0*/  @!P0 BRA `(.L_x_264) ;  /* 0xfffffffc00f08947 */ /* 0x008fea000383ffff */
[----:B------:R-:W-:Y:S05]  /*d9e0*/  BRA `(.L_x_265) ;  /* 0xffffff7400e47947 */ /* 0x000fea000383ffff */
.L_x_125:
[----:B------:R-:W-:Y:S07]  /*d9f0*/  MOV R0, UR16 ;  /* 0x0000001000007c02 */ /* 0x000fee0008000f00 */
.L_x_266:
[----:B---3--:R3:W4:Y:S02]  /*da00*/  SYNCS.PHASECHK.TRANS64.TRYWAIT P0, [R0+URZ+0x1f878], R2 ;  /* 0x01f87802000075a7 */ /* 0x00872400080011ff */
[----:B----4-:R-:W-:Y:S05]  /*da10*/  @!P0 NANOSLEEP.SYNCS 0x989680 ;  /* 0x009896800000895d */ /* 0x010fea0003900000 */
[----:B------:R-:W4:Y:S02]  /*da20*/  @!P0 SYNCS.PHASECHK.TRANS64 P0, [R0+URZ+0x1f878], R2 ;  /* 0x01f87802000085a7 */ /* 0x000f2400080010ff */
[----:B----4-:R-:W-:Y:S05]  /*da30*/  @!P0 BRA `(.L_x_266) ;  /* 0xfffffffc00f08947 */ /* 0x010fea000383ffff */
[----:B------:R-:W-:Y:S05]  /*da40*/  BRA `(.L_x_267) ;  /* 0xffffff7c00687947 */ /* 0x000fea000383ffff */
.L_x_127:
[----:B------:R-:W-:Y:S07]  /*da50*/  MOV R4, UR16 ;  /* 0x0000001000047c02 */ /* 0x000fee0008000f00 */
.L_x_268:
[----:B-1----:R1:W3:Y:S02]  /*da60*/  SYNCS.PHASECHK.TRANS64.TRYWAIT P0, [R4+URZ+0x1f820], R5 ;  /* 0x01f82005040075a7 */ /* 0x0022e400080011ff */
[----:B---3--:R-:W-:Y:S05]  /*da70*/  @!P0 NANOSLEEP.SYNCS 0x989680 ;  /* 0x009896800000895d */ /* 0x008fea0003900000 */
[----:B------:R-:W3:Y:S02]  /*da80*/  @!P0 SYNCS.PHASECHK.TRANS64 P0, [R4+URZ+0x1f820], R5 ;  /* 0x01f82005040085a7 */ /* 0x000ee400080010ff */
[----:B---3--:R-:W-:Y:S05]  /*da90*/  @!P0 BRA `(.L_x_268) ;  /* 0xfffffffc00f08947 */ /* 0x008fea000383ffff */
[----:B------:R-:W-:Y:S05]  /*daa0*/  BRA `(.L_x_269) ;  /* 0xffffff7c006c7947 */ /* 0x000fea000383ffff */
.L_x_130:
[----:B------:R-:W-:Y:S07]  /*dab0*/  MOV R4, UR16 ;  /* 0x0000001000047c02 */ /* 0x000fee0008000f00 */
.L_x_270:
[----:B-1----:R1:W3:Y:S02]  /*dac0*/  SYNCS.PHASECHK.TRANS64.TRYWAIT P0, [R4+URZ+0x1f880], R5 ;  /* 0x01f88005040075a7 */ /* 0x0022e400080011ff */
[----:B---3--:R-:W-:Y:S05]  /*dad0*/  @!P0 NANOSLEEP.SYNCS 0x989680 ;  /* 0x009896800000895d */ /* 0x008fea0003900000 */
[----:B------:R-:W3:Y:S02]  /*dae0*/  @!P0 SYNCS.PHASECHK.TRANS64 P0, [R4+URZ+0x1f880], R5 ;  /* 0x01f88005040085a7 */ /* 0x000ee400080010ff */
[----:B---3--:R-:W-:Y:S05]  /*daf0*/  @!P0 BRA `(.L_x_270) ;  /* 0xfffffffc00f08947 */ /* 0x008fea000383ffff */
[----:B------:R-:W-:Y:S05]  /*db00*/  BRA `(.L_x_271) ;  /* 0xffffff7c00d87947 */ /* 0x000fea000383ffff */
.L_x_135:
[----:B------:R-:W-:-:S07]  /*db10*/  MOV R0, UR16 ;  /* 0x0000001000007c02 */ /* 0x000fce0008000f00 */
.L_x_272:
[----:B----4-:R4:W1:Y:S02]  /*db20*/  SYNCS.PHASECHK.TRANS64.TRYWAIT P0, [R0+URZ+0x1f8b0], R2 ;  /* 0x01f8b002000075a7 */ /* 0x01086400080011ff */
[----:B-1----:R-:W-:Y:S05]  /*db30*/  @!P0 NANOSLEEP.SYNCS 0x989680 ;  /* 0x009896800000895d */ /* 0x002fea0003900000 */
[----:B------:R-:W1:Y:S02]  /*db40*/  @!P0 SYNCS.PHASECHK.TRANS64 P0, [R0+URZ+0x1f8b0], R2 ;  /* 0x01f8b002000085a7 */ /* 0x000e6400080010ff */
[----:B-1----:R-:W-:Y:S05]  /*db50*/  @!P0 BRA `(.L_x_272) ;  /* 0xfffffffc00f08947 */ /* 0x002fea000383ffff */
[----:B------:R-:W-:Y:S05]  /*db60*/  BRA `(.L_x_273) ;  /* 0xffffff8000c87947 */ /* 0x000fea000383ffff */
.L_x_138:
[----:B----4-:R-:W-:-:S07]  /*db70*/  MOV R0, UR16 ;  /* 0x0000001000007c02 */ /* 0x010fce0008000f00 */
.L_x_274:
[----:B----4-:R4:W1:Y:S02]  /*db80*/  SYNCS.PHASECHK.TRANS64.TRYWAIT P0, [R0+URZ+0x1f8b8], R2 ;  /* 0x01f8b802000075a7 */ /* 0x01086400080011ff */
[----:B-1----:R-:W-:Y:S05]  /*db90*/  @!P0 NANOSLEEP.SYNCS 0x989680 ;  /* 0x009896800000895d */ /* 0x002fea0003900000 */
[----:B------:R-:W1:Y:S02]  /*dba0*/  @!P0 SYNCS.PHASECHK.TRANS64 P0, [R0+URZ+0x1f8b8], R2 ;  /* 0x01f8b802000085a7 */ /* 0x000e6400080010ff */
[----:B-1----:R-:W-:Y:S05]  /*dbb0*/  @!P0 BRA `(.L_x_274) ;  /* 0xfffffffc00f08947 */ /* 0x002fea000383ffff */
[----:B------:R-:W-:Y:S05]  /*dbc0*/  BRA `(.L_x_275) ;  /* 0xffffff8000d07947 */ /* 0x000fea000383ffff */
.L_x_140:
[----:B----4-:R-:W-:-:S07]  /*dbd0*/  MOV R0, UR16 ;  /* 0x0000001000007c02 */ /* 0x010fce0008000f00 */
.L_x_276:
[----:B----4-:R4:W1:Y:S02]  /*dbe0*/  SYNCS.PHASECHK.TRANS64.TRYWAIT P0, [R0+URZ+0x1f890], R12 ;  /* 0x01f8900c000075a7 */ /* 0x01086400080011ff */
[----:B-1----:R-:W-:Y:S05]  /*dbf0*/  @!P0 NANOSLEEP.SYNCS 0x989680 ;  /* 0x009896800000895d */ /* 0x002fea0003900000 */
[----:B------:R-:W1:Y:S02]  /*dc00*/  @!P0 SYNCS.PHASECHK.TRANS64 P0, [R0+URZ+0x1f890], R12 ;  /* 0x01f8900c000085a7 */ /* 0x000e6400080010ff */
[----:B-1----:R-:W-:Y:S05]  /*dc10*/  @!P0 BRA `(.L_x_276) ;  /* 0xfffffffc00f08947 */ /* 0x002fea000383ffff */
[----:B------:R-:W-:Y:S05]  /*dc20*/  BRA `(.L_x_277) ;  /* 0xffffff8000d47947 */ /* 0x000fea000383ffff */
.L_x_148:
[----:B------:R-:W-:-:S07]  /*dc30*/  MOV R4, UR6 ;  /* 0x0000000600047c02 */ /* 0x000fce0008000f00 */
.L_x_278:
[----:B--2---:R2:W3:Y:S02]  /*dc40*/  SYNCS.PHASECHK.TRANS64.TRYWAIT P1, [R4+URZ+0x1f870], R5 ;  /* 0x01f87005040075a7 */ /* 0x0044e400080211ff */
[----:B---3--:R-:W-:Y:S05]  /*dc50*/  @!P1 NANOSLEEP.SYNCS 0x989680 ;  /* 0x009896800000995d */ /* 0x008fea0003900000 */
[----:B------:R-:W3:Y:S02]  /*dc60*/  @!P1 SYNCS.PHASECHK.TRANS64 P1, [R4+URZ+0x1f870], R5 ;  /* 0x01f87005040095a7 */ /* 0x000ee400080210ff */
[----:B---3--:R-:W-:Y:S05]  /*dc70*/  @!P1 BRA `(.L_x_278) ;  /* 0xfffffffc00f09947 */ /* 0x008fea000383ffff */
[----:B------:R-:W-:Y:S05]  /*dc80*/  BRA `(.L_x_279) ;  /* 0xffffff8c00947947 */ /* 0x000fea000383ffff */
.L_x_165:
[----:B--2---:R2:W3:Y:S02]  /*dc90*/  SYNCS.PHASECHK.TRANS64.TRYWAIT P1, [R73+URZ+0x1f850], R0 ;  /* 0x01f85000490075a7 */ /* 0x0044e400080211ff */
[----:B---3--:R-:W-:Y:S05]  /*dca0*/  @!P1 NANOSLEEP.SYNCS 0x989680 ;  /* 0x009896800000995d */ /* 0x008fea0003900000 */
[----:B------:R-:W3:Y:S02]  /*dcb0*/  @!P1 SYNCS.PHASECHK.TRANS64 P1, [R73+URZ+0x1f850], R0 ;  /* 0x01f85000490095a7 */ /* 0x000ee400080210ff */
[----:B---3--:R-:W-:Y:S05]  /*dcc0*/  @!P1 BRA `(.L_x_165) ;  /* 0xfffffffc00f09947 */ /* 0x008fea000383ffff */
[----:B------:R-:W-:Y:S05]  /*dcd0*/  BRA `(.L_x_280) ;  /* 0xffffff9800b87947 */ /* 0x000fea000383ffff */
.L_x_169:
[----:B--2---:R2:W3:Y:S02]  /*dce0*/  SYNCS.PHASECHK.TRANS64.TRYWAIT P1, [R73+URZ+0x1f888], R0 ;  /* 0x01f88800490075a7 */ /* 0x0044e400080211ff */
[----:B---3--:R-:W-:Y:S05]  /*dcf0*/  @!P1 NANOSLEEP.SYNCS 0x989680 ;  /* 0x009896800000995d */ /* 0x008fea0003900000 */
[----:B------:R-:W3:Y:S02]  /*dd00*/  @!P1 SYNCS.PHASECHK.TRANS64 P1, [R73+URZ+0x1f888], R0 ;  /* 0x01f88800490095a7 */ /* 0x000ee400080210ff */
[----:B---3--:R-:W-:Y:S05]  /*dd10*/  @!P1 BRA `(.L_x_169) ;  /* 0xfffffffc00f09947 */ /* 0x008fea000383ffff */
[----:B------:R-:W-:Y:S05]  /*dd20*/  BRA `(.L_x_281) ;  /* 0xffffff9800cc7947 */ /* 0x000fea000383ffff */
.L_x_173:
[----:B-1----:R1:W2:Y:S02]  /*dd30*/  SYNCS.PHASECHK.TRANS64.TRYWAIT P1, [R73+URZ+0x1f830], R0 ;  /* 0x01f83000490075a7 */ /* 0x0022a400080211ff */
[----:B--2---:R-:W-:Y:S05]  /*dd40*/  @!P1 NANOSLEEP.SYNCS 0x989680 ;  /* 0x009896800000995d */ /* 0x004fea0003900000 */
[----:B------:R-:W2:Y:S02]  /*dd50*/  @!P1 SYNCS.PHASECHK.TRANS64 P1, [R73+URZ+0x1f830], R0 ;  /* 0x01f83000490095a7 */ /* 0x000ea400080210ff */
[----:B--2---:R-:W-:Y:S05]  /*dd60*/  @!P1 BRA `(.L_x_173) ;  /* 0xfffffffc00f09947 */ /* 0x004fea000383ffff */
[----:B------:R-:W-:Y:S05]  /*dd70*/  BRA `(.L_x_282) ;  /* 0xffffff9c00087947 */ /* 0x000fea000383ffff */
.L_x_192:
[----:B------:R1:W1:Y:S02]  /*dd80*/  SYNCS.PHASECHK.TRANS64.TRYWAIT P1, [R73+URZ+0x1f840], R0 ;  /* 0x01f84000490075a7 */ /* 0x00026400080211ff */
[----:B-1----:R-:W-:Y:S05]  /*dd90*/  @!P1 NANOSLEEP.SYNCS 0x989680 ;  /* 0x009896800000995d */ /* 0x002fea0003900000 */
[----:B------:R-:W1:Y:S02]  /*dda0*/  @!P1 SYNCS.PHASECHK.TRANS64 P1, [R73+URZ+0x1f840], R0 ;  /* 0x01f84000490095a7 */ /* 0x000e6400080210ff */
[----:B-1----:R-:W-:Y:S05]  /*ddb0*/  @!P1 BRA `(.L_x_192) ;  /* 0xfffffffc00f09947 */ /* 0x002fea000383ffff */
[----:B------:R-:W-:Y:S05]  /*ddc0*/  BRA `(.L_x_283) ;  /* 0xffffffc000087947 */ /* 0x000fea000383ffff */
.L_x_196:
[----:B------:R1:W1:Y:S02]  /*ddd0*/  SYNCS.PHASECHK.TRANS64.TRYWAIT P1, [R73+URZ+0x1f860], R0 ;  /* 0x01f86000490075a7 */ /* 0x00026400080211ff */
[----:B-1----:R-:W-:Y:S05]  /*dde0*/  @!P1 NANOSLEEP.SYNCS 0x989680 ;  /* 0x009896800000995d */ /* 0x002fea0003900000 */
[----:B------:R-:W1:Y:S02]  /*ddf0*/  @!P1 SYNCS.PHASECHK.TRANS64 P1, [R73+URZ+0x1f860], R0 ;  /* 0x01f86000490095a7 */ /* 0x000e6400080210ff */
[----:B-1----:R-:W-:Y:S05]  /*de00*/  @!P1 BRA `(.L_x_196) ;  /* 0xfffffffc00f09947 */ /* 0x002fea000383ffff */
[----:B------:R-:W-:Y:S05]  /*de10*/  BRA `(.L_x_284) ;  /* 0xffffffc0001c7947 */ /* 0x000fea000383ffff */
.L_x_200:
[----:B------:R1:W1:Y:S02]  /*de20*/  SYNCS.PHASECHK.TRANS64.TRYWAIT P1, [R73+URZ+0x1f898], R0 ;  /* 0x01f89800490075a7 */ /* 0x00026400080211ff */
[----:B-1----:R-:W-:Y:S05]  /*de30*/  @!P1 NANOSLEEP.SYNCS 0x989680 ;  /* 0x009896800000995d */ /* 0x002fea0003900000 */
[----:B------:R-:W1:Y:S02]  /*de40*/  @!P1 SYNCS.PHASECHK.TRANS64 P1, [R73+URZ+0x1f898], R0 ;  /* 0x01f89800490095a7 */ /* 0x000e6400080210ff */
[----:B-1----:R-:W-:Y:S05]  /*de50*/  @!P1 BRA `(.L_x_200) ;  /* 0xfffffffc00f09947 */ /* 0x002fea000383ffff */
[----:B------:R-:W-:Y:S05]  /*de60*/  BRA `(.L_x_285) ;  /* 0xffffffc000447947 */ /* 0x000fea000383ffff */
.L_x_212:
[----:B-1----:R-:W-:-:S04]  /*de70*/  MOV R3, UR36 ;  /* 0x0000002400037c02 */ /* 0x002fc80008000f00 */
[----:B------:R1:W2:Y:S03]  /*de80*/  SYNCS.PHASECHK.TRANS64.TRYWAIT P1, [R3+URZ+0x1f8a0], R0 ;  /* 0x01f8a000030075a7 */ /* 0x0002a600080211ff */
[----:B--2---:R-:W-:Y:S05]  /*de90*/  @!P1 NANOSLEEP.SYNCS 0x989680 ;  /* 0x009896800000995d */ /* 0x004fea0003900000 */
[----:B------:R-:W2:Y:S02]  /*dea0*/  @!P1 SYNCS.PHASECHK.TRANS64 P1, [R3+URZ+0x1f8a0], R0 ;  /* 0x01f8a000030095a7 */ /* 0x000ea400080210ff */
[----:B--2---:R-:W-:Y:S05]  /*deb0*/  @!P1 BRA `(.L_x_212) ;  /* 0xfffffffc00ec9947 */ /* 0x004fea000383ffff */
[----:B------:R-:W-:Y:S05]  /*dec0*/  BRA `(.L_x_286) ;  /* 0xffffffe000d87947 */ /* 0x000fea000383ffff */
.L_x_220:
[----:B------:R-:W-:-:S07]  /*ded0*/  MOV R2, UR36 ;  /* 0x0000002400027c02 */ /* 0x000fce0008000f00 */
.L_x_287:
[----:B--2---:R2:W3:Y:S02]  /*dee0*/  SYNCS.PHASECHK.TRANS64.TRYWAIT P1, [R2+URZ+0x1f8a8], R0 ;  /* 0x01f8a800020075a7 */ /* 0x0044e400080211ff */
[----:B---3--:R-:W-:Y:S05]  /*def0*/  @!P1 NANOSLEEP.SYNCS 0x989680 ;  /* 0x009896800000995d */ /* 0x008fea0003900000 */
[----:B------:R-:W3:Y:S02]  /*df00*/  @!P1 SYNCS.PHASECHK.TRANS64 P1, [R2+URZ+0x1f8a8], R0 ;  /* 0x01f8a800020095a7 */ /* 0x000ee400080210ff */
[----:B---3--:R-:W-:Y:S05]  /*df10*/  @!P1 BRA `(.L_x_287) ;  /* 0xfffffffc00f09947 */ /* 0x008fea000383ffff */
[----:B------:R-:W-:Y:S05]  /*df20*/  BRA `(.L_x_288) ;  /* 0xffffffe800707947 */ /* 0x000fea000383ffff */
        .weak           $__internal_0_$__cuda_sm10x_tcgen05_guardrail_trap_col_being_dealloced_not_returned_by_alloc
        .type           $__internal_0_$__cuda_sm10x_tcgen05_guardrail_trap_col_being_dealloced_not_returned_by_alloc,@function
        .size           $__internal_0_$__cuda_sm10x_tcgen05_guardrail_trap_col_being_dealloced_not_returned_by_alloc,($__internal_1_$__cuda_sm10x_tcgen05_guardrail_trap_phase_invalid_during_alloc - $__internal_0_$__cuda_sm10x_tcgen05_guardrail_trap_col_being_dealloced_not_returned_by_alloc)
$__internal_0_$__cuda_sm10x_tcgen05_guardrail_trap_col_being_dealloced_not_returned_by_alloc:
[----:B------:R-:W-:Y:S05]  /*df30*/  BPT.TRAP 0x1 ;  /* 0x000000040000795c */ /* 0x000fea0000300000 */
[----:B------:R-:W-:-:S04]  /*df40*/  MOV R3, 0x0 ;  /* 0x0000000000037802 */ /* 0x000fc80000000f00 */
[----:B------:R-:W-:Y:S05]  /*df50*/  RET.REL.NODEC R2 `(_ZN7cutlass13device_kernelINS_4fmha6kernel36Sm100FmhaBwdKernelTmaWarpSpecializedIN4cute5tupleIJiiiiNS5_IJNS5_IJiiEEEiEEEEEENS_6half_tEfNS5_IJNS4_1CILi128EEESB_NSA_ILi48EEESC_EEENS1_10collective12ResidualMaskEEEEEvNT_6ParamsE) ;  /* 0xffffff2002287950 */ /* 0x000fea0003c3ffff */
        .weak           $__internal_1_$__cuda_sm10x_tcgen05_guardrail_trap_phase_invalid_during_alloc
        .type           $__internal_1_$__cuda_sm10x_tcgen05_guardrail_trap_phase_invalid_during_alloc,@function
        .size           $__internal_1_$__cuda_sm10x_tcgen05_guardrail_trap_phase_invalid_during_alloc,($__internal_2_$__cuda_sm10x_tcgen05_guardrail_trap_unallocated_columns_being_dealloced - $__internal_1_$__cuda_sm10x_tcgen05_guardrail_trap_phase_invalid_during_alloc)
$__internal_1_$__cuda_sm10x_tcgen05_guardrail_trap_phase_invalid_during_alloc:
[----:B------:R-:W-:Y:S05]  /*df60*/  BPT.TRAP 0x1 ;  /* 0x000000040000795c */ /* 0x000fea0000300000 */
[----:B------:R-:W-:-:S04]  /*df70*/  HFMA2 R5, -RZ, RZ, 0, 0 ;  /* 0x00000000ff057431 */ /* 0x000fc800000001ff */
[----:B------:R-:W-:Y:S05]  /*df80*/  RET.REL.NODEC R4 `(_ZN7cutlass13device_kernelINS_4fmha6kernel36Sm100FmhaBwdKernelTmaWarpSpecializedIN4cute5tupleIJiiiiNS5_IJNS5_IJiiEEEiEEEEEENS_6half_tEfNS5_IJNS4_1CILi128EEESB_NSA_ILi48EEESC_EEENS1_10collective12ResidualMaskEEEEEvNT_6ParamsE) ;  /* 0xffffff20041c7950 */ /* 0x000fea0003c3ffff */
        .weak           $__internal_2_$__cuda_sm10x_tcgen05_guardrail_trap_unallocated_columns_being_dealloced
        .type           $__internal_2_$__cuda_sm10x_tcgen05_guardrail_trap_unallocated_columns_being_dealloced,@function
        .size           $__internal_2_$__cuda_sm10x_tcgen05_guardrail_trap_unallocated_columns_being_dealloced,($__internal_3_$__cuda_sm20_div_u16 - $__internal_2_$__cuda_sm10x_tcgen05_guardrail_trap_unallocated_columns_being_dealloced)
$__internal_2_$__cuda_sm10x_tcgen05_guardrail_trap_unallocated_columns_being_dealloced:
[----:B------:R-:W-:Y:S05]  /*df90*/  BPT.TRAP 0x1 ;  /* 0x000000040000795c */ /* 0x000fea0000300000 */
[----:B------:R-:W-:-:S04]  /*dfa0*/  MOV R3, 0x0 ;  /* 0x0000000000037802 */ /* 0x000fc80000000f00 */
[----:B------:R-:W-:Y:S05]  /*dfb0*/  RET.REL.NODEC R2 `(_ZN7cutlass13device_kernelINS_4fmha6kernel36Sm100FmhaBwdKernelTmaWarpSpecializedIN4cute5tupleIJiiiiNS5_IJNS5_IJiiEEEiEEEEEENS_6half_tEfNS5_IJNS4_1CILi128EEESB_NSA_ILi48EEESC_EEENS1_10collective12ResidualMaskEEEEEvNT_6ParamsE) ;  /* 0xffffff2002107950 */ /* 0x000fea0003c3ffff */
        .weak           $__internal_3_$__cuda_sm20_div_u16
        .type           $__internal_3_$__cuda_sm20_div_u16,@function
        .size           $__internal_3_$__cuda_sm20_div_u16,(.L_x_298 - $__internal_3_$__cuda_sm20_div_u16)
$__internal_3_$__cuda_sm20_div_u16:
[----:B------:R-:W1:Y:S01]  /*dfc0*/  I2F.U16 R5, R6 ;  /* 0x0000000600057306 */ /* 0x000e620000101000 */
[----:B------:R-:W-:Y:S01]  /*dfd0*/  IMAD.MOV.U32 R3, RZ, RZ, 0x4b800000 ;  /* 0x4b800000ff037424 */ /* 0x000fe200078e00ff */
[----:B------:R-:W-:-:S04]  /*dfe0*/  LOP3.LUT R0, R0, 0xffff, RZ, 0xc0, !PT ;  /* 0x0000ffff00007812 */ /* 0x000fc800078ec0ff */
[----:B------:R-:W-:Y:S02]  /*dff0*/  I2FP.F32.U32.RZ R0, R0 ;  /* 0x0000000000007245 */ /* 0x000fe4000020d000 */
[C---:B-1----:R-:W-:Y:S02]  /*e000*/  FSETP.GEU.AND P0, PT, |R5|.reuse, 1.175494350822287508e-38, PT ;  /* 0x008000000500780b */ /* 0x042fe40003f0e200 */
[----:B------:R-:W-:Y:S02]  /*e010*/  FSETP.GT.AND P1, PT, |R5|, 8.50705917302346158658e+37, PT ;  /* 0x7e8000000500780b */ /* 0x000fe40003f24200 */
[----:B------:R-:W-:Y:S02]  /*e020*/  FSEL R3, R3, 1, !P0 ;  /* 0x3f80000003037808 */ /* 0x000fe40004000000 */
[----:B------:R-:W-:Y:S02]  /*e030*/  ISETP.NE.U32.AND P0, PT, R6, RZ, PT ;  /* 0x000000ff0600720c */ /* 0x000fe40003f05070 */
[----:B------:R-:W-:-:S05]  /*e040*/  FSEL R3, R3, 0.25, !P1 ;  /* 0x3e80000003037808 */ /* 0x000fca0004800000 */
[----:B------:R-:W-:-:S06]  /*e050*/  FMUL R5, R5, R3 ;  /* 0x0000000305057220 */ /* 0x000fcc0000400000 */
[----:B------:R-:W1:Y:S02]  /*e060*/  MUFU.RCP R5, R5 ;  /* 0x0000000500057308 */ /* 0x000e640000001000 */
[----:B-1----:R-:W-:-:S04]  /*e070*/  FMUL R5, R3, R5 ;  /* 0x0000000503057220 */ /* 0x002fc80000400000 */
[----:B------:R-:W-:-:S04]  /*e080*/  VIADD R5, R5, 0x2 ;  /* 0x0000000205057836 */ /* 0x000fc80000000000 */
[----:B------:R-:W-:Y:S01]  /*e090*/  FMUL.RZ R0, R0, R5 ;  /* 0x0000000500007220 */ /* 0x000fe2000040c000 */
[----:B------:R-:W-:-:S05]  /*e0a0*/  IMAD.MOV.U32 R5, RZ, RZ, 0x0 ;  /* 0x00000000ff057424 */ /* 0x000fca00078e00ff */
[----:B------:R-:W1:Y:S02]  /*e0b0*/  F2I.U32.TRUNC.NTZ R0, R0 ;  /* 0x0000000000007305 */ /* 0x000e64000020f000 */
[----:B-1----:R-:W-:Y:S01]  /*e0c0*/  LOP3.LUT R16, R0, 0xffff, RZ, 0xc0, !PT ;  /* 0x0000ffff00107812 */ /* 0x002fe200078ec0ff */
[----:B------:R-:W-:Y:S01]  /*e0d0*/  @!P0 IMAD.MOV.U32 R16, RZ, RZ, -0x1 ;  /* 0xffffffffff108424 */ /* 0x000fe200078e00ff */
[----:B------:R-:W-:Y:S06]  /*e0e0*/  RET.REL.NODEC R4 `(_ZN7cutlass13device_kernelINS_4fmha6kernel36Sm100FmhaBwdKernelTmaWarpSpecializedIN4cute5tupleIJiiiiNS5_IJNS5_IJiiEEEiEEEEEENS_6half_tEfNS5_IJNS4_1CILi128EEESB_NSA_ILi48EEESC_EEENS1_10collective12ResidualMaskEEEEEvNT_6ParamsE) ;  /* 0xffffff1c04c47950 */ /* 0x000fec0003c3ffff */
.L_x_289:
[----:B------:R-:W-:-:S00]  /*e0f0*/  BRA `(.L_x_289) ;  /* 0xfffffffc00fc7947 */ /* 0x000fc0000383ffff */
[----:B------:R-:W-:-:S00]  /*e100*/  NOP ;  /* 0x0000000000007918 */ /* 0x000fc00000000000 */
[----:B------:R-:W-:-:S00]  /*e110*/  NOP ;  /* 0x0000000000007918 */ /* 0x000fc00000000000 */
[----:B------:R-:W-:-:S00]  /*e120*/  NOP ;  /* 0x0000000000007918 */ /* 0x000fc00000000000 */
[----:B------:R-:W-:-:S00]  /*e130*/  NOP ;  /* 0x0000000000007918 */ /* 0x000fc00000000000 */
[----:B------:R-:W-:-:S00]  /*e140*/  NOP ;  /* 0x0000000000007918 */ /* 0x000fc00000000000 */
[----:B------:R-:W-:-:S00]  /*e150*/  NOP ;  /* 0x0000000000007918 */ /* 0x000fc00000000000 */
[----:B------:R-:W-:-:S00]  /*e160*/  NOP ;  /* 0x0000000000007918 */ /* 0x000fc00000000000 */
[----:B------:R-:W-:-:S00]  /*e170*/  NOP ;  /* 0x0000000000007918 */ /* 0x000fc00000000000 */
.L_x_298:


//--------------------- .nv.global.init           --------------------------
	.section	.nv.global.init,"aw",@progbits
.nv.global.init:
	.type		$str$25,@object
	.size		$str$25,($str$26 - $str$25)
$str$25:
        /*0000*/ 	.byte	0x28, 0x61, 0x64, 0x64, 0x72, 0x65, 0x73, 0x73, 0x20, 0x26, 0x20, 0x6d, 0x61, 0x73, 0x6b, 0x29
        /*0010*/ 	.byte	0x20, 0x3d, 0x3d, 0x20, 0x30, 0x00
	.type		$str$26,@object
	.size		$str$26,($str$24 - $str$26)
$str$26:
        /*0016*/ 	.byte	0x2f, 0x74, 0x6d, 0x70, 0x2f, 0x63, 0x75, 0x74, 0x6c, 0x61, 0x73, 0x73, 0x5f, 0x73, 0x77, 0x65
        /*0026*/ 	.byte	0x65, 0x70, 0x5f, 0x73, 0x72, 0x63, 0x2f, 0x69, 0x6e, 0x63, 0x6c, 0x75, 0x64, 0x65, 0x2f, 0x63
        /*0036*/ 	.byte	0x75, 0x74, 0x65, 0x2f, 0x70, 0x6f, 0x69, 0x6e, 0x74, 0x65, 0x72, 0x5f, 0x66, 0x6c, 0x61, 0x67
        /*0046*/ 	.byte	0x67, 0x65, 0x64, 0x2e, 0x68, 0x70, 0x70, 0x00
	.type		$str$24,@object
	.size		$str$24,($str$23 - $str$24)
$str$24:
        /*004e*/ 	.byte	0x2f, 0x74, 0x6d, 0x70, 0x2f, 0x63, 0x75, 0x74, 0x6c, 0x61, 0x73, 0x73, 0x5f, 0x73, 0x77, 0x65
        /*005e*/ 	.byte	0x65, 0x70, 0x5f, 0x73, 0x72, 0x63, 0x2f, 0x69, 0x6e, 0x63, 0x6c, 0x75, 0x64, 0x65, 0x2f, 0x63
        /*006e*/ 	.byte	0x75, 0x74, 0x65, 0x2f, 0x61, 0x74, 0x6f, 0x6d, 0x2f, 0x63, 0x6f, 0x70, 0x79, 0x5f, 0x74, 0x72
        /*007e*/ 	.byte	0x61, 0x69, 0x74, 0x73, 0x5f, 0x73, 0x6d, 0x31, 0x30, 0x30, 0x2e, 0x68, 0x70, 0x70, 0x00
	.type		$str$23,@object
	.size		$str$23,(__unnamed_3 - $str$23)
$str$23:
        /*008d*/ 	.byte	0x28, 0x28, 0x75, 0x69, 0x6e, 0x74, 0x33, 0x32, 0x5f, 0x74, 0x28, 0x74, 0x68, 0x72, 0x65, 0x61
        /*009d*/ 	.byte	0x64, 0x49, 0x64, 0x78, 0x2e, 0x78, 0x29, 0x20, 0x2f, 0x20, 0x33, 0x32, 0x29, 0x20, 0x25, 0x20
        /*00ad*/ 	.byte	0x34, 0x29, 0x20, 0x3d, 0x3d, 0x20, 0x28, 0x28, 0x28, 0x74, 0x6d, 0x65, 0x6d, 0x5f, 0x61, 0x64
        /*00bd*/ 	.byte	0x64, 0x72, 0x20, 0x3e, 0x3e, 0x20, 0x31, 0x36, 0x29, 0x20, 0x2f, 0x20, 0x33, 0x32, 0x29, 0x20
        /*00cd*/ 	.byte	0x25, 0x20, 0x34, 0x29, 0x00
	.type		__unnamed_3,@object
	.size		__unnamed_3,(__unnamed_1 - __unnamed_3)
__unnamed_3:
        /* <DEDUP_REMOVED lines=25> */
        /*0262*/ 	.byte	0x34, 0x3e, 0x3e, 0x3e, 0x3e, 0x20, 0x26, 0x5d, 0x00
	.type		__unnamed_1,@object
	.size		__unnamed_1,(__unnamed_2 - __unnamed_1)
__unnamed_1:
        /* <DEDUP_REMOVED lines=31> */
        /*045b*/ 	.byte	0x31, 0x3e, 0x3e, 0x3e, 0x5d, 0x00
	.type		__unnamed_2,@object
	.size		__unnamed_2,(__unnamed_4 - __unnamed_2)
__unnamed_2:
        /* <DEDUP_REMOVED lines=32> */
        /*0661*/ 	.byte	0x3c, 0x31, 0x33, 0x31, 0x30, 0x37, 0x32, 0x3e, 0x3e, 0x3e, 0x3e, 0x5d, 0x00
	.type		__unnamed_4,@object
	.size		__unnamed_4,(.L_4 - __unnamed_4)
__unnamed_4:
        /* <DEDUP_REMOVED lines=37> */
        /*08be*/ 	.byte	0x3a, 0x43, 0x3c, 0x30, 0x3e, 0x3e, 0x3e, 0x3e, 0x5d, 0x00
.L_4:


//--------------------- .nv.shared._ZN7cutlass13device_kernelINS_4fmha6kernel36Sm100FmhaBwdKernelTmaWarpSpecializedIN4cute5tupleIJiiiiNS5_IJNS5_IJiiEEEiEEEEEENS_6half_tEfNS5_IJNS4_1CILi128EEESB_NSA_ILi48EEESC_EEENS1_10collective12ResidualMaskEEEEEvNT_6ParamsE --------------------------
	.section	.nv.shared._ZN7cutlass13device_kernelINS_4fmha6kernel36Sm100FmhaBwdKernelTmaWarpSpecializedIN4cute5tupleIJiiiiNS5_IJNS5_IJiiEEEiEEEEEENS_6half_tEfNS5_IJNS4_1CILi128EEESB_NSA_ILi48EEESC_EEENS1_10collective12ResidualMaskEEEEEvNT_6ParamsE,"aw",@nobits
	.sectionflags	@""
	.align	16
	.zero		1024


//--------------------- .nv.shared.reserved.0     --------------------------
	.section	.nv.shared.reserved.0,"aw",@nobits
	.weak		__nv_reservedSMEM_offset_0_alias
	.size		__nv_reservedSMEM_offset_0_alias, 0, 64
	.other		__nv_reservedSMEM_offset_0_alias,@"STO_CUDA_RESERVED_SHARED STV_DEFAULT"
__nv_reservedSMEM_offset_0_alias:
	.zero		0
.nv.shared.reserved.0:
	.zero		64
	.weak		__nv_reservedSMEM_tcgen05_partition
	.type		__nv_reservedSMEM_tcgen05_partition,@object
	.size		__nv_reservedSMEM_tcgen05_partition,(.L_0 - __nv_reservedSMEM_tcgen05_partition)
__nv_reservedSMEM_tcgen05_partition:
	.zero		32
.L_0:


//--------------------- .nv.global                --------------------------
	.section	.nv.global,"aw",@nobits
.nv.global:
	.type		_ZN39_INTERNAL_c090f714_4_k_cu_96677051_41504cute1_E,@object
	.size		_ZN39_INTERNAL_c090f714_4_k_cu_96677051_41504cute1_E,(_ZN39_INTERNAL_c090f714_4_k_cu_96677051_41504cuda3std3__45__cpo6cbeginE - _ZN39_INTERNAL_c090f714_4_k_cu_96677051_41504cute1_E)
_ZN39_INTERNAL_c090f714_4_k_cu_96677051_41504cute1_E:
	.zero		1
	.type		_ZN39_INTERNAL_c090f714_4_k_cu_96677051_41504cuda3std3__45__cpo6cbeginE,@object
	.size		_ZN39_INTERNAL_c090f714_4_k_cu_96677051_41504cuda3std3__45__cpo6cbeginE,(_ZN39_INTERNAL_c090f714_4_k_cu_96677051_41504cuda3std3__48in_placeE - _ZN39_INTERNAL_c090f714_4_k_cu_96677051_41504cuda3std3__45__cpo6cbeginE)
_ZN39_INTERNAL_c090f714_4_k_cu_96677051_41504cuda3std3__45__cpo6cbeginE:
	.zero		1
	.type		_ZN39_INTERNAL_c090f714_4_k_cu_96677051_41504cuda3std3__48in_placeE,@object
	.size		_ZN39_INTERNAL_c090f714_4_k_cu_96677051_41504cuda3std3__48in_placeE,(_ZN39_INTERNAL_c090f714_4_k_cu_96677051_41504cuda3std6ranges3__45__cpo9iter_moveE - _ZN39_INTERNAL_c090f714_4_k_cu_96677051_41504cuda3std3__48in_placeE)
_ZN39_INTERNAL_c090f714_4_k_cu_96677051_41504cuda3std3__48in_placeE:
	.zero		1
	.type		_ZN39_INTERNAL_c090f714_4_k_cu_96677051_41504cuda3std6ranges3__45__cpo9iter_moveE,@object
	.size		_ZN39_INTERNAL_c090f714_4_k_cu_96677051_41504cuda3std6ranges3__45__cpo9iter_moveE,(_ZN39_INTERNAL_c090f714_4_k_cu_96677051_41504cuda3std3__45__cpo5beginE - _ZN39_INTERNAL_c090f714_4_k_cu_96677051_41504cuda3std6ranges3__45__cpo9iter_moveE)
_ZN39_INTERNAL_c090f714_4_k_cu_96677051_41504cuda3std6ranges3__45__cpo9iter_moveE:
	.zero		1
	.type		_ZN39_INTERNAL_c090f714_4_k_cu_96677051_41504cuda3std3__45__cpo5beginE,@object
	.size		_ZN39_INTERNAL_c090f714_4_k_cu_96677051_41504cuda3std3__45__cpo5beginE,(_ZN39_INTERNAL_c090f714_4_k_cu_96677051_41504cuda3std3__441_GLOBAL__N__c090f714_4_k_cu_96677051_41506ignoreE - _ZN39_INTERNAL_c090f714_4_k_cu_96677051_41504cuda3std3__45__cpo5beginE)
_ZN39_INTERNAL_c090f714_4_k_cu_96677051_41504cuda3std3__45__cpo5beginE:
	.zero		1
	.type		_ZN39_INTERNAL_c090f714_4_k_cu_96677051_41504cuda3std3__441_GLOBAL__N__c090f714_4_k_cu_96677051_41506ignoreE,@object
	.size		_ZN39_INTERNAL_c090f714_4_k_cu_96677051_41504cuda3std3__441_GLOBAL__N__c090f714_4_k_cu_96677051_41506ignoreE,(_ZN39_INTERNAL_c090f714_4_k_cu_96677051_41504cute7productE - _ZN39_INTERNAL_c090f714_4_k_cu_96677051_41504cuda3std3__441_GLOBAL__N__c090f714_4_k_cu_96677051_41506ignoreE)
_ZN39_INTERNAL_c090f714_4_k_cu_96677051_41504cuda3std3__441_GLOBAL__N__c090f714_4_k_cu_96677051_41506ignoreE:
	.zero		1
	.type		_ZN39_INTERNAL_c090f714_4_k_cu_96677051_41504cute7productE,@object
	.size		_ZN39_INTERNAL_c090f714_4_k_cu_96677051_41504cute7productE,(_ZN39_INTERNAL_c090f714_4_k_cu_96677051_41504cuda3std3__45__cpo3endE - _ZN39_INTERNAL_c090f714_4_k_cu_96677051_41504cute7productE)
_ZN39_INTERNAL_c090f714_4_k_cu_96677051_41504cute7productE:
	.zero		1
	.type		_ZN39_INTERNAL_c090f714_4_k_cu_96677051_41504cuda3std3__45__cpo3endE,@object
	.size		_ZN39_INTERNAL_c090f714_4_k_cu_96677051_41504cuda3std3__45__cpo3endE,(_ZN39_INTERNAL_c090f714_4_k_cu_96677051_41504cuda3std3__419piecewise_constructE - _ZN39_INTERNAL_c090f714_4_k_cu_96677051_41504cuda3std3__45__cpo3endE)
_ZN39_INTERNAL_c090f714_4_k_cu_96677051_41504cuda3std3__45__cpo3endE:
	.zero		1
	.type		_ZN39_INTERNAL_c090f714_4_k_cu_96677051_41504cuda3std3__419piecewise_constructE,@object
	.size		_ZN39_INTERNAL_c090f714_4_k_cu_96677051_41504cuda3std3__419piecewise_constructE,(_ZN39_INTERNAL_c090f714_4_k_cu_96677051_41504cuda3std3__45__cpo4cendE - _ZN39_INTERNAL_c090f714_4_k_cu_96677051_41504cuda3std3__419piecewise_constructE)
_ZN39_INTERNAL_c090f714_4_k_cu_96677051_41504cuda3std3__419piecewise_constructE:
	.zero		1
	.type		_ZN39_INTERNAL_c090f714_4_k_cu_96677051_41504cuda3std3__45__cpo4cendE,@object
	.size		_ZN39_INTERNAL_c090f714_4_k_cu_96677051_41504cuda3std3__45__cpo4cendE,(_ZN39_INTERNAL_c090f714_4_k_cu_96677051_41504cuda3std6ranges3__45__cpo4swapE - _ZN39_INTERNAL_c090f714_4_k_cu_96677051_41504cuda3std3__45__cpo4cendE)
_ZN39_INTERNAL_c090f714_4_k_cu_96677051_41504cuda3std3__45__cpo4cendE:
	.zero		1
	.type		_ZN39_INTERNAL_c090f714_4_k_cu_96677051_41504cuda3std6ranges3__45__cpo4swapE,@object
	.size		_ZN39_INTERNAL_c090f714_4_k_cu_96677051_41504cuda3std6ranges3__45__cpo4swapE,(.L_12 - _ZN39_INTERNAL_c090f714_4_k_cu_96677051_41504cuda3std6ranges3__45__cpo4swapE)
_ZN39_INTERNAL_c090f714_4_k_cu_96677051_41504cuda3std6ranges3__45__cpo4swapE:
	.zero		1
.L_12:


//--------------------- .nv.constant0._ZN7cutlass13device_kernelINS_4fmha6kernel36Sm100FmhaBwdKernelTmaWarpSpecializedIN4cute5tupleIJiiiiNS5_IJNS5_IJiiEEEiEEEEEENS_6half_tEfNS5_IJNS4_1CILi128EEESB_NSA_ILi48EEESC_EEENS1_10collective12ResidualMaskEEEEEvNT_6ParamsE --------------------------
	.section	.nv.constant0._ZN7cutlass13device_kernelINS_4fmha6kernel36Sm100FmhaBwdKernelTmaWarpSpecializedIN4cute5tupleIJiiiiNS5_IJNS5_IJiiEEEiEEEEEENS_6half_tEfNS5_IJNS4_1CILi128EEESB_NSA_ILi48EEESC_EEENS1_10collective12ResidualMaskEEEEEvNT_6ParamsE,"a",@progbits
	.sectionflags	@""
	.align	4
.nv.constant0._ZN7cutlass13device_kernelINS_4fmha6kernel36Sm100FmhaBwdKernelTmaWarpSpecializedIN4cute5tupleIJiiiiNS5_IJNS5_IJiiEEEiEEEEEENS_6half_tEfNS5_IJNS4_1CILi128EEESB_NSA_ILi48EEESC_EEENS1_10collective12ResidualMaskEEEEEvNT_6ParamsE:
	.zero		2560


//--------------------- SYMBOLS --------------------------

	.type		.nv.reservedSmem.offset0,@object
	.size		.nv.reservedSmem.offset0,0x4
	.type		.nv.reservedSmem.cap,@object
	.size		.nv.reservedSmem.cap,0x4
	.type		__assertfail,@function
